	.target	sm_90a

	.elftype	@"ET_EXEC"


//--------------------- .note.nv.tkinfo           --------------------------
	.section	.note.nv.tkinfo,"",@"SHT_NOTE"
	.sectionflags	@"SHF_NOTE_NV_TKINFO"
	.tkinfo
        /*0018*/ 	.word	0x00000002
        /*0030*/ 	.string	""
        /*0030*/ 	.string	"ptxas"
        /*0030*/ 	.string	"Cuda compilation tools, release 13.0, V13.0.88"
        /*0030*/ 	.string	"Build cuda_13.0.r13.0/compiler.36424714_0"
        /*0030*/ 	.string	"-arch sm_90a -m 64 "



//--------------------- .note.nv.cuinfo           --------------------------
	.section	.note.nv.cuinfo,"",@"SHT_NOTE"
	.sectionflags	@"SHF_NOTE_NV_CUINFO"
        /*0018*/ 	.short	0x0002
        /*001a*/ 	.short	0x005a
        /*001c*/ 	.short	0x0082
	.zero		2


//--------------------- .nv.info                  --------------------------
	.section	.nv.info,"",@"SHT_CUDA_INFO"
	.align	4


	//----- nvinfo : EIATTR_REGCOUNT
	.align		4
        /*0000*/ 	.byte	0x04, 0x2f
        /*0002*/ 	.short	(.L_15 - .L_14)
	.align		4
.L_14:
        /*0004*/ 	.word	index@(_ZN7cutlass13device_kernelINS_4gemm6kernel13GemmUniversalINS1_17GroupProblemShapeIN4cute5tupleIJiiiEEEEENS1_10collective13CollectiveMmaINS1_39MainloopSm90ArrayTmaGmmaWarpSpecializedILi8ENS6_IJNS5_1CILi2EEENSC_ILi1EEESE_EEENS1_52KernelPtrArrayTmaWarpSpecializedPingpongFP8FastAccumEEENS6_IJNSC_ILi256EEENSC_ILi128EEENSC_ILi64EEEEEENS_12float_e4m3_tEPNS6_IJlSE_NSC_ILi0EEEEEESM_SP_NS5_8TiledMMAINS5_8MMA_AtomIJNS5_4SM904GMMA31MMA_64x128x32_F32E4M3E4M3_SS_TNILNST_7ScaleInE1ELSV_1EEEEEENS5_6LayoutINS6_IJSE_SE_SE_EEENS6_IJSN_SN_SN_EEEEENS6_IJNS5_10UnderscoreES12_S12_EEEEENS5_13SM90_TMA_LOADENS5_14ComposedLayoutINS5_7SwizzleILi2ELi4ELi3EEENS5_18smem_ptr_flag_bitsILi8EEENSY_INS6_IJNSC_ILi8EEESK_EEENS6_IJSK_SE_EEEEEEEvNS5_8identityENS5_23SM90_TMA_LOAD_MULTICASTES1F_vS1G_EENS_8epilogue10collective18CollectiveEpilogueINS1J_30Sm90PtrArrayTmaWarpSpecializedILi4ELi2ELi16ELb1ELb0ELi2EEEJSL_NS6_IJSK_NSC_ILi32EEEEEENS_6half_tEPNS6_IJSE_lSN_EEES1Q_S1S_NS1J_6fusion15FusionCallbacksIS1N_NS1T_17LinearCombinationIS1Q_fS1Q_fLNS_15FloatRoundStyleE2EEESL_S1P_JEEES15_NS16_INS17_ILi3ELi4ELi3EEENS19_ILi16EEENSY_INS6_IJSK_S1B_EEENS6_IJSE_SK_EEEEEEENS5_17SM75_U16x8_LDSM_TENS5_14SM90_TMA_STOREES24_NS5_17SM90_U16x8_STSM_TENS5_9Copy_AtomIJNS5_17SM90_U32x4_STSM_NES1Q_EEEvEEEvvEEEEvNT_6ParamsE)
        /*0008*/ 	.word	0x000000a8


	//----- nvinfo : EIATTR_FRAME_SIZE
	.align		4
.L_15:
        /*000c*/ 	.byte	0x04, 0x11
        /*000e*/ 	.short	(.L_17 - .L_16)
	.align		4
.L_16:
        /*0010*/ 	.word	index@($__internal_0_$__cuda_sm20_div_u64)
        /*0014*/ 	.word	0x000002f0


	//----- nvinfo : EIATTR_FRAME_SIZE
	.align		4
.L_17:
        /*0018*/ 	.byte	0x04, 0x11
        /*001a*/ 	.short	(.L_19 - .L_18)
	.align		4
.L_18:
        /*001c*/ 	.word	index@(_ZN7cutlass13device_kernelINS_4gemm6kernel13GemmUniversalINS1_17GroupProblemShapeIN4cute5tupleIJiiiEEEEENS1_10collective13CollectiveMmaINS1_39MainloopSm90ArrayTmaGmmaWarpSpecializedILi8ENS6_IJNS5_1CILi2EEENSC_ILi1EEESE_EEENS1_52KernelPtrArrayTmaWarpSpecializedPingpongFP8FastAccumEEENS6_IJNSC_ILi256EEENSC_ILi128EEENSC_ILi64EEEEEENS_12float_e4m3_tEPNS6_IJlSE_NSC_ILi0EEEEEESM_SP_NS5_8TiledMMAINS5_8MMA_AtomIJNS5_4SM904GMMA31MMA_64x128x32_F32E4M3E4M3_SS_TNILNST_7ScaleInE1ELSV_1EEEEEENS5_6LayoutINS6_IJSE_SE_SE_EEENS6_IJSN_SN_SN_EEEEENS6_IJNS5_10UnderscoreES12_S12_EEEEENS5_13SM90_TMA_LOADENS5_14ComposedLayoutINS5_7SwizzleILi2ELi4ELi3EEENS5_18smem_ptr_flag_bitsILi8EEENSY_INS6_IJNSC_ILi8EEESK_EEENS6_IJSK_SE_EEEEEEEvNS5_8identityENS5_23SM90_TMA_LOAD_MULTICASTES1F_vS1G_EENS_8epilogue10collective18CollectiveEpilogueINS1J_30Sm90PtrArrayTmaWarpSpecializedILi4ELi2ELi16ELb1ELb0ELi2EEEJSL_NS6_IJSK_NSC_ILi32EEEEEENS_6half_tEPNS6_IJSE_lSN_EEES1Q_S1S_NS1J_6fusion15FusionCallbacksIS1N_NS1T_17LinearCombinationIS1Q_fS1Q_fLNS_15FloatRoundStyleE2EEESL_S1P_JEEES15_NS16_INS17_ILi3ELi4ELi3EEENS19_ILi16EEENSY_INS6_IJSK_S1B_EEENS6_IJSE_SK_EEEEEEENS5_17SM75_U16x8_LDSM_TENS5_14SM90_TMA_STOREES24_NS5_17SM90_U16x8_STSM_TENS5_9Copy_AtomIJNS5_17SM90_U32x4_STSM_NES1Q_EEEvEEEvvEEEEvNT_6ParamsE)
        /*0020*/ 	.word	0x000002f0


	//----- nvinfo : EIATTR_MIN_STACK_SIZE
	.align		4
.L_19:
        /*0024*/ 	.byte	0x04, 0x12
        /*0026*/ 	.short	(.L_21 - .L_20)
	.align		4
.L_20:
        /*0028*/ 	.word	index@(_ZN7cutlass13device_kernelINS_4gemm6kernel13GemmUniversalINS1_17GroupProblemShapeIN4cute5tupleIJiiiEEEEENS1_10collective13CollectiveMmaINS1_39MainloopSm90ArrayTmaGmmaWarpSpecializedILi8ENS6_IJNS5_1CILi2EEENSC_ILi1EEESE_EEENS1_52KernelPtrArrayTmaWarpSpecializedPingpongFP8FastAccumEEENS6_IJNSC_ILi256EEENSC_ILi128EEENSC_ILi64EEEEEENS_12float_e4m3_tEPNS6_IJlSE_NSC_ILi0EEEEEESM_SP_NS5_8TiledMMAINS5_8MMA_AtomIJNS5_4SM904GMMA31MMA_64x128x32_F32E4M3E4M3_SS_TNILNST_7ScaleInE1ELSV_1EEEEEENS5_6LayoutINS6_IJSE_SE_SE_EEENS6_IJSN_SN_SN_EEEEENS6_IJNS5_10UnderscoreES12_S12_EEEEENS5_13SM90_TMA_LOADENS5_14ComposedLayoutINS5_7SwizzleILi2ELi4ELi3EEENS5_18smem_ptr_flag_bitsILi8EEENSY_INS6_IJNSC_ILi8EEESK_EEENS6_IJSK_SE_EEEEEEEvNS5_8identityENS5_23SM90_TMA_LOAD_MULTICASTES1F_vS1G_EENS_8epilogue10collective18CollectiveEpilogueINS1J_30Sm90PtrArrayTmaWarpSpecializedILi4ELi2ELi16ELb1ELb0ELi2EEEJSL_NS6_IJSK_NSC_ILi32EEEEEENS_6half_tEPNS6_IJSE_lSN_EEES1Q_S1S_NS1J_6fusion15FusionCallbacksIS1N_NS1T_17LinearCombinationIS1Q_fS1Q_fLNS_15FloatRoundStyleE2EEESL_S1P_JEEES15_NS16_INS17_ILi3ELi4ELi3EEENS19_ILi16EEENSY_INS6_IJSK_S1B_EEENS6_IJSE_SK_EEEEEEENS5_17SM75_U16x8_LDSM_TENS5_14SM90_TMA_STOREES24_NS5_17SM90_U16x8_STSM_TENS5_9Copy_AtomIJNS5_17SM90_U32x4_STSM_NES1Q_EEEvEEEvvEEEEvNT_6ParamsE)
        /*002c*/ 	.word	0x000002f0
.L_21:


//--------------------- .nv.compat                --------------------------
	.section	.nv.compat,"",@"SHT_CUDA_COMPAT_INFO"
	.align	4
        /*0000*/ 	.byte	0x02, 0x09, 0x01, 0x00, 0x02, 0x02, 0x04, 0x00, 0x02, 0x05, 0x05, 0x00, 0x03, 0x07, 0x01, 0x01
        /*0010*/ 	.byte	0x02, 0x03, 0x03, 0x00, 0x02, 0x06, 0x01, 0x00, 0x04, 0x0b, 0x08, 0x00, 0x00, 0x00, 0x00, 0x00
        /*0020*/ 	.byte	0x00, 0x00, 0x00, 0x00


//--------------------- .nv.info._ZN7cutlass13device_kernelINS_4gemm6kernel13GemmUniversalINS1_17GroupProblemShapeIN4cute5tupleIJiiiEEEEENS1_10collective13CollectiveMmaINS1_39MainloopSm90ArrayTmaGmmaWarpSpecializedILi8ENS6_IJNS5_1CILi2EEENSC_ILi1EEESE_EEENS1_52KernelPtrArrayTmaWarpSpecializedPingpongFP8FastAccumEEENS6_IJNSC_ILi256EEENSC_ILi128EEENSC_ILi64EEEEEENS_12float_e4m3_tEPNS6_IJlSE_NSC_ILi0EEEEEESM_SP_NS5_8TiledMMAINS5_8MMA_AtomIJNS5_4SM904GMMA31MMA_64x128x32_F32E4M3E4M3_SS_TNILNST_7ScaleInE1ELSV_1EEEEEENS5_6LayoutINS6_IJSE_SE_SE_EEENS6_IJSN_SN_SN_EEEEENS6_IJNS5_10UnderscoreES12_S12_EEEEENS5_13SM90_TMA_LOADENS5_14ComposedLayoutINS5_7SwizzleILi2ELi4ELi3EEENS5_18smem_ptr_flag_bitsILi8EEENSY_INS6_IJNSC_ILi8EEESK_EEENS6_IJSK_SE_EEEEEEEvNS5_8identityENS5_23SM90_TMA_LOAD_MULTICASTES1F_vS1G_EENS_8epilogue10collective18CollectiveEpilogueINS1J_30Sm90PtrArrayTmaWarpSpecializedILi4ELi2ELi16ELb1ELb0ELi2EEEJSL_NS6_IJSK_NSC_ILi32EEEEEENS_6half_tEPNS6_IJSE_lSN_EEES1Q_S1S_NS1J_6fusion15FusionCallbacksIS1N_NS1T_17LinearCombinationIS1Q_fS1Q_fLNS_15FloatRoundStyleE2EEESL_S1P_JEEES15_NS16_INS17_ILi3ELi4ELi3EEENS19_ILi16EEENSY_INS6_IJSK_S1B_EEENS6_IJSE_SK_EEEEEEENS5_17SM75_U16x8_LDSM_TENS5_14SM90_TMA_STOREES24_NS5_17SM90_U16x8_STSM_TENS5_9Copy_AtomIJNS5_17SM90_U32x4_STSM_NES1Q_EEEvEEEvvEEEEvNT_6ParamsE --------------------------
	.section	.nv.info._ZN7cutlass13device_kernelINS_4gemm6kernel13GemmUniversalINS1_17GroupProblemShapeIN4cute5tupleIJiiiEEEEENS1_10collective13CollectiveMmaINS1_39MainloopSm90ArrayTmaGmmaWarpSpecializedILi8ENS6_IJNS5_1CILi2EEENSC_ILi1EEESE_EEENS1_52KernelPtrArrayTmaWarpSpecializedPingpongFP8FastAccumEEENS6_IJNSC_ILi256EEENSC_ILi128EEENSC_ILi64EEEEEENS_12float_e4m3_tEPNS6_IJlSE_NSC_ILi0EEEEEESM_SP_NS5_8TiledMMAINS5_8MMA_AtomIJNS5_4SM904GMMA31MMA_64x128x32_F32E4M3E4M3_SS_TNILNST_7ScaleInE1ELSV_1EEEEEENS5_6LayoutINS6_IJSE_SE_SE_EEENS6_IJSN_SN_SN_EEEEENS6_IJNS5_10UnderscoreES12_S12_EEEEENS5_13SM90_TMA_LOADENS5_14ComposedLayoutINS5_7SwizzleILi2ELi4ELi3EEENS5_18smem_ptr_flag_bitsILi8EEENSY_INS6_IJNSC_ILi8EEESK_EEENS6_IJSK_SE_EEEEEEEvNS5_8identityENS5_23SM90_TMA_LOAD_MULTICASTES1F_vS1G_EENS_8epilogue10collective18CollectiveEpilogueINS1J_30Sm90PtrArrayTmaWarpSpecializedILi4ELi2ELi16ELb1ELb0ELi2EEEJSL_NS6_IJSK_NSC_ILi32EEEEEENS_6half_tEPNS6_IJSE_lSN_EEES1Q_S1S_NS1J_6fusion15FusionCallbacksIS1N_NS1T_17LinearCombinationIS1Q_fS1Q_fLNS_15FloatRoundStyleE2EEESL_S1P_JEEES15_NS16_INS17_ILi3ELi4ELi3EEENS19_ILi16EEENSY_INS6_IJSK_S1B_EEENS6_IJSE_SK_EEEEEEENS5_17SM75_U16x8_LDSM_TENS5_14SM90_TMA_STOREES24_NS5_17SM90_U16x8_STSM_TENS5_9Copy_AtomIJNS5_17SM90_U32x4_STSM_NES1Q_EEEvEEEvvEEEEvNT_6ParamsE,"",@"SHT_CUDA_INFO"
	.sectionflags	@""
	.align	4


	//----- nvinfo : EIATTR_CUDA_API_VERSION
	.align		4
        /*0000*/ 	.byte	0x04, 0x37
        /*0002*/ 	.short	(.L_23 - .L_22)
.L_22:
        /*0004*/ 	.word	0x00000082


	//----- nvinfo : EIATTR_KPARAM_INFO
	.align		4
.L_23:
        /*0008*/ 	.byte	0x04, 0x17
        /*000a*/ 	.short	(.L_25 - .L_24)
.L_24:
        /*000c*/ 	.word	0x00000000
        /*0010*/ 	.short	0x0000
        /*0012*/ 	.short	0x0070
        /*0014*/ 	.byte	0x00, 0xf0, 0x01, 0x1c


	//----- nvinfo : EIATTR_SPARSE_MMA_MASK
	.align		4
.L_25:
        /*0018*/ 	.byte	0x03, 0x50
        /*001a*/ 	.short	0x0000


	//----- nvinfo : EIATTR_MAXREG_COUNT
	.align		4
        /*001c*/ 	.byte	0x03, 0x1b
        /*001e*/ 	.short	0x00a8


	//----- nvinfo : EIATTR_NUM_BARRIERS
	.align		4
        /*0020*/ 	.byte	0x02, 0x4c
        /*0022*/ 	.byte	0x02
	.zero		1


	//----- nvinfo : EIATTR_EXTERNS
	.align		4
        /*0024*/ 	.byte	0x04, 0x0f
        /*0026*/ 	.short	(.L_27 - .L_26)


	//   ....[0]....
	.align		4
.L_26:
        /*0028*/ 	.word	index@(__assertfail)


	//----- nvinfo : EIATTR_ANNOTATIONS
	.align		4
.L_27:
        /*002c*/ 	.byte	0x04, 0x55
        /*002e*/ 	.short	(.L_29 - .L_28)


	//   ....[0]....
.L_28:
        /*0030*/ 	.word	0x00000001
        /*0034*/ 	.byte	0xf0, 0x30, 0x00, 0x00, 0x01, 0x00, 0x00, 0x00, 0x30, 0x33, 0x00, 0x00, 0x01, 0x00, 0x00, 0x00
        /* <DEDUP_REMOVED lines=247> */
        /*0fb4*/ 	.byte	0x50, 0x20, 0x01, 0x00, 0x01, 0x00, 0x00, 0x00, 0xc0, 0x20, 0x01, 0x00


	//----- nvinfo : EIATTR_MERCURY_ISA_VERSION
	.align		4
.L_29:
        /*0fc0*/ 	.byte	0x03, 0x5f
        /*0fc2*/ 	.short	0x0101


	//----- nvinfo : EIATTR_INT_WARP_WIDE_INSTR_OFFSETS
	.align		4
        /*0fc4*/ 	.byte	0x04, 0x31
        /*0fc6*/ 	.short	(.L_31 - .L_30)


	//   ....[0]....
.L_30:
        /*0fc8*/ 	.word	0x00001400


	//   ....[1]....
        /*0fcc*/ 	.word	0x00001420


	//   ....[2]....
        /*0fd0*/ 	.word	0x00001590


	//   ....[3]....
        /*0fd4*/ 	.word	0x000015a0


	//   ....[4]....
        /*0fd8*/ 	.word	0x000015f0


	//   ....[5]....
        /*0fdc*/ 	.word	0x00001630


	//   ....[6]....
        /*0fe0*/ 	.word	0x00001680


	//   ....[7]....
        /*0fe4*/ 	.word	0x000016a0


	//----- nvinfo : EIATTR_COOP_GROUP_MASK_REGIDS
	.align		4
.L_31:
        /*0fe8*/ 	.byte	0x04, 0x29
        /*0fea*/ 	.short	(.L_33 - .L_32)


	//   ....[0]....
.L_32:
        /*0fec*/ 	.word	0xffffffff


	//   ....[1]....
        /*0ff0*/ 	.word	0xffffffff


	//   ....[2]....
        /*0ff4*/ 	.word	0xffffffff


	//   ....[3]....
        /*0ff8*/ 	.word	0xffffffff


	//   ....[4]....
        /*0ffc*/ 	.word	0xffffffff


	//   ....[5]....
        /*1000*/ 	.word	0xffffffff


	//   ....[6]....
        /*1004*/ 	.word	0xffffffff


	//   ....[7]....
        /*1008*/ 	.word	0xffffffff


	//   ....[8]....
        /*100c*/ 	.word	0xffffffff


	//   ....[9]....
        /*1010*/ 	.word	0xffffffff


	//   ....[10]....
        /*1014*/ 	.word	0xffffffff


	//   ....[11]....
        /*1018*/ 	.word	0xffffffff


	//   ....[12]....
        /*101c*/ 	.word	0xffffffff


	//   ....[13]....
        /*1020*/ 	.word	0xffffffff


	//   ....[14]....
        /*1024*/ 	.word	0xffffffff


	//   ....[15]....
        /*1028*/ 	.word	0xffffffff


	//   ....[16]....
        /*102c*/ 	.word	0xffffffff


	//   ....[17]....
        /*1030*/ 	.word	0xffffffff


	//   ....[18]....
        /*1034*/ 	.word	0xffffffff


	//   ....[19]....
        /*1038*/ 	.word	0xffffffff


	//   ....[20]....
        /*103c*/ 	.word	0xffffffff


	//   ....[21]....
        /*1040*/ 	.word	0xffffffff


	//   ....[22]....
        /*1044*/ 	.word	0xffffffff


	//   ....[23]....
        /*1048*/ 	.word	0xffffffff


	//   ....[24]....
        /*104c*/ 	.word	0xffffffff


	//   ....[25]....
        /*1050*/ 	.word	0xffffffff


	//   ....[26]....
        /*1054*/ 	.word	0xffffffff


	//   ....[27]....
        /*1058*/ 	.word	0xffffffff


	//   ....[28]....
        /*105c*/ 	.word	0xffffffff


	//   ....[29]....
        /*1060*/ 	.word	0xffffffff


	//   ....[30]....
        /*1064*/ 	.word	0xffffffff


	//   ....[31]....
        /*1068*/ 	.word	0xffffffff


	//   ....[32]....
        /*106c*/ 	.word	0xffffffff


	//   ....[33]....
        /*1070*/ 	.word	0xffffffff


	//   ....[34]....
        /*1074*/ 	.word	0xffffffff


	//   ....[35]....
        /*1078*/ 	.word	0xffffffff


	//   ....[36]....
        /*107c*/ 	.word	0xffffffff


	//   ....[37]....
        /*1080*/ 	.word	0xffffffff


	//   ....[38]....
        /*1084*/ 	.word	0xffffffff


	//   ....[39]....
        /*1088*/ 	.word	0xffffffff


	//   ....[40]....
        /*108c*/ 	.word	0xffffffff


	//   ....[41]....
        /*1090*/ 	.word	0xffffffff


	//   ....[42]....
        /*1094*/ 	.word	0xffffffff


	//   ....[43]....
        /*1098*/ 	.word	0xffffffff


	//   ....[44]....
        /*109c*/ 	.word	0xffffffff


	//   ....[45]....
        /*10a0*/ 	.word	0xffffffff


	//   ....[46]....
        /*10a4*/ 	.word	0xffffffff


	//   ....[47]....
        /*10a8*/ 	.word	0xffffffff


	//   ....[48]....
        /*10ac*/ 	.word	0xffffffff


	//   ....[49]....
        /*10b0*/ 	.word	0xffffffff


	//   ....[50]....
        /*10b4*/ 	.word	0xffffffff


	//   ....[51]....
        /*10b8*/ 	.word	0xffffffff


	//   ....[52]....
        /*10bc*/ 	.word	0xffffffff


	//   ....[53]....
        /*10c0*/ 	.word	0xffffffff


	//   ....[54]....
        /*10c4*/ 	.word	0xffffffff


	//   ....[55]....
        /*10c8*/ 	.word	0xffffffff


	//   ....[56]....
        /*10cc*/ 	.word	0xffffffff


	//   ....[57]....
        /*10d0*/ 	.word	0xffffffff


	//   ....[58]....
        /*10d4*/ 	.word	0xffffffff


	//   ....[59]....
        /*10d8*/ 	.word	0xffffffff


	//   ....[60]....
        /*10dc*/ 	.word	0xffffffff


	//   ....[61]....
        /*10e0*/ 	.word	0xffffffff


	//   ....[62]....
        /*10e4*/ 	.word	0xffffffff


	//   ....[63]....
        /*10e8*/ 	.word	0xffffffff


	//   ....[64]....
        /*10ec*/ 	.word	0xffffffff


	//   ....[65]....
        /*10f0*/ 	.word	0xffffffff


	//   ....[66]....
        /*10f4*/ 	.word	0xffffffff


	//   ....[67]....
        /*10f8*/ 	.word	0xffffffff


	//   ....[68]....
        /*10fc*/ 	.word	0xffffffff


	//   ....[69]....
        /*1100*/ 	.word	0xffffffff


	//   ....[70]....
        /*1104*/ 	.word	0xffffffff


	//   ....[71]....
        /*1108*/ 	.word	0xffffffff


	//   ....[72]....
        /*110c*/ 	.word	0xffffffff


	//   ....[73]....
        /*1110*/ 	.word	0xffffffff


	//   ....[74]....
        /*1114*/ 	.word	0xffffffff


	//   ....[75]....
        /*1118*/ 	.word	0xffffffff


	//   ....[76]....
        /*111c*/ 	.word	0xffffffff


	//   ....[77]....
        /*1120*/ 	.word	0xffffffff


	//   ....[78]....
        /*1124*/ 	.word	0xffffffff


	//   ....[79]....
        /*1128*/ 	.word	0x0500000f


	//----- nvinfo : EIATTR_COOP_GROUP_INSTR_OFFSETS
	.align		4
.L_33:
        /*112c*/ 	.byte	0x04, 0x28
        /*112e*/ 	.short	(.L_35 - .L_34)


	//   ....[0]....
.L_34:
        /*1130*/ 	.word	0x00000810


	//   ....[1]....
        /*1134*/ 	.word	0x00000890


	//   ....[2]....
        /*1138*/ 	.word	0x00000d30


	//   ....[3]....
        /*113c*/ 	.word	0x00000fe0


	//   ....[4]....
        /*1140*/ 	.word	0x00001240


	//   ....[5]....
        /*1144*/ 	.word	0x00001280


	//   ....[6]....
        /*1148*/ 	.word	0x00001760


	//   ....[7]....
        /*114c*/ 	.word	0x00001ea0


	//   ....[8]....
        /*1150*/ 	.word	0x00001ed0


	//   ....[9]....
        /*1154*/ 	.word	0x00001f50


	//   ....[10]....
        /*1158*/ 	.word	0x00001f60


	//   ....[11]....
        /*115c*/ 	.word	0x00001fa0


	//   ....[12]....
        /*1160*/ 	.word	0x00001fc0


	//   ....[13]....
        /*1164*/ 	.word	0x00002000


	//   ....[14]....
        /*1168*/ 	.word	0x00002020


	//   ....[15]....
        /*116c*/ 	.word	0x00002060


	//   ....[16]....
        /*1170*/ 	.word	0x00002080


	//   ....[17]....
        /*1174*/ 	.word	0x000020f0


	//   ....[18]....
        /*1178*/ 	.word	0x00002210


	//   ....[19]....
        /*117c*/ 	.word	0x00002290


	//   ....[20]....
        /*1180*/ 	.word	0x00002870


	//   ....[21]....
        /*1184*/ 	.word	0x00002880


	//   ....[22]....
        /*1188*/ 	.word	0x000028d0


	//   ....[23]....
        /*118c*/ 	.word	0x000028e0


	//   ....[24]....
        /*1190*/ 	.word	0x00002930


	//   ....[25]....
        /*1194*/ 	.word	0x00002940


	//   ....[26]....
        /*1198*/ 	.word	0x00002990


	//   ....[27]....
        /*119c*/ 	.word	0x000029a0


	//   ....[28]....
        /*11a0*/ 	.word	0x000029f0


	//   ....[29]....
        /*11a4*/ 	.word	0x00002a00


	//   ....[30]....
        /*11a8*/ 	.word	0x00002a90


	//   ....[31]....
        /*11ac*/ 	.word	0x00002b00


	//   ....[32]....
        /*11b0*/ 	.word	0x00002b90


	//   ....[33]....
        /*11b4*/ 	.word	0x00002bb0


	//   ....[34]....
        /*11b8*/ 	.word	0x00002bc0


	//   ....[35]....
        /*11bc*/ 	.word	0x00002bd0


	//   ....[36]....
        /*11c0*/ 	.word	0x00002be0


	//   ....[37]....
        /*11c4*/ 	.word	0x00002bf0


	//   ....[38]....
        /*11c8*/ 	.word	0x00003470


	//   ....[39]....
        /*11cc*/ 	.word	0x00003710


	//   ....[40]....
        /*11d0*/ 	.word	0x00003a80


	//   ....[41]....
        /*11d4*/ 	.word	0x0000e030


	//   ....[42]....
        /*11d8*/ 	.word	0x0000e450


	//   ....[43]....
        /*11dc*/ 	.word	0x0000e7f0


	//   ....[44]....
        /*11e0*/ 	.word	0x00010580


	//   ....[45]....
        /*11e4*/ 	.word	0x00010cb0


	//   ....[46]....
        /*11e8*/ 	.word	0x00011120


	//   ....[47]....
        /*11ec*/ 	.word	0x00011f50


	//   ....[48]....
        /*11f0*/ 	.word	0x00012fe0


	//   ....[49]....
        /*11f4*/ 	.word	0x00013000


	//   ....[50]....
        /*11f8*/ 	.word	0x00013050


	//   ....[51]....
        /*11fc*/ 	.word	0x00013070


	//   ....[52]....
        /*1200*/ 	.word	0x000130b0


	//   ....[53]....
        /*1204*/ 	.word	0x000130e0


	//   ....[54]....
        /*1208*/ 	.word	0x00013120


	//   ....[55]....
        /*120c*/ 	.word	0x00013150


	//   ....[56]....
        /*1210*/ 	.word	0x00013190


	//   ....[57]....
        /*1214*/ 	.word	0x000131c0


	//   ....[58]....
        /*1218*/ 	.word	0x00013250


	//   ....[59]....
        /*121c*/ 	.word	0x00013370


	//   ....[60]....
        /*1220*/ 	.word	0x00013390


	//   ....[61]....
        /*1224*/ 	.word	0x000139f0


	//   ....[62]....
        /*1228*/ 	.word	0x00013a00


	//   ....[63]....
        /*122c*/ 	.word	0x00013a50


	//   ....[64]....
        /*1230*/ 	.word	0x00013a60


	//   ....[65]....
        /*1234*/ 	.word	0x00013ab0


	//   ....[66]....
        /*1238*/ 	.word	0x00013ac0


	//   ....[67]....
        /*123c*/ 	.word	0x00013b10


	//   ....[68]....
        /*1240*/ 	.word	0x00013b20


	//   ....[69]....
        /*1244*/ 	.word	0x00013b70


	//   ....[70]....
        /*1248*/ 	.word	0x00013b80


	//   ....[71]....
        /*124c*/ 	.word	0x00013c10


	//   ....[72]....
        /*1250*/ 	.word	0x00013c80


	//   ....[73]....
        /*1254*/ 	.word	0x00013d10


	//   ....[74]....
        /*1258*/ 	.word	0x00013d30


	//   ....[75]....
        /*125c*/ 	.word	0x00013d40


	//   ....[76]....
        /*1260*/ 	.word	0x00013d50


	//   ....[77]....
        /*1264*/ 	.word	0x00013d60


	//   ....[78]....
        /*1268*/ 	.word	0x00013d70


	//   ....[79]....
        /*126c*/ 	.word	0x00015c40


	//----- nvinfo : EIATTR_REG_RECONFIG
	.align		4
.L_35:
        /*1270*/ 	.byte	0x01, 0x54
	.zero		2


	//----- nvinfo : EIATTR_SYSCALL_OFFSETS
	.align		4
        /*1274*/ 	.byte	0x04, 0x46
        /*1276*/ 	.short	(.L_37 - .L_36)


	//   ....[0]....
.L_36:
        /*1278*/ 	.word	0x00007830


	//   ....[1]....
        /*127c*/ 	.word	0x00007920


	//----- nvinfo : EIATTR_MBARRIER_INSTR_OFFSETS
	.align		4
.L_37:
        /*1280*/ 	.byte	0x04, 0x39
        /*1282*/ 	.short	(.L_39 - .L_38)


	//   ....[0]....
.L_38:
        /*1284*/ 	.word	0x00000c10
        /*1288*/ 	.word	0x000000ff
        /*128c*/ 	.word	0x00034400
        /*1290*/ 	.short	0x0100
        /*1292*/ 	.byte	0x0b
	.zero		1


	//   ....[1]....
        /*1294*/ 	.word	0x00000c20
        /*1298*/ 	.word	0x000000ff
        /*129c*/ 	.word	0x00034440
        /*12a0*/ 	.short	0x0100
        /*12a2*/ 	.byte	0x0b
	.zero		1


	//   ....[2]....
        /*12a4*/ 	.word	0x00000c30
        /*12a8*/ 	.word	0x000000ff
        /*12ac*/ 	.word	0x00034408
        /*12b0*/ 	.short	0x0100
        /*12b2*/ 	.byte	0x0b
	.zero		1


	//   ....[3]....
        /*12b4*/ 	.word	0x00000c40
        /*12b8*/ 	.word	0x000000ff
        /*12bc*/ 	.word	0x00034448
        /*12c0*/ 	.short	0x0100
        /*12c2*/ 	.byte	0x0b
	.zero		1


	//   ....[4]....
        /*12c4*/ 	.word	0x00000c50
        /*12c8*/ 	.word	0x000000ff
        /*12cc*/ 	.word	0x00034410
        /*12d0*/ 	.short	0x0100
        /*12d2*/ 	.byte	0x0b
	.zero		1


	//   ....[5]....
        /*12d4*/ 	.word	0x00000c60
        /*12d8*/ 	.word	0x000000ff
        /*12dc*/ 	.word	0x00034450
        /*12e0*/ 	.short	0x0100
        /*12e2*/ 	.byte	0x0b
	.zero		1


	//   ....[6]....
        /*12e4*/ 	.word	0x00000c70
        /*12e8*/ 	.word	0x000000ff
        /*12ec*/ 	.word	0x00034418
        /*12f0*/ 	.short	0x0100
        /*12f2*/ 	.byte	0x0b
	.zero		1


	//   ....[7]....
        /*12f4*/ 	.word	0x00000c80
        /*12f8*/ 	.word	0x000000ff
        /*12fc*/ 	.word	0x00034458
        /*1300*/ 	.short	0x0100
        /*1302*/ 	.byte	0x0b
	.zero		1


	//   ....[8]....
        /*1304*/ 	.word	0x00000c90
        /*1308*/ 	.word	0x000000ff
        /*130c*/ 	.word	0x00034420
        /*1310*/ 	.short	0x0100
        /*1312*/ 	.byte	0x0b
	.zero		1


	//   ....[9]....
        /*1314*/ 	.word	0x00000ca0
        /*1318*/ 	.word	0x000000ff
        /*131c*/ 	.word	0x00034460
        /*1320*/ 	.short	0x0100
        /*1322*/ 	.byte	0x0b
	.zero		1


	//   ....[10]....
        /*1324*/ 	.word	0x00000cb0
        /*1328*/ 	.word	0x000000ff
        /*132c*/ 	.word	0x00034428
        /*1330*/ 	.short	0x0100
        /*1332*/ 	.byte	0x0b
	.zero		1


	//   ....[11]....
        /*1334*/ 	.word	0x00000cc0
        /*1338*/ 	.word	0x000000ff
        /*133c*/ 	.word	0x00034468
        /*1340*/ 	.short	0x0100
        /*1342*/ 	.byte	0x0b
	.zero		1


	//   ....[12]....
        /*1344*/ 	.word	0x00000cd0
        /*1348*/ 	.word	0x000000ff
        /*134c*/ 	.word	0x00034430
        /*1350*/ 	.short	0x0100
        /*1352*/ 	.byte	0x0b
	.zero		1


	//   ....[13]....
        /*1354*/ 	.word	0x00000ce0
        /*1358*/ 	.word	0x000000ff
        /*135c*/ 	.word	0x00034470
        /*1360*/ 	.short	0x0100
        /*1362*/ 	.byte	0x0b
	.zero		1


	//   ....[14]....
        /*1364*/ 	.word	0x00000cf0
        /*1368*/ 	.word	0x000000ff
        /*136c*/ 	.word	0x00034438
        /*1370*/ 	.short	0x0100
        /*1372*/ 	.byte	0x0b
	.zero		1


	//   ....[15]....
        /*1374*/ 	.word	0x00000d00
        /*1378*/ 	.word	0x000000ff
        /*137c*/ 	.word	0x00034478
        /*1380*/ 	.short	0x0100
        /*1382*/ 	.byte	0x0b
	.zero		1


	//   ....[16]....
        /*1384*/ 	.word	0x00000ec0
        /*1388*/ 	.word	0x000000ff
        /*138c*/ 	.word	0x00034480
        /*1390*/ 	.short	0x0100
        /*1392*/ 	.byte	0x0b
	.zero		1


	//   ....[17]....
        /*1394*/ 	.word	0x00000ed0
        /*1398*/ 	.word	0x000000ff
        /*139c*/ 	.word	0x000344c0
        /*13a0*/ 	.short	0x0100
        /*13a2*/ 	.byte	0x0b
	.zero		1


	//   ....[18]....
        /*13a4*/ 	.word	0x00000ee0
        /*13a8*/ 	.word	0x000000ff
        /*13ac*/ 	.word	0x00034488
        /*13b0*/ 	.short	0x0100
        /*13b2*/ 	.byte	0x0b
	.zero		1


	//   ....[19]....
        /*13b4*/ 	.word	0x00000ef0
        /*13b8*/ 	.word	0x000000ff
        /*13bc*/ 	.word	0x000344c8
        /*13c0*/ 	.short	0x0100
        /*13c2*/ 	.byte	0x0b
	.zero		1


	//   ....[20]....
        /*13c4*/ 	.word	0x00000f00
        /*13c8*/ 	.word	0x000000ff
        /*13cc*/ 	.word	0x00034490
        /*13d0*/ 	.short	0x0100
        /*13d2*/ 	.byte	0x0b
	.zero		1


	//   ....[21]....
        /*13d4*/ 	.word	0x00000f10
        /*13d8*/ 	.word	0x000000ff
        /*13dc*/ 	.word	0x000344d0
        /*13e0*/ 	.short	0x0100
        /*13e2*/ 	.byte	0x0b
	.zero		1


	//   ....[22]....
        /*13e4*/ 	.word	0x00000f20
        /*13e8*/ 	.word	0x000000ff
        /*13ec*/ 	.word	0x00034498
        /*13f0*/ 	.short	0x0100
        /*13f2*/ 	.byte	0x0b
	.zero		1


	//   ....[23]....
        /*13f4*/ 	.word	0x00000f30
        /*13f8*/ 	.word	0x000000ff
        /*13fc*/ 	.word	0x000344d8
        /*1400*/ 	.short	0x0100
        /*1402*/ 	.byte	0x0b
	.zero		1


	//   ....[24]....
        /*1404*/ 	.word	0x00000f40
        /*1408*/ 	.word	0x000000ff
        /*140c*/ 	.word	0x000344a0
        /*1410*/ 	.short	0x0100
        /*1412*/ 	.byte	0x0b
	.zero		1


	//   ....[25]....
        /*1414*/ 	.word	0x00000f50
        /*1418*/ 	.word	0x000000ff
        /*141c*/ 	.word	0x000344e0
        /*1420*/ 	.short	0x0100
        /*1422*/ 	.byte	0x0b
	.zero		1


	//   ....[26]....
        /*1424*/ 	.word	0x00000f60
        /*1428*/ 	.word	0x000000ff
        /*142c*/ 	.word	0x000344a8
        /*1430*/ 	.short	0x0100
        /*1432*/ 	.byte	0x0b
	.zero		1


	//   ....[27]....
        /*1434*/ 	.word	0x00000f70
        /*1438*/ 	.word	0x000000ff
        /*143c*/ 	.word	0x000344e8
        /*1440*/ 	.short	0x0100
        /*1442*/ 	.byte	0x0b
	.zero		1


	//   ....[28]....
        /*1444*/ 	.word	0x00000f80
        /*1448*/ 	.word	0x000000ff
        /*144c*/ 	.word	0x000344b0
        /*1450*/ 	.short	0x0100
        /*1452*/ 	.byte	0x0b
	.zero		1


	//   ....[29]....
        /*1454*/ 	.word	0x00000f90
        /*1458*/ 	.word	0x000000ff
        /*145c*/ 	.word	0x000344f0
        /*1460*/ 	.short	0x0100
        /*1462*/ 	.byte	0x0b
	.zero		1


	//   ....[30]....
        /*1464*/ 	.word	0x00000fa0
        /*1468*/ 	.word	0x000000ff
        /*146c*/ 	.word	0x000344b8
        /*1470*/ 	.short	0x0100
        /*1472*/ 	.byte	0x0b
	.zero		1


	//   ....[31]....
        /*1474*/ 	.word	0x00000fb0
        /*1478*/ 	.word	0x000000ff
        /*147c*/ 	.word	0x000344f8
        /*1480*/ 	.short	0x0100
        /*1482*/ 	.byte	0x0b
	.zero		1


	//   ....[32]....
        /*1484*/ 	.word	0x000011b0
        /*1488*/ 	.word	0x000000ff
        /*148c*/ 	.word	0x00034500
        /*1490*/ 	.short	0x0100
        /*1492*/ 	.byte	0x06
	.zero		1


	//   ....[33]....
        /*1494*/ 	.word	0x000011c0
        /*1498*/ 	.word	0x000000ff
        /*149c*/ 	.word	0x00034520
        /*14a0*/ 	.short	0x0100
        /*14a2*/ 	.byte	0x06
	.zero		1


	//   ....[34]....
        /*14a4*/ 	.word	0x000011d0
        /*14a8*/ 	.word	0x000000ff
        /*14ac*/ 	.word	0x00034508
        /*14b0*/ 	.short	0x0100
        /*14b2*/ 	.byte	0x06
	.zero		1


	//   ....[35]....
        /*14b4*/ 	.word	0x000011e0
        /*14b8*/ 	.word	0x000000ff
        /*14bc*/ 	.word	0x00034528
        /*14c0*/ 	.short	0x0100
        /*14c2*/ 	.byte	0x06
	.zero		1


	//   ....[36]....
        /*14c4*/ 	.word	0x000011f0
        /*14c8*/ 	.word	0x000000ff
        /*14cc*/ 	.word	0x00034510
        /*14d0*/ 	.short	0x0100
        /*14d2*/ 	.byte	0x06
	.zero		1


	//   ....[37]....
        /*14d4*/ 	.word	0x00001200
        /*14d8*/ 	.word	0x000000ff
        /*14dc*/ 	.word	0x00034530
        /*14e0*/ 	.short	0x0100
        /*14e2*/ 	.byte	0x06
	.zero		1


	//   ....[38]....
        /*14e4*/ 	.word	0x00001210
        /*14e8*/ 	.word	0x000000ff
        /*14ec*/ 	.word	0x00034518
        /*14f0*/ 	.short	0x0100
        /*14f2*/ 	.byte	0x06
	.zero		1


	//   ....[39]....
        /*14f4*/ 	.word	0x00001220
        /*14f8*/ 	.word	0x000000ff
        /*14fc*/ 	.word	0x00034538
        /*1500*/ 	.short	0x0100
        /*1502*/ 	.byte	0x06
	.zero		1


	//   ....[40]....
        /*1504*/ 	.word	0x000015e0
        /*1508*/ 	.word	0x000000ff
        /*150c*/ 	.word	0x00034540
        /*1510*/ 	.short	0x0100
        /*1512*/ 	.byte	0x06
	.zero		1


	//   ....[41]....
        /*1514*/ 	.word	0x00001620
        /*1518*/ 	.word	0x000000ff
        /*151c*/ 	.word	0x00034548
        /*1520*/ 	.short	0x0100
        /*1522*/ 	.byte	0x06
	.zero		1


	//   ....[42]....
        /*1524*/ 	.word	0x00001670
        /*1528*/ 	.word	0x000000ff
        /*152c*/ 	.word	0x00034550
        /*1530*/ 	.short	0x0100
        /*1532*/ 	.byte	0x0b
	.zero		1


	//   ....[43]....
        /*1534*/ 	.word	0x00001690
        /*1538*/ 	.word	0x000000ff
        /*153c*/ 	.word	0x00034558
        /*1540*/ 	.short	0x0100
        /*1542*/ 	.byte	0x0b
	.zero		1


	//   ....[44]....
        /*1544*/ 	.word	0x00001700
        /*1548*/ 	.word	0x000000ff
        /*154c*/ 	.word	0x00034560
        /*1550*/ 	.short	0x0100
        /*1552*/ 	.byte	0x0b
	.zero		1


	//   ....[45]....
        /*1554*/ 	.word	0x00001710
        /*1558*/ 	.word	0x000000ff
        /*155c*/ 	.word	0x00034568
        /*1560*/ 	.short	0x0100
        /*1562*/ 	.byte	0x0b
	.zero		1


	//   ....[46]....
        /*1564*/ 	.word	0x000031c0
        /*1568*/ 	.word	0x000000ff
        /*156c*/ 	.word	0x00034400
        /*1570*/ 	.short	0x010a
        /*1572*/ 	.byte	0x0b
	.zero		1


	//   ....[47]....
        /*1574*/ 	.word	0x000032a0
        /*1578*/ 	.word	0x000000ff
        /*157c*/ 	.word	0x00000000
        /*1580*/ 	.short	0x0101
        /*1582*/ 	.byte	0x0b
	.zero		1


	//   ....[48]....
        /*1584*/ 	.word	0x00003ec0
        /*1588*/ 	.word	0x00000008
        /*158c*/ 	.word	0x00000000
        /*1590*/ 	.short	0x010a
        /*1592*/ 	.byte	0x2f
	.zero		1


	//   ....[49]....
        /*1594*/ 	.word	0x000049f0
        /*1598*/ 	.word	0x000000ff
        /*159c*/ 	.word	0x00034480
        /*15a0*/ 	.short	0x010a
        /*15a2*/ 	.byte	0x04
	.zero		1


	//   ....[50]....
        /*15a4*/ 	.word	0x00004a30
        /*15a8*/ 	.word	0x000000ff
        /*15ac*/ 	.word	0x00034480
        /*15b0*/ 	.short	0x010a
        /*15b2*/ 	.byte	0x04
	.zero		1


	//   ....[51]....
        /*15b4*/ 	.word	0x00005c90
        /*15b8*/ 	.word	0x000000ff
        /*15bc*/ 	.word	0x00034480
        /*15c0*/ 	.short	0x010a
        /*15c2*/ 	.byte	0x04
	.zero		1


	//   ....[52]....
        /*15c4*/ 	.word	0x00005cd0
        /*15c8*/ 	.word	0x000000ff
        /*15cc*/ 	.word	0x00034480
        /*15d0*/ 	.short	0x010a
        /*15d2*/ 	.byte	0x04
	.zero		1


	//   ....[53]....
        /*15d4*/ 	.word	0x00007310
        /*15d8*/ 	.word	0x00000004
        /*15dc*/ 	.word	0x00000000
        /*15e0*/ 	.short	0x0101
        /*15e2*/ 	.byte	0x3f
	.zero		1


	//   ....[54]....
        /*15e4*/ 	.word	0x00007420
        /*15e8*/ 	.word	0x00000000
        /*15ec*/ 	.word	0x00000000
        /*15f0*/ 	.short	0x0101
        /*15f2*/ 	.byte	0x33
	.zero		1


	//   ....[55]....
        /*15f4*/ 	.word	0x00007500
        /*15f8*/ 	.word	0x00000000
        /*15fc*/ 	.word	0x00000000
        /*1600*/ 	.short	0x0101
        /*1602*/ 	.byte	0x3f
	.zero		1


	//   ....[56]....
        /*1604*/ 	.word	0x00007560
        /*1608*/ 	.word	0x00000008
        /*160c*/ 	.word	0x00000010
        /*1610*/ 	.short	0x010a
        /*1612*/ 	.byte	0x2f
	.zero		1


	//   ....[57]....
        /*1614*/ 	.word	0x00007cc0
        /*1618*/ 	.word	0x000000ff
        /*161c*/ 	.word	0x00034500
        /*1620*/ 	.short	0x010a
        /*1622*/ 	.byte	0x32
	.zero		1


	//   ....[58]....
        /*1624*/ 	.word	0x000083a0
        /*1628*/ 	.word	0x000000ff
        /*162c*/ 	.word	0x00034508
        /*1630*/ 	.short	0x010a
        /*1632*/ 	.byte	0x32
	.zero		1


	//   ....[59]....
        /*1634*/ 	.word	0x000088f0
        /*1638*/ 	.word	0x000000ff
        /*163c*/ 	.word	0x00000000
        /*1640*/ 	.short	0x0101
        /*1642*/ 	.byte	0x07
	.zero		1


	//   ....[60]....
        /*1644*/ 	.word	0x00008920
        /*1648*/ 	.word	0x000000ff
        /*164c*/ 	.word	0x00034510
        /*1650*/ 	.short	0x010a
        /*1652*/ 	.byte	0x32
	.zero		1


	//   ....[61]....
        /*1654*/ 	.word	0x00008e70
        /*1658*/ 	.word	0x000000ff
        /*165c*/ 	.word	0x00000000
        /*1660*/ 	.short	0x0101
        /*1662*/ 	.byte	0x08
	.zero		1


	//   ....[62]....
        /*1664*/ 	.word	0x00008ea0
        /*1668*/ 	.word	0x000000ff
        /*166c*/ 	.word	0x00034518
        /*1670*/ 	.short	0x010a
        /*1672*/ 	.byte	0x32
	.zero		1


	//   ....[63]....
        /*1674*/ 	.word	0x000093f0
        /*1678*/ 	.word	0x000000ff
        /*167c*/ 	.word	0x00000000
        /*1680*/ 	.short	0x0101
        /*1682*/ 	.byte	0x09
	.zero		1


	//   ....[64]....
        /*1684*/ 	.word	0x00009440
        /*1688*/ 	.word	0x000000ff
        /*168c*/ 	.word	0x00034500
        /*1690*/ 	.short	0x010a
        /*1692*/ 	.byte	0x32
	.zero		1


	//   ....[65]....
        /*1694*/ 	.word	0x00009a90
        /*1698*/ 	.word	0x000000ff
        /*169c*/ 	.word	0x00000000
        /*16a0*/ 	.short	0x0101
        /*16a2*/ 	.byte	0x0a
	.zero		1


	//   ....[66]....
        /*16a4*/ 	.word	0x00009ac0
        /*16a8*/ 	.word	0x000000ff
        /*16ac*/ 	.word	0x00034508
        /*16b0*/ 	.short	0x010a
        /*16b2*/ 	.byte	0x32
	.zero		1


	//   ....[67]....
        /*16b4*/ 	.word	0x00009ff0
        /*16b8*/ 	.word	0x000000ff
        /*16bc*/ 	.word	0x00000000
        /*16c0*/ 	.short	0x0101
        /*16c2*/ 	.byte	0x07
	.zero		1


	//   ....[68]....
        /*16c4*/ 	.word	0x0000a020
        /*16c8*/ 	.word	0x000000ff
        /*16cc*/ 	.word	0x00034510
        /*16d0*/ 	.short	0x010a
        /*16d2*/ 	.byte	0x32
	.zero		1


	//   ....[69]....
        /*16d4*/ 	.word	0x0000a550
        /*16d8*/ 	.word	0x000000ff
        /*16dc*/ 	.word	0x00000000
        /*16e0*/ 	.short	0x0101
        /*16e2*/ 	.byte	0x08
	.zero		1


	//   ....[70]....
        /*16e4*/ 	.word	0x0000a580
        /*16e8*/ 	.word	0x000000ff
        /*16ec*/ 	.word	0x00034518
        /*16f0*/ 	.short	0x010a
        /*16f2*/ 	.byte	0x32
	.zero		1


	//   ....[71]....
        /*16f4*/ 	.word	0x0000aab0
        /*16f8*/ 	.word	0x000000ff
        /*16fc*/ 	.word	0x00000000
        /*1700*/ 	.short	0x0101
        /*1702*/ 	.byte	0x09
	.zero		1


	//   ....[72]....
        /*1704*/ 	.word	0x0000aae0
        /*1708*/ 	.word	0x000000ff
        /*170c*/ 	.word	0x00034500
        /*1710*/ 	.short	0x010a
        /*1712*/ 	.byte	0x32
	.zero		1


	//   ....[73]....
        /*1714*/ 	.word	0x0000b110
        /*1718*/ 	.word	0x000000ff
        /*171c*/ 	.word	0x00000000
        /*1720*/ 	.short	0x0101
        /*1722*/ 	.byte	0x0a
	.zero		1


	//   ....[74]....
        /*1724*/ 	.word	0x0000b140
        /*1728*/ 	.word	0x000000ff
        /*172c*/ 	.word	0x00034508
        /*1730*/ 	.short	0x010a
        /*1732*/ 	.byte	0x32
	.zero		1


	//   ....[75]....
        /*1734*/ 	.word	0x0000b670
        /*1738*/ 	.word	0x000000ff
        /*173c*/ 	.word	0x00000000
        /*1740*/ 	.short	0x0101
        /*1742*/ 	.byte	0x07
	.zero		1


	//   ....[76]....
        /*1744*/ 	.word	0x0000b6a0
        /*1748*/ 	.word	0x000000ff
        /*174c*/ 	.word	0x00034510
        /*1750*/ 	.short	0x010a
        /*1752*/ 	.byte	0x32
	.zero		1


	//   ....[77]....
        /*1754*/ 	.word	0x0000bbd0
        /*1758*/ 	.word	0x000000ff
        /*175c*/ 	.word	0x00000000
        /*1760*/ 	.short	0x0101
        /*1762*/ 	.byte	0x08
	.zero		1


	//   ....[78]....
        /*1764*/ 	.word	0x0000bc00
        /*1768*/ 	.word	0x000000ff
        /*176c*/ 	.word	0x00034518
        /*1770*/ 	.short	0x010a
        /*1772*/ 	.byte	0x32
	.zero		1


	//   ....[79]....
        /*1774*/ 	.word	0x0000c130
        /*1778*/ 	.word	0x000000ff
        /*177c*/ 	.word	0x00000000
        /*1780*/ 	.short	0x0101
        /*1782*/ 	.byte	0x09
	.zero		1


	//   ....[80]....
        /*1784*/ 	.word	0x0000c160
        /*1788*/ 	.word	0x000000ff
        /*178c*/ 	.word	0x00034500
        /*1790*/ 	.short	0x010a
        /*1792*/ 	.byte	0x32
	.zero		1


	//   ....[81]....
        /*1794*/ 	.word	0x0000c790
        /*1798*/ 	.word	0x000000ff
        /*179c*/ 	.word	0x00000000
        /*17a0*/ 	.short	0x0101
        /*17a2*/ 	.byte	0x0a
	.zero		1


	//   ....[82]....
        /*17a4*/ 	.word	0x0000c7c0
        /*17a8*/ 	.word	0x000000ff
        /*17ac*/ 	.word	0x00034508
        /*17b0*/ 	.short	0x010a
        /*17b2*/ 	.byte	0x32
	.zero		1


	//   ....[83]....
        /*17b4*/ 	.word	0x0000ccf0
        /*17b8*/ 	.word	0x000000ff
        /*17bc*/ 	.word	0x00000000
        /*17c0*/ 	.short	0x0101
        /*17c2*/ 	.byte	0x07
	.zero		1


	//   ....[84]....
        /*17c4*/ 	.word	0x0000cd20
        /*17c8*/ 	.word	0x000000ff
        /*17cc*/ 	.word	0x00034510
        /*17d0*/ 	.short	0x010a
        /*17d2*/ 	.byte	0x32
	.zero		1


	//   ....[85]....
        /*17d4*/ 	.word	0x0000d250
        /*17d8*/ 	.word	0x000000ff
        /*17dc*/ 	.word	0x00000000
        /*17e0*/ 	.short	0x0101
        /*17e2*/ 	.byte	0x08
	.zero		1


	//   ....[86]....
        /*17e4*/ 	.word	0x0000d280
        /*17e8*/ 	.word	0x000000ff
        /*17ec*/ 	.word	0x00034518
        /*17f0*/ 	.short	0x010a
        /*17f2*/ 	.byte	0x32
	.zero		1


	//   ....[87]....
        /*17f4*/ 	.word	0x0000d7c0
        /*17f8*/ 	.word	0x000000ff
        /*17fc*/ 	.word	0x00000000
        /*1800*/ 	.short	0x0101
        /*1802*/ 	.byte	0x09
	.zero		1


	//   ....[88]....
        /*1804*/ 	.word	0x0000d850
        /*1808*/ 	.word	0x000000ff
        /*180c*/ 	.word	0x00034400
        /*1810*/ 	.short	0x010a
        /*1812*/ 	.byte	0x04
	.zero		1


	//   ....[89]....
        /*1814*/ 	.word	0x0000d950
        /*1818*/ 	.word	0x000000ff
        /*181c*/ 	.word	0x00000000
        /*1820*/ 	.short	0x0101
        /*1822*/ 	.byte	0x04
	.zero		1


	//   ....[90]....
        /*1824*/ 	.word	0x0000db50
        /*1828*/ 	.word	0x000000ff
        /*182c*/ 	.word	0x00034400
        /*1830*/ 	.short	0x010a
        /*1832*/ 	.byte	0x04
	.zero		1


	//   ....[91]....
        /*1834*/ 	.word	0x0000dc40
        /*1838*/ 	.word	0x000000ff
        /*183c*/ 	.word	0x00000000
        /*1840*/ 	.short	0x0101
        /*1842*/ 	.byte	0x04
	.zero		1


	//   ....[92]....
        /*1844*/ 	.word	0x0000e120
        /*1848*/ 	.word	0x000000ff
        /*184c*/ 	.word	0x00000000
        /*1850*/ 	.short	0x0101
        /*1852*/ 	.byte	0x0a
	.zero		1


	//   ....[93]....
        /*1854*/ 	.word	0x0000e150
        /*1858*/ 	.word	0x00000000
        /*185c*/ 	.word	0x00000000
        /*1860*/ 	.short	0x0101
        /*1862*/ 	.byte	0x33
	.zero		1


	//   ....[94]....
        /*1864*/ 	.word	0x0000e8f0
        /*1868*/ 	.word	0x000000ff
        /*186c*/ 	.word	0x00034548
        /*1870*/ 	.short	0x010a
        /*1872*/ 	.byte	0x06
	.zero		1


	//   ....[95]....
        /*1874*/ 	.word	0x0000ea20
        /*1878*/ 	.word	0x000000ff
        /*187c*/ 	.word	0x00034400
        /*1880*/ 	.short	0x010a
        /*1882*/ 	.byte	0x07
	.zero		1


	//   ....[96]....
        /*1884*/ 	.word	0x0000eb40
        /*1888*/ 	.word	0x000000ff
        /*188c*/ 	.word	0x00000000
        /*1890*/ 	.short	0x0101
        /*1892*/ 	.byte	0x07
	.zero		1


	//   ....[97]....
        /*1894*/ 	.word	0x0000ed30
        /*1898*/ 	.word	0x000000ff
        /*189c*/ 	.word	0x00034520
        /*18a0*/ 	.short	0x010a
        /*18a2*/ 	.byte	0x06
	.zero		1


	//   ....[98]....
        /*18a4*/ 	.word	0x0000edf0
        /*18a8*/ 	.word	0x000000ff
        /*18ac*/ 	.word	0x00034500
        /*18b0*/ 	.short	0x010b
        /*18b2*/ 	.byte	0x06
	.zero		1


	//   ....[99]....
        /*18b4*/ 	.word	0x0000ee50
        /*18b8*/ 	.word	0x000000ff
        /*18bc*/ 	.word	0x00000000
        /*18c0*/ 	.short	0x0101
        /*18c2*/ 	.byte	0x0f
	.zero		1


	//   ....[100]....
        /*18c4*/ 	.word	0x0000ee80
        /*18c8*/ 	.word	0x000000ff
        /*18cc*/ 	.word	0x00034528
        /*18d0*/ 	.short	0x010a
        /*18d2*/ 	.byte	0x06
	.zero		1


	//   ....[101]....
        /*18d4*/ 	.word	0x0000ef60
        /*18d8*/ 	.word	0x000000ff
        /*18dc*/ 	.word	0x00034508
        /*18e0*/ 	.short	0x010b
        /*18e2*/ 	.byte	0x06
	.zero		1


	//   ....[102]....
        /*18e4*/ 	.word	0x0000efc0
        /*18e8*/ 	.word	0x000000ff
        /*18ec*/ 	.word	0x00000000
        /*18f0*/ 	.short	0x0101
        /*18f2*/ 	.byte	0x07
	.zero		1


	//   ....[103]....
        /*18f4*/ 	.word	0x0000eff0
        /*18f8*/ 	.word	0x000000ff
        /*18fc*/ 	.word	0x00034530
        /*1900*/ 	.short	0x010a
        /*1902*/ 	.byte	0x06
	.zero		1


	//   ....[104]....
        /*1904*/ 	.word	0x0000f0d0
        /*1908*/ 	.word	0x000000ff
        /*190c*/ 	.word	0x00034510
        /*1910*/ 	.short	0x010b
        /*1912*/ 	.byte	0x06
	.zero		1


	//   ....[105]....
        /*1914*/ 	.word	0x0000f130
        /*1918*/ 	.word	0x000000ff
        /*191c*/ 	.word	0x00000000
        /*1920*/ 	.short	0x0101
        /*1922*/ 	.byte	0x0e
	.zero		1


	//   ....[106]....
        /*1924*/ 	.word	0x0000f160
        /*1928*/ 	.word	0x000000ff
        /*192c*/ 	.word	0x00034538
        /*1930*/ 	.short	0x010a
        /*1932*/ 	.byte	0x06
	.zero		1


	//   ....[107]....
        /*1934*/ 	.word	0x0000f240
        /*1938*/ 	.word	0x000000ff
        /*193c*/ 	.word	0x00034518
        /*1940*/ 	.short	0x010b
        /*1942*/ 	.byte	0x06
	.zero		1


	//   ....[108]....
        /*1944*/ 	.word	0x0000f2b0
        /*1948*/ 	.word	0x000000ff
        /*194c*/ 	.word	0x00000000
        /*1950*/ 	.short	0x0101
        /*1952*/ 	.byte	0x24
	.zero		1


	//   ....[109]....
        /*1954*/ 	.word	0x0000f2f0
        /*1958*/ 	.word	0x000000ff
        /*195c*/ 	.word	0x00034520
        /*1960*/ 	.short	0x010a
        /*1962*/ 	.byte	0x06
	.zero		1


	//   ....[110]....
        /*1964*/ 	.word	0x0000f3b0
        /*1968*/ 	.word	0x000000ff
        /*196c*/ 	.word	0x00034500
        /*1970*/ 	.short	0x010b
        /*1972*/ 	.byte	0x06
	.zero		1


	//   ....[111]....
        /*1974*/ 	.word	0x0000f3f0
        /*1978*/ 	.word	0x000000ff
        /*197c*/ 	.word	0x00000000
        /*1980*/ 	.short	0x0101
        /*1982*/ 	.byte	0x0f
	.zero		1


	//   ....[112]....
        /*1984*/ 	.word	0x0000f420
        /*1988*/ 	.word	0x000000ff
        /*198c*/ 	.word	0x00034528
        /*1990*/ 	.short	0x010a
        /*1992*/ 	.byte	0x06
	.zero		1


	//   ....[113]....
        /*1994*/ 	.word	0x0000f4f0
        /*1998*/ 	.word	0x000000ff
        /*199c*/ 	.word	0x00034508
        /*19a0*/ 	.short	0x010b
        /*19a2*/ 	.byte	0x06
	.zero		1


	//   ....[114]....
        /*19a4*/ 	.word	0x0000f530
        /*19a8*/ 	.word	0x000000ff
        /*19ac*/ 	.word	0x00000000
        /*19b0*/ 	.short	0x0101
        /*19b2*/ 	.byte	0x07
	.zero		1


	//   ....[115]....
        /*19b4*/ 	.word	0x0000f560
        /*19b8*/ 	.word	0x000000ff
        /*19bc*/ 	.word	0x00034530
        /*19c0*/ 	.short	0x010a
        /*19c2*/ 	.byte	0x06
	.zero		1


	//   ....[116]....
        /*19c4*/ 	.word	0x0000f630
        /*19c8*/ 	.word	0x000000ff
        /*19cc*/ 	.word	0x00034510
        /*19d0*/ 	.short	0x010b
        /*19d2*/ 	.byte	0x06
	.zero		1


	//   ....[117]....
        /*19d4*/ 	.word	0x0000f670
        /*19d8*/ 	.word	0x000000ff
        /*19dc*/ 	.word	0x00000000
        /*19e0*/ 	.short	0x0101
        /*19e2*/ 	.byte	0x0e
	.zero		1


	//   ....[118]....
        /*19e4*/ 	.word	0x0000f6a0
        /*19e8*/ 	.word	0x000000ff
        /*19ec*/ 	.word	0x00034538
        /*19f0*/ 	.short	0x010a
        /*19f2*/ 	.byte	0x06
	.zero		1


	//   ....[119]....
        /*19f4*/ 	.word	0x0000f770
        /*19f8*/ 	.word	0x000000ff
        /*19fc*/ 	.word	0x00034518
        /*1a00*/ 	.short	0x010b
        /*1a02*/ 	.byte	0x06
	.zero		1


	//   ....[120]....
        /*1a04*/ 	.word	0x0000f7b0
        /*1a08*/ 	.word	0x000000ff
        /*1a0c*/ 	.word	0x00000000
        /*1a10*/ 	.short	0x0101
        /*1a12*/ 	.byte	0x24
	.zero		1


	//   ....[121]....
        /*1a14*/ 	.word	0x0000f7f0
        /*1a18*/ 	.word	0x000000ff
        /*1a1c*/ 	.word	0x00034520
        /*1a20*/ 	.short	0x010a
        /*1a22*/ 	.byte	0x06
	.zero		1


	//   ....[122]....
        /*1a24*/ 	.word	0x0000f8b0
        /*1a28*/ 	.word	0x000000ff
        /*1a2c*/ 	.word	0x00034500
        /*1a30*/ 	.short	0x010b
        /*1a32*/ 	.byte	0x06
	.zero		1


	//   ....[123]....
        /*1a34*/ 	.word	0x0000f8f0
        /*1a38*/ 	.word	0x000000ff
        /*1a3c*/ 	.word	0x00000000
        /*1a40*/ 	.short	0x0101
        /*1a42*/ 	.byte	0x0f
	.zero		1


	//   ....[124]....
        /*1a44*/ 	.word	0x0000f920
        /*1a48*/ 	.word	0x000000ff
        /*1a4c*/ 	.word	0x00034528
        /*1a50*/ 	.short	0x010a
        /*1a52*/ 	.byte	0x06
	.zero		1


	//   ....[125]....
        /*1a54*/ 	.word	0x0000f9f0
        /*1a58*/ 	.word	0x000000ff
        /*1a5c*/ 	.word	0x00034508
        /*1a60*/ 	.short	0x010b
        /*1a62*/ 	.byte	0x06
	.zero		1


	//   ....[126]....
        /*1a64*/ 	.word	0x0000fa30
        /*1a68*/ 	.word	0x000000ff
        /*1a6c*/ 	.word	0x00000000
        /*1a70*/ 	.short	0x0101
        /*1a72*/ 	.byte	0x07
	.zero		1


	//   ....[127]....
        /*1a74*/ 	.word	0x0000fa60
        /*1a78*/ 	.word	0x000000ff
        /*1a7c*/ 	.word	0x00034530
        /*1a80*/ 	.short	0x010a
        /*1a82*/ 	.byte	0x06
	.zero		1


	//   ....[128]....
        /*1a84*/ 	.word	0x0000fb30
        /*1a88*/ 	.word	0x000000ff
        /*1a8c*/ 	.word	0x00034510
        /*1a90*/ 	.short	0x010b
        /*1a92*/ 	.byte	0x06
	.zero		1


	//   ....[129]....
        /*1a94*/ 	.word	0x0000fb70
        /*1a98*/ 	.word	0x000000ff
        /*1a9c*/ 	.word	0x00000000
        /*1aa0*/ 	.short	0x0101
        /*1aa2*/ 	.byte	0x0e
	.zero		1


	//   ....[130]....
        /*1aa4*/ 	.word	0x0000fba0
        /*1aa8*/ 	.word	0x000000ff
        /*1aac*/ 	.word	0x00034538
        /*1ab0*/ 	.short	0x010a
        /*1ab2*/ 	.byte	0x06
	.zero		1


	//   ....[131]....
        /*1ab4*/ 	.word	0x0000fc70
        /*1ab8*/ 	.word	0x000000ff
        /*1abc*/ 	.word	0x00034518
        /*1ac0*/ 	.short	0x010b
        /*1ac2*/ 	.byte	0x06
	.zero		1


	//   ....[132]....
        /*1ac4*/ 	.word	0x0000fcb0
        /*1ac8*/ 	.word	0x000000ff
        /*1acc*/ 	.word	0x00000000
        /*1ad0*/ 	.short	0x0101
        /*1ad2*/ 	.byte	0x24
	.zero		1


	//   ....[133]....
        /*1ad4*/ 	.word	0x0000fcf0
        /*1ad8*/ 	.word	0x000000ff
        /*1adc*/ 	.word	0x00034520
        /*1ae0*/ 	.short	0x010a
        /*1ae2*/ 	.byte	0x06
	.zero		1


	//   ....[134]....
        /*1ae4*/ 	.word	0x0000fdb0
        /*1ae8*/ 	.word	0x000000ff
        /*1aec*/ 	.word	0x00034500
        /*1af0*/ 	.short	0x010b
        /*1af2*/ 	.byte	0x06
	.zero		1


	//   ....[135]....
        /*1af4*/ 	.word	0x0000fdf0
        /*1af8*/ 	.word	0x000000ff
        /*1afc*/ 	.word	0x00000000
        /*1b00*/ 	.short	0x0101
        /*1b02*/ 	.byte	0x0f
	.zero		1


	//   ....[136]....
        /*1b04*/ 	.word	0x0000fe20
        /*1b08*/ 	.word	0x000000ff
        /*1b0c*/ 	.word	0x00034528
        /*1b10*/ 	.short	0x010a
        /*1b12*/ 	.byte	0x06
	.zero		1


	//   ....[137]....
        /*1b14*/ 	.word	0x0000ff00
        /*1b18*/ 	.word	0x000000ff
        /*1b1c*/ 	.word	0x00034508
        /*1b20*/ 	.short	0x010b
        /*1b22*/ 	.byte	0x06
	.zero		1


	//   ....[138]....
        /*1b24*/ 	.word	0x0000ff40
        /*1b28*/ 	.word	0x000000ff
        /*1b2c*/ 	.word	0x00000000
        /*1b30*/ 	.short	0x0101
        /*1b32*/ 	.byte	0x07
	.zero		1


	//   ....[139]....
        /*1b34*/ 	.word	0x0000ff70
        /*1b38*/ 	.word	0x000000ff
        /*1b3c*/ 	.word	0x00034530
        /*1b40*/ 	.short	0x010a
        /*1b42*/ 	.byte	0x06
	.zero		1


	//   ....[140]....
        /*1b44*/ 	.word	0x00010050
        /*1b48*/ 	.word	0x000000ff
        /*1b4c*/ 	.word	0x00034510
        /*1b50*/ 	.short	0x010b
        /*1b52*/ 	.byte	0x06
	.zero		1


	//   ....[141]....
        /*1b54*/ 	.word	0x00010090
        /*1b58*/ 	.word	0x000000ff
        /*1b5c*/ 	.word	0x00000000
        /*1b60*/ 	.short	0x0101
        /*1b62*/ 	.byte	0x0e
	.zero		1


	//   ....[142]....
        /*1b64*/ 	.word	0x000100c0
        /*1b68*/ 	.word	0x000000ff
        /*1b6c*/ 	.word	0x00034538
        /*1b70*/ 	.short	0x010a
        /*1b72*/ 	.byte	0x06
	.zero		1


	//   ....[143]....
        /*1b74*/ 	.word	0x000101a0
        /*1b78*/ 	.word	0x000000ff
        /*1b7c*/ 	.word	0x00034518
        /*1b80*/ 	.short	0x010b
        /*1b82*/ 	.byte	0x06
	.zero		1


	//   ....[144]....
        /*1b84*/ 	.word	0x000101f0
        /*1b88*/ 	.word	0x000000ff
        /*1b8c*/ 	.word	0x00000000
        /*1b90*/ 	.short	0x0101
        /*1b92*/ 	.byte	0x24
	.zero		1


	//   ....[145]....
        /*1b94*/ 	.word	0x00010760
        /*1b98*/ 	.word	0x000000ff
        /*1b9c*/ 	.word	0x00034520
        /*1ba0*/ 	.short	0x010a
        /*1ba2*/ 	.byte	0x06
	.zero		1


	//   ....[146]....
        /*1ba4*/ 	.word	0x000107a0
        /*1ba8*/ 	.word	0x000000ff
        /*1bac*/ 	.word	0x00034528
        /*1bb0*/ 	.short	0x010a
        /*1bb2*/ 	.byte	0x06
	.zero		1


	//   ....[147]....
        /*1bb4*/ 	.word	0x000107e0
        /*1bb8*/ 	.word	0x000000ff
        /*1bbc*/ 	.word	0x00034530
        /*1bc0*/ 	.short	0x010a
        /*1bc2*/ 	.byte	0x06
	.zero		1


	//   ....[148]....
        /*1bc4*/ 	.word	0x00010850
        /*1bc8*/ 	.word	0x00000003
        /*1bcc*/ 	.word	0x00034538
        /*1bd0*/ 	.short	0x010a
        /*1bd2*/ 	.byte	0x3f
	.zero		1


	//   ....[149]....
        /*1bd4*/ 	.word	0x00011530
        /*1bd8*/ 	.word	0x00000008
        /*1bdc*/ 	.word	0x000344c0
        /*1be0*/ 	.short	0x010a
        /*1be2*/ 	.byte	0x3f
	.zero		1


	//   ....[150]....
        /*1be4*/ 	.word	0x000117c0
        /*1be8*/ 	.word	0x000000ff
        /*1bec*/ 	.word	0x00034548
        /*1bf0*/ 	.short	0x0101
        /*1bf2*/ 	.byte	0x12
	.zero		1


	//   ....[151]....
        /*1bf4*/ 	.word	0x000118c0
        /*1bf8*/ 	.word	0x00000003
        /*1bfc*/ 	.word	0x00034400
        /*1c00*/ 	.short	0x010a
        /*1c02*/ 	.byte	0x3f
	.zero		1


	//   ....[152]....
        /*1c04*/ 	.word	0x00011a00
        /*1c08*/ 	.word	0x00000002
        /*1c0c*/ 	.word	0x00000000
        /*1c10*/ 	.short	0x0101
        /*1c12*/ 	.byte	0x3f
	.zero		1


	//   ....[153]....
        /*1c14*/ 	.word	0x00012200
        /*1c18*/ 	.word	0x00000007
        /*1c1c*/ 	.word	0x00000000
        /*1c20*/ 	.short	0x010a
        /*1c22*/ 	.byte	0x3f
	.zero		1


	//   ....[154]....
        /*1c24*/ 	.word	0x00012280
        /*1c28*/ 	.word	0x00000009
        /*1c2c*/ 	.word	0x00000000
        /*1c30*/ 	.short	0x010a
        /*1c32*/ 	.byte	0x3f
	.zero		1


	//   ....[155]....
        /*1c34*/ 	.word	0x00012310
        /*1c38*/ 	.word	0x00000006
        /*1c3c*/ 	.word	0x00000000
        /*1c40*/ 	.short	0x010a
        /*1c42*/ 	.byte	0x3f
	.zero		1


	//   ....[156]....
        /*1c44*/ 	.word	0x000123a0
        /*1c48*/ 	.word	0x00000009
        /*1c4c*/ 	.word	0x00000000
        /*1c50*/ 	.short	0x010a
        /*1c52*/ 	.byte	0x3f
	.zero		1


	//   ....[157]....
        /*1c54*/ 	.word	0x00012430
        /*1c58*/ 	.word	0x00000006
        /*1c5c*/ 	.word	0x00000000
        /*1c60*/ 	.short	0x010a
        /*1c62*/ 	.byte	0x3f
	.zero		1


	//   ....[158]....
        /*1c64*/ 	.word	0x000124c0
        /*1c68*/ 	.word	0x00000009
        /*1c6c*/ 	.word	0x00000000
        /*1c70*/ 	.short	0x010a
        /*1c72*/ 	.byte	0x3f
	.zero		1


	//   ....[159]....
        /*1c74*/ 	.word	0x00012550
        /*1c78*/ 	.word	0x00000006
        /*1c7c*/ 	.word	0x00000000
        /*1c80*/ 	.short	0x010a
        /*1c82*/ 	.byte	0x3f
	.zero		1


	//   ....[160]....
        /*1c84*/ 	.word	0x000125e0
        /*1c88*/ 	.word	0x00000003
        /*1c8c*/ 	.word	0x00000000
        /*1c90*/ 	.short	0x010a
        /*1c92*/ 	.byte	0x3f
	.zero		1


	//   ....[161]....
        /*1c94*/ 	.word	0x00014260
        /*1c98*/ 	.word	0x0000000c
        /*1c9c*/ 	.word	0x00034440
        /*1ca0*/ 	.short	0x010a
        /*1ca2*/ 	.byte	0x3f
	.zero		1


	//   ....[162]....
        /*1ca4*/ 	.word	0x00014380
        /*1ca8*/ 	.word	0x0000000c
        /*1cac*/ 	.word	0x00034400
        /*1cb0*/ 	.short	0x0101
        /*1cb2*/ 	.byte	0x3f
	.zero		1


	//   ....[163]....
        /*1cb4*/ 	.word	0x00014450
        /*1cb8*/ 	.word	0x00000003
        /*1cbc*/ 	.word	0x00034440
        /*1cc0*/ 	.short	0x010a
        /*1cc2*/ 	.byte	0x3f
	.zero		1


	//   ....[164]....
        /*1cc4*/ 	.word	0x00014500
        /*1cc8*/ 	.word	0x00000003
        /*1ccc*/ 	.word	0x00034440
        /*1cd0*/ 	.short	0x010a
        /*1cd2*/ 	.byte	0x3f
	.zero		1


	//   ....[165]....
        /*1cd4*/ 	.word	0x000145b0
        /*1cd8*/ 	.word	0x00000003
        /*1cdc*/ 	.word	0x00034440
        /*1ce0*/ 	.short	0x010a
        /*1ce2*/ 	.byte	0x3f
	.zero		1


	//   ....[166]....
        /*1ce4*/ 	.word	0x00014660
        /*1ce8*/ 	.word	0x00000003
        /*1cec*/ 	.word	0x00034440
        /*1cf0*/ 	.short	0x010a
        /*1cf2*/ 	.byte	0x3f
	.zero		1


	//   ....[167]....
        /*1cf4*/ 	.word	0x00014710
        /*1cf8*/ 	.word	0x00000003
        /*1cfc*/ 	.word	0x00034440
        /*1d00*/ 	.short	0x010a
        /*1d02*/ 	.byte	0x3f
	.zero		1


	//   ....[168]....
        /*1d04*/ 	.word	0x000147c0
        /*1d08*/ 	.word	0x00000003
        /*1d0c*/ 	.word	0x00034440
        /*1d10*/ 	.short	0x010a
        /*1d12*/ 	.byte	0x3f
	.zero		1


	//   ....[169]....
        /*1d14*/ 	.word	0x00014870
        /*1d18*/ 	.word	0x00000003
        /*1d1c*/ 	.word	0x00034440
        /*1d20*/ 	.short	0x010a
        /*1d22*/ 	.byte	0x3f
	.zero		1


	//   ....[170]....
        /*1d24*/ 	.word	0x00014920
        /*1d28*/ 	.word	0x00000003
        /*1d2c*/ 	.word	0x00034440
        /*1d30*/ 	.short	0x010a
        /*1d32*/ 	.byte	0x3f
	.zero		1


	//   ....[171]....
        /*1d34*/ 	.word	0x00014980
        /*1d38*/ 	.word	0x0000000d
        /*1d3c*/ 	.word	0x00034400
        /*1d40*/ 	.short	0x010a
        /*1d42*/ 	.byte	0x3f
	.zero		1


	//   ....[172]....
        /*1d44*/ 	.word	0x000149f0
        /*1d48*/ 	.word	0x00000000
        /*1d4c*/ 	.word	0x00000000
        /*1d50*/ 	.short	0x010a
        /*1d52*/ 	.byte	0x3f
	.zero		1


	//   ....[173]....
        /*1d54*/ 	.word	0x00014a50
        /*1d58*/ 	.word	0x00000003
        /*1d5c*/ 	.word	0x00034480
        /*1d60*/ 	.short	0x010a
        /*1d62*/ 	.byte	0x3f
	.zero		1


	//   ....[174]....
        /*1d64*/ 	.word	0x00014ab0
        /*1d68*/ 	.word	0x00000009
        /*1d6c*/ 	.word	0x00034480
        /*1d70*/ 	.short	0x010a
        /*1d72*/ 	.byte	0x3f
	.zero		1


	//   ....[175]....
        /*1d74*/ 	.word	0x00014b20
        /*1d78*/ 	.word	0x00000002
        /*1d7c*/ 	.word	0x00000010
        /*1d80*/ 	.short	0x010a
        /*1d82*/ 	.byte	0x3f
	.zero		1


	//   ....[176]....
        /*1d84*/ 	.word	0x00014be0
        /*1d88*/ 	.word	0x00000004
        /*1d8c*/ 	.word	0x00034500
        /*1d90*/ 	.short	0x010a
        /*1d92*/ 	.byte	0x3f
	.zero		1


	//   ....[177]....
        /*1d94*/ 	.word	0x00014c40
        /*1d98*/ 	.word	0x0000000c
        /*1d9c*/ 	.word	0x00034508
        /*1da0*/ 	.short	0x010a
        /*1da2*/ 	.byte	0x3f
	.zero		1


	//   ....[178]....
        /*1da4*/ 	.word	0x00014ca0
        /*1da8*/ 	.word	0x0000000c
        /*1dac*/ 	.word	0x00034510
        /*1db0*/ 	.short	0x010a
        /*1db2*/ 	.byte	0x3f
	.zero		1


	//   ....[179]....
        /*1db4*/ 	.word	0x00014d00
        /*1db8*/ 	.word	0x0000000c
        /*1dbc*/ 	.word	0x00034518
        /*1dc0*/ 	.short	0x010a
        /*1dc2*/ 	.byte	0x3f
	.zero		1


	//   ....[180]....
        /*1dc4*/ 	.word	0x00014d60
        /*1dc8*/ 	.word	0x0000000d
        /*1dcc*/ 	.word	0x00034500
        /*1dd0*/ 	.short	0x010a
        /*1dd2*/ 	.byte	0x3f
	.zero		1


	//   ....[181]....
        /*1dd4*/ 	.word	0x00014dc0
        /*1dd8*/ 	.word	0x0000000d
        /*1ddc*/ 	.word	0x00034508
        /*1de0*/ 	.short	0x010a
        /*1de2*/ 	.byte	0x3f
	.zero		1


	//   ....[182]....
        /*1de4*/ 	.word	0x00014e20
        /*1de8*/ 	.word	0x0000000d
        /*1dec*/ 	.word	0x00034510
        /*1df0*/ 	.short	0x010a
        /*1df2*/ 	.byte	0x3f
	.zero		1


	//   ....[183]....
        /*1df4*/ 	.word	0x00014e80
        /*1df8*/ 	.word	0x0000000d
        /*1dfc*/ 	.word	0x00034518
        /*1e00*/ 	.short	0x010a
        /*1e02*/ 	.byte	0x3f
	.zero		1


	//   ....[184]....
        /*1e04*/ 	.word	0x00014ee0
        /*1e08*/ 	.word	0x0000000c
        /*1e0c*/ 	.word	0x00034500
        /*1e10*/ 	.short	0x010a
        /*1e12*/ 	.byte	0x3f
	.zero		1


	//   ....[185]....
        /*1e14*/ 	.word	0x00014f40
        /*1e18*/ 	.word	0x0000000c
        /*1e1c*/ 	.word	0x00034508
        /*1e20*/ 	.short	0x010a
        /*1e22*/ 	.byte	0x3f
	.zero		1


	//   ....[186]....
        /*1e24*/ 	.word	0x00014fa0
        /*1e28*/ 	.word	0x0000000c
        /*1e2c*/ 	.word	0x00034510
        /*1e30*/ 	.short	0x010a
        /*1e32*/ 	.byte	0x3f
	.zero		1


	//   ....[187]....
        /*1e34*/ 	.word	0x00015000
        /*1e38*/ 	.word	0x0000000c
        /*1e3c*/ 	.word	0x00034518
        /*1e40*/ 	.short	0x010a
        /*1e42*/ 	.byte	0x3f
	.zero		1


	//   ....[188]....
        /*1e44*/ 	.word	0x00015060
        /*1e48*/ 	.word	0x0000000d
        /*1e4c*/ 	.word	0x00034500
        /*1e50*/ 	.short	0x010a
        /*1e52*/ 	.byte	0x3f
	.zero		1


	//   ....[189]....
        /*1e54*/ 	.word	0x000150c0
        /*1e58*/ 	.word	0x0000000d
        /*1e5c*/ 	.word	0x00034508
        /*1e60*/ 	.short	0x010a
        /*1e62*/ 	.byte	0x3f
	.zero		1


	//   ....[190]....
        /*1e64*/ 	.word	0x00015120
        /*1e68*/ 	.word	0x0000000d
        /*1e6c*/ 	.word	0x00034510
        /*1e70*/ 	.short	0x010a
        /*1e72*/ 	.byte	0x3f
	.zero		1


	//   ....[191]....
        /*1e74*/ 	.word	0x00015180
        /*1e78*/ 	.word	0x0000000d
        /*1e7c*/ 	.word	0x00034518
        /*1e80*/ 	.short	0x010a
        /*1e82*/ 	.byte	0x3f
	.zero		1


	//   ....[192]....
        /*1e84*/ 	.word	0x000151e0
        /*1e88*/ 	.word	0x00000003
        /*1e8c*/ 	.word	0x00034400
        /*1e90*/ 	.short	0x010a
        /*1e92*/ 	.byte	0x3f
	.zero		1


	//   ....[193]....
        /*1e94*/ 	.word	0x00015240
        /*1e98*/ 	.word	0x00000003
        /*1e9c*/ 	.word	0x00034400
        /*1ea0*/ 	.short	0x010a
        /*1ea2*/ 	.byte	0x3f
	.zero		1


	//   ....[194]....
        /*1ea4*/ 	.word	0x000152a0
        /*1ea8*/ 	.word	0x00000003
        /*1eac*/ 	.word	0x00034548
        /*1eb0*/ 	.short	0x010a
        /*1eb2*/ 	.byte	0x3f
	.zero		1


	//   ....[195]....
        /*1eb4*/ 	.word	0x00015300
        /*1eb8*/ 	.word	0x00000006
        /*1ebc*/ 	.word	0x00034400
        /*1ec0*/ 	.short	0x010a
        /*1ec2*/ 	.byte	0x3f
	.zero		1


	//   ....[196]....
        /*1ec4*/ 	.word	0x00015360
        /*1ec8*/ 	.word	0x00000003
        /*1ecc*/ 	.word	0x00034520
        /*1ed0*/ 	.short	0x010a
        /*1ed2*/ 	.byte	0x3f
	.zero		1


	//   ....[197]....
        /*1ed4*/ 	.word	0x000153c0
        /*1ed8*/ 	.word	0x00000003
        /*1edc*/ 	.word	0x00034528
        /*1ee0*/ 	.short	0x010a
        /*1ee2*/ 	.byte	0x3f
	.zero		1


	//   ....[198]....
        /*1ee4*/ 	.word	0x00015420
        /*1ee8*/ 	.word	0x00000003
        /*1eec*/ 	.word	0x00034530
        /*1ef0*/ 	.short	0x010a
        /*1ef2*/ 	.byte	0x3f
	.zero		1


	//   ....[199]....
        /*1ef4*/ 	.word	0x00015480
        /*1ef8*/ 	.word	0x00000003
        /*1efc*/ 	.word	0x00034538
        /*1f00*/ 	.short	0x010a
        /*1f02*/ 	.byte	0x3f
	.zero		1


	//   ....[200]....
        /*1f04*/ 	.word	0x000154e0
        /*1f08*/ 	.word	0x00000003
        /*1f0c*/ 	.word	0x00034520
        /*1f10*/ 	.short	0x010a
        /*1f12*/ 	.byte	0x3f
	.zero		1


	//   ....[201]....
        /*1f14*/ 	.word	0x00015540
        /*1f18*/ 	.word	0x00000003
        /*1f1c*/ 	.word	0x00034528
        /*1f20*/ 	.short	0x010a
        /*1f22*/ 	.byte	0x3f
	.zero		1


	//   ....[202]....
        /*1f24*/ 	.word	0x000155a0
        /*1f28*/ 	.word	0x00000003
        /*1f2c*/ 	.word	0x00034530
        /*1f30*/ 	.short	0x010a
        /*1f32*/ 	.byte	0x3f
	.zero		1


	//   ....[203]....
        /*1f34*/ 	.word	0x00015600
        /*1f38*/ 	.word	0x00000003
        /*1f3c*/ 	.word	0x00034538
        /*1f40*/ 	.short	0x010a
        /*1f42*/ 	.byte	0x3f
	.zero		1


	//   ....[204]....
        /*1f44*/ 	.word	0x00015660
        /*1f48*/ 	.word	0x00000003
        /*1f4c*/ 	.word	0x00034520
        /*1f50*/ 	.short	0x010a
        /*1f52*/ 	.byte	0x3f
	.zero		1


	//   ....[205]....
        /*1f54*/ 	.word	0x000156c0
        /*1f58*/ 	.word	0x00000003
        /*1f5c*/ 	.word	0x00034528
        /*1f60*/ 	.short	0x010a
        /*1f62*/ 	.byte	0x3f
	.zero		1


	//   ....[206]....
        /*1f64*/ 	.word	0x00015720
        /*1f68*/ 	.word	0x00000003
        /*1f6c*/ 	.word	0x00034530
        /*1f70*/ 	.short	0x010a
        /*1f72*/ 	.byte	0x3f
	.zero		1


	//   ....[207]....
        /*1f74*/ 	.word	0x00015780
        /*1f78*/ 	.word	0x00000003
        /*1f7c*/ 	.word	0x00034538
        /*1f80*/ 	.short	0x010a
        /*1f82*/ 	.byte	0x3f
	.zero		1


	//   ....[208]....
        /*1f84*/ 	.word	0x000157e0
        /*1f88*/ 	.word	0x00000003
        /*1f8c*/ 	.word	0x00034520
        /*1f90*/ 	.short	0x010a
        /*1f92*/ 	.byte	0x3f
	.zero		1


	//   ....[209]....
        /*1f94*/ 	.word	0x00015840
        /*1f98*/ 	.word	0x00000003
        /*1f9c*/ 	.word	0x00034528
        /*1fa0*/ 	.short	0x010a
        /*1fa2*/ 	.byte	0x3f
	.zero		1


	//   ....[210]....
        /*1fa4*/ 	.word	0x000158a0
        /*1fa8*/ 	.word	0x00000003
        /*1fac*/ 	.word	0x00034530
        /*1fb0*/ 	.short	0x010a
        /*1fb2*/ 	.byte	0x3f
	.zero		1


	//   ....[211]....
        /*1fb4*/ 	.word	0x00015900
        /*1fb8*/ 	.word	0x00000003
        /*1fbc*/ 	.word	0x00034538
        /*1fc0*/ 	.short	0x010a
        /*1fc2*/ 	.byte	0x3f
	.zero		1


	//   ....[212]....
        /*1fc4*/ 	.word	0x00015960
        /*1fc8*/ 	.word	0x00000003
        /*1fcc*/ 	.word	0x00034520
        /*1fd0*/ 	.short	0x010a
        /*1fd2*/ 	.byte	0x3f
	.zero		1


	//   ....[213]....
        /*1fd4*/ 	.word	0x000159c0
        /*1fd8*/ 	.word	0x00000003
        /*1fdc*/ 	.word	0x00034528
        /*1fe0*/ 	.short	0x010a
        /*1fe2*/ 	.byte	0x3f
	.zero		1


	//   ....[214]....
        /*1fe4*/ 	.word	0x00015a20
        /*1fe8*/ 	.word	0x00000003
        /*1fec*/ 	.word	0x00034530
        /*1ff0*/ 	.short	0x010a
        /*1ff2*/ 	.byte	0x3f
	.zero		1


	//   ....[215]....
        /*1ff4*/ 	.word	0x00015af0
        /*1ff8*/ 	.word	0x00000008
        /*1ffc*/ 	.word	0x000344c0
        /*2000*/ 	.short	0x010a
        /*2002*/ 	.byte	0x3f
	.zero		1


	//   ....[216]....
        /*2004*/ 	.word	0x00015b40
        /*2008*/ 	.word	0x00000003
        /*200c*/ 	.word	0x00034400
        /*2010*/ 	.short	0x010a
        /*2012*/ 	.byte	0x3f
	.zero		1


	//   ....[217]....
        /*2014*/ 	.word	0x00015d50
        /*2018*/ 	.word	0x00000007
        /*201c*/ 	.word	0x00000000
        /*2020*/ 	.short	0x010a
        /*2022*/ 	.byte	0x3f
	.zero		1


	//   ....[218]....
        /*2024*/ 	.word	0x00015da0
        /*2028*/ 	.word	0x00000009
        /*202c*/ 	.word	0x00000000
        /*2030*/ 	.short	0x010a
        /*2032*/ 	.byte	0x3f
	.zero		1


	//   ....[219]....
        /*2034*/ 	.word	0x00015df0
        /*2038*/ 	.word	0x00000006
        /*203c*/ 	.word	0x00000000
        /*2040*/ 	.short	0x010a
        /*2042*/ 	.byte	0x3f
	.zero		1


	//   ....[220]....
        /*2044*/ 	.word	0x00015e40
        /*2048*/ 	.word	0x00000009
        /*204c*/ 	.word	0x00000000
        /*2050*/ 	.short	0x010a
        /*2052*/ 	.byte	0x3f
	.zero		1


	//   ....[221]....
        /*2054*/ 	.word	0x00015e90
        /*2058*/ 	.word	0x00000006
        /*205c*/ 	.word	0x00000000
        /*2060*/ 	.short	0x010a
        /*2062*/ 	.byte	0x3f
	.zero		1


	//   ....[222]....
        /*2064*/ 	.word	0x00015ee0
        /*2068*/ 	.word	0x00000009
        /*206c*/ 	.word	0x00000000
        /*2070*/ 	.short	0x010a
        /*2072*/ 	.byte	0x3f
	.zero		1


	//   ....[223]....
        /*2074*/ 	.word	0x00015f30
        /*2078*/ 	.word	0x00000006
        /*207c*/ 	.word	0x00000000
        /*2080*/ 	.short	0x010a
        /*2082*/ 	.byte	0x3f
	.zero		1


	//   ....[224]....
        /*2084*/ 	.word	0x00015f80
        /*2088*/ 	.word	0x0000000c
        /*208c*/ 	.word	0x00034440
        /*2090*/ 	.short	0x010a
        /*2092*/ 	.byte	0x3f
	.zero		1


	//   ....[225]....
        /*2094*/ 	.word	0x00015fd0
        /*2098*/ 	.word	0x00000003
        /*209c*/ 	.word	0x00034440
        /*20a0*/ 	.short	0x010a
        /*20a2*/ 	.byte	0x3f
	.zero		1


	//   ....[226]....
        /*20a4*/ 	.word	0x00016020
        /*20a8*/ 	.word	0x00000003
        /*20ac*/ 	.word	0x00034440
        /*20b0*/ 	.short	0x010a
        /*20b2*/ 	.byte	0x3f
	.zero		1


	//   ....[227]....
        /*20b4*/ 	.word	0x00016070
        /*20b8*/ 	.word	0x00000003
        /*20bc*/ 	.word	0x00034440
        /*20c0*/ 	.short	0x010a
        /*20c2*/ 	.byte	0x3f
	.zero		1


	//   ....[228]....
        /*20c4*/ 	.word	0x000160c0
        /*20c8*/ 	.word	0x00000003
        /*20cc*/ 	.word	0x00034440
        /*20d0*/ 	.short	0x010a
        /*20d2*/ 	.byte	0x3f
	.zero		1


	//   ....[229]....
        /*20d4*/ 	.word	0x00016110
        /*20d8*/ 	.word	0x00000003
        /*20dc*/ 	.word	0x00034440
        /*20e0*/ 	.short	0x010a
        /*20e2*/ 	.byte	0x3f
	.zero		1


	//   ....[230]....
        /*20e4*/ 	.word	0x00016160
        /*20e8*/ 	.word	0x00000003
        /*20ec*/ 	.word	0x00034440
        /*20f0*/ 	.short	0x010a
        /*20f2*/ 	.byte	0x3f
	.zero		1


	//   ....[231]....
        /*20f4*/ 	.word	0x000161b0
        /*20f8*/ 	.word	0x00000003
        /*20fc*/ 	.word	0x00034440
        /*2100*/ 	.short	0x010a
        /*2102*/ 	.byte	0x3f
	.zero		1


	//----- nvinfo : EIATTR_NUM_MBARRIERS
	.align		4
.L_39:
        /*2104*/ 	.byte	0x03, 0x38
        /*2106*/ 	.short	0x002e


	//----- nvinfo : EIATTR_EXIT_INSTR_OFFSETS
	.align		4
        /*2108*/ 	.byte	0x04, 0x1c
        /*210a*/ 	.short	(.L_41 - .L_40)


	//   ....[0]....
.L_40:
        /*210c*/ 	.word	0x00003080


	//   ....[1]....
        /*2110*/ 	.word	0x000032b0


	//   ....[2]....
        /*2114*/ 	.word	0x00003420


	//   ....[3]....
        /*2118*/ 	.word	0x0000e170


	//   ....[4]....
        /*211c*/ 	.word	0x0000e210


	//   ....[5]....
        /*2120*/ 	.word	0x000108a0


	//   ....[6]....
        /*2124*/ 	.word	0x00012630


	//   ....[7]....
        /*2128*/ 	.word	0x00014950


	//----- nvinfo : EIATTR_MAX_THREADS
	.align		4
.L_41:
        /*212c*/ 	.byte	0x04, 0x05
        /*212e*/ 	.short	(.L_43 - .L_42)
.L_42:
        /*2130*/ 	.word	0x00000180
        /*2134*/ 	.word	0x00000001
        /*2138*/ 	.word	0x00000001


	//----- nvinfo : EIATTR_CRS_STACK_SIZE
	.align		4
.L_43:
        /*213c*/ 	.byte	0x04, 0x1e
        /*213e*/ 	.short	(.L_45 - .L_44)
.L_44:
        /*2140*/ 	.word	0x00000000


	//----- nvinfo : EIATTR_CBANK_PARAM_SIZE
	.align		4
.L_45:
        /*2144*/ 	.byte	0x03, 0x19
        /*2146*/ 	.short	0x0770


	//----- nvinfo : EIATTR_PARAM_CBANK
	.align		4
        /*2148*/ 	.byte	0x04, 0x0a
        /*214a*/ 	.short	(.L_47 - .L_46)
	.align		4
.L_46:
        /*214c*/ 	.word	index@(.nv.constant0._ZN7cutlass13device_kernelINS_4gemm6kernel13GemmUniversalINS1_17GroupProblemShapeIN4cute5tupleIJiiiEEEEENS1_10collective13CollectiveMmaINS1_39MainloopSm90ArrayTmaGmmaWarpSpecializedILi8ENS6_IJNS5_1CILi2EEENSC_ILi1EEESE_EEENS1_52KernelPtrArrayTmaWarpSpecializedPingpongFP8FastAccumEEENS6_IJNSC_ILi256EEENSC_ILi128EEENSC_ILi64EEEEEENS_12float_e4m3_tEPNS6_IJlSE_NSC_ILi0EEEEEESM_SP_NS5_8TiledMMAINS5_8MMA_AtomIJNS5_4SM904GMMA31MMA_64x128x32_F32E4M3E4M3_SS_TNILNST_7ScaleInE1ELSV_1EEEEEENS5_6LayoutINS6_IJSE_SE_SE_EEENS6_IJSN_SN_SN_EEEEENS6_IJNS5_10UnderscoreES12_S12_EEEEENS5_13SM90_TMA_LOADENS5_14ComposedLayoutINS5_7SwizzleILi2ELi4ELi3EEENS5_18smem_ptr_flag_bitsILi8EEENSY_INS6_IJNSC_ILi8EEESK_EEENS6_IJSK_SE_EEEEEEEvNS5_8identityENS5_23SM90_TMA_LOAD_MULTICASTES1F_vS1G_EENS_8epilogue10collective18CollectiveEpilogueINS1J_30Sm90PtrArrayTmaWarpSpecializedILi4ELi2ELi16ELb1ELb0ELi2EEEJSL_NS6_IJSK_NSC_ILi32EEEEEENS_6half_tEPNS6_IJSE_lSN_EEES1Q_S1S_NS1J_6fusion15FusionCallbacksIS1N_NS1T_17LinearCombinationIS1Q_fS1Q_fLNS_15FloatRoundStyleE2EEESL_S1P_JEEES15_NS16_INS17_ILi3ELi4ELi3EEENS19_ILi16EEENSY_INS6_IJSK_S1B_EEENS6_IJSE_SK_EEEEEEENS5_17SM75_U16x8_LDSM_TENS5_14SM90_TMA_STOREES24_NS5_17SM90_U16x8_STSM_TENS5_9Copy_AtomIJNS5_17SM90_U32x4_STSM_NES1Q_EEEvEEEvvEEEEvNT_6ParamsE)
        /*2150*/ 	.short	0x0210
        /*2152*/ 	.short	0x0770


	//----- nvinfo : EIATTR_SW_WAR
	.align		4
.L_47:
        /*2154*/ 	.byte	0x04, 0x36
        /*2156*/ 	.short	(.L_49 - .L_48)
.L_48:
        /*2158*/ 	.word	0x00000008
.L_49:


//--------------------- .nv.callgraph             --------------------------
	.section	.nv.callgraph,"",@"SHT_CUDA_CALLGRAPH"
	.align	4
	.sectionentsize	8
	.align		4
        /*0000*/ 	.word	0x00000000
	.align		4
        /*0004*/ 	.word	0xffffffff
	.align		4
        /*0008*/ 	.word	index@(_ZN7cutlass13device_kernelINS_4gemm6kernel13GemmUniversalINS1_17GroupProblemShapeIN4cute5tupleIJiiiEEEEENS1_10collective13CollectiveMmaINS1_39MainloopSm90ArrayTmaGmmaWarpSpecializedILi8ENS6_IJNS5_1CILi2EEENSC_ILi1EEESE_EEENS1_52KernelPtrArrayTmaWarpSpecializedPingpongFP8FastAccumEEENS6_IJNSC_ILi256EEENSC_ILi128EEENSC_ILi64EEEEEENS_12float_e4m3_tEPNS6_IJlSE_NSC_ILi0EEEEEESM_SP_NS5_8TiledMMAINS5_8MMA_AtomIJNS5_4SM904GMMA31MMA_64x128x32_F32E4M3E4M3_SS_TNILNST_7ScaleInE1ELSV_1EEEEEENS5_6LayoutINS6_IJSE_SE_SE_EEENS6_IJSN_SN_SN_EEEEENS6_IJNS5_10UnderscoreES12_S12_EEEEENS5_13SM90_TMA_LOADENS5_14ComposedLayoutINS5_7SwizzleILi2ELi4ELi3EEENS5_18smem_ptr_flag_bitsILi8EEENSY_INS6_IJNSC_ILi8EEESK_EEENS6_IJSK_SE_EEEEEEEvNS5_8identityENS5_23SM90_TMA_LOAD_MULTICASTES1F_vS1G_EENS_8epilogue10collective18CollectiveEpilogueINS1J_30Sm90PtrArrayTmaWarpSpecializedILi4ELi2ELi16ELb1ELb0ELi2EEEJSL_NS6_IJSK_NSC_ILi32EEEEEENS_6half_tEPNS6_IJSE_lSN_EEES1Q_S1S_NS1J_6fusion15FusionCallbacksIS1N_NS1T_17LinearCombinationIS1Q_fS1Q_fLNS_15FloatRoundStyleE2EEESL_S1P_JEEES15_NS16_INS17_ILi3ELi4ELi3EEENS19_ILi16EEENSY_INS6_IJSK_S1B_EEENS6_IJSE_SK_EEEEEEENS5_17SM75_U16x8_LDSM_TENS5_14SM90_TMA_STOREES24_NS5_17SM90_U16x8_STSM_TENS5_9Copy_AtomIJNS5_17SM90_U32x4_STSM_NES1Q_EEEvEEEvvEEEEvNT_6ParamsE)
	.align		4
        /*000c*/ 	.word	index@(__assertfail)
	.align		4
        /*0010*/ 	.word	0x00000000
	.align		4
        /*0014*/ 	.word	0xfffffffe
	.align		4
        /*0018*/ 	.word	0x00000000
	.align		4
        /*001c*/ 	.word	0xfffffffd
	.align		4
        /*0020*/ 	.word	0x00000000
	.align		4
        /*0024*/ 	.word	0xfffffffc


//--------------------- .nv.constant4             --------------------------
	.section	.nv.constant4,"a",@progbits
	.align	8
	.align		8
.nv.constant4:
        /*0000*/ 	.dword	__assertfail
	.align		8
        /*0008*/ 	.dword	__unnamed_1
	.align		8
        /*0010*/ 	.dword	_ZN39_INTERNAL_bffae90f_4_k_cu_14f03bdc_27994cuda3std3__45__cpo5beginE
	.align		8
        /*0018*/ 	.dword	_ZN39_INTERNAL_bffae90f_4_k_cu_14f03bdc_27994cuda3std3__45__cpo3endE
	.align		8
        /*0020*/ 	.dword	_ZN39_INTERNAL_bffae90f_4_k_cu_14f03bdc_27994cuda3std3__45__cpo6cbeginE
	.align		8
        /*0028*/ 	.dword	_ZN39_INTERNAL_bffae90f_4_k_cu_14f03bdc_27994cuda3std3__45__cpo4cendE
	.align		8
        /*0030*/ 	.dword	_ZN39_INTERNAL_bffae90f_4_k_cu_14f03bdc_27994cuda3std3__441_GLOBAL__N__bffae90f_4_k_cu_14f03bdc_27996ignoreE
	.align		8
        /*0038*/ 	.dword	_ZN39_INTERNAL_bffae90f_4_k_cu_14f03bdc_27994cuda3std3__419piecewise_constructE
	.align		8
        /*0040*/ 	.dword	_ZN39_INTERNAL_bffae90f_4_k_cu_14f03bdc_27994cuda3std3__48in_placeE
	.align		8
        /*0048*/ 	.dword	_ZN39_INTERNAL_bffae90f_4_k_cu_14f03bdc_27994cuda3std6ranges3__45__cpo4swapE
	.align		8
        /*0050*/ 	.dword	_ZN39_INTERNAL_bffae90f_4_k_cu_14f03bdc_27994cuda3std6ranges3__45__cpo9iter_moveE
	.align		8
        /*0058*/ 	.dword	_ZN39_INTERNAL_bffae90f_4_k_cu_14f03bdc_27994cute7productE
	.align		8
        /*0060*/ 	.dword	_ZN39_INTERNAL_bffae90f_4_k_cu_14f03bdc_27994cute1_E
	.align		8
        /*0068*/ 	.dword	$str$24
	.align		8
        /*0070*/ 	.dword	$str$25


//--------------------- .text._ZN7cutlass13device_kernelINS_4gemm6kernel13GemmUniversalINS1_17GroupProblemShapeIN4cute5tupleIJiiiEEEEENS1_10collective13CollectiveMmaINS1_39MainloopSm90ArrayTmaGmmaWarpSpecializedILi8ENS6_IJNS5_1CILi2EEENSC_ILi1EEESE_EEENS1_52KernelPtrArrayTmaWarpSpecializedPingpongFP8FastAccumEEENS6_IJNSC_ILi256EEENSC_ILi128EEENSC_ILi64EEEEEENS_12float_e4m3_tEPNS6_IJlSE_NSC_ILi0EEEEEESM_SP_NS5_8TiledMMAINS5_8MMA_AtomIJNS5_4SM904GMMA31MMA_64x128x32_F32E4M3E4M3_SS_TNILNST_7ScaleInE1ELSV_1EEEEEENS5_6LayoutINS6_IJSE_SE_SE_EEENS6_IJSN_SN_SN_EEEEENS6_IJNS5_10UnderscoreES12_S12_EEEEENS5_13SM90_TMA_LOADENS5_14ComposedLayoutINS5_7SwizzleILi2ELi4ELi3EEENS5_18smem_ptr_flag_bitsILi8EEENSY_INS6_IJNSC_ILi8EEESK_EEENS6_IJSK_SE_EEEEEEEvNS5_8identityENS5_23SM90_TMA_LOAD_MULTICASTES1F_vS1G_EENS_8epilogue10collective18CollectiveEpilogueINS1J_30Sm90PtrArrayTmaWarpSpecializedILi4ELi2ELi16ELb1ELb0ELi2EEEJSL_NS6_IJSK_NSC_ILi32EEEEEENS_6half_tEPNS6_IJSE_lSN_EEES1Q_S1S_NS1J_6fusion15FusionCallbacksIS1N_NS1T_17LinearCombinationIS1Q_fS1Q_fLNS_15FloatRoundStyleE2EEESL_S1P_JEEES15_NS16_INS17_ILi3ELi4ELi3EEENS19_ILi16EEENSY_INS6_IJSK_S1B_EEENS6_IJSE_SK_EEEEEEENS5_17SM75_U16x8_LDSM_TENS5_14SM90_TMA_STOREES24_NS5_17SM90_U16x8_STSM_TENS5_9Copy_AtomIJNS5_17SM90_U32x4_STSM_NES1Q_EEEvEEEvvEEEEvNT_6ParamsE --------------------------
	.section	.text._ZN7cutlass13device_kernelINS_4gemm6kernel13GemmUniversalINS1_17GroupProblemShapeIN4cute5tupleIJiiiEEEEENS1_10collective13CollectiveMmaINS1_39MainloopSm90ArrayTmaGmmaWarpSpecializedILi8ENS6_IJNS5_1CILi2EEENSC_ILi1EEESE_EEENS1_52KernelPtrArrayTmaWarpSpecializedPingpongFP8FastAccumEEENS6_IJNSC_ILi256EEENSC_ILi128EEENSC_ILi64EEEEEENS_12float_e4m3_tEPNS6_IJlSE_NSC_ILi0EEEEEESM_SP_NS5_8TiledMMAINS5_8MMA_AtomIJNS5_4SM904GMMA31MMA_64x128x32_F32E4M3E4M3_SS_TNILNST_7ScaleInE1ELSV_1EEEEEENS5_6LayoutINS6_IJSE_SE_SE_EEENS6_IJSN_SN_SN_EEEEENS6_IJNS5_10UnderscoreES12_S12_EEEEENS5_13SM90_TMA_LOADENS5_14ComposedLayoutINS5_7SwizzleILi2ELi4ELi3EEENS5_18smem_ptr_flag_bitsILi8EEENSY_INS6_IJNSC_ILi8EEESK_EEENS6_IJSK_SE_EEEEEEEvNS5_8identityENS5_23SM90_TMA_LOAD_MULTICASTES1F_vS1G_EENS_8epilogue10collective18CollectiveEpilogueINS1J_30Sm90PtrArrayTmaWarpSpecializedILi4ELi2ELi16ELb1ELb0ELi2EEEJSL_NS6_IJSK_NSC_ILi32EEEEEENS_6half_tEPNS6_IJSE_lSN_EEES1Q_S1S_NS1J_6fusion15FusionCallbacksIS1N_NS1T_17LinearCombinationIS1Q_fS1Q_fLNS_15FloatRoundStyleE2EEESL_S1P_JEEES15_NS16_INS17_ILi3ELi4ELi3EEENS19_ILi16EEENSY_INS6_IJSK_S1B_EEENS6_IJSE_SK_EEEEEEENS5_17SM75_U16x8_LDSM_TENS5_14SM90_TMA_STOREES24_NS5_17SM90_U16x8_STSM_TENS5_9Copy_AtomIJNS5_17SM90_U32x4_STSM_NES1Q_EEEvEEEvvEEEEvNT_6ParamsE,"ax",@progbits
	.align	128
.text._ZN7cutlass13device_kernelINS_4gemm6kernel13GemmUniversalINS1_17GroupProblemShapeIN4cute5tupleIJiiiEEEEENS1_10collective13CollectiveMmaINS1_39MainloopSm90ArrayTmaGmmaWarpSpecializedILi8ENS6_IJNS5_1CILi2EEENSC_ILi1EEESE_EEENS1_52KernelPtrArrayTmaWarpSpecializedPingpongFP8FastAccumEEENS6_IJNSC_ILi256EEENSC_ILi128EEENSC_ILi64EEEEEENS_12float_e4m3_tEPNS6_IJlSE_NSC_ILi0EEEEEESM_SP_NS5_8TiledMMAINS5_8MMA_AtomIJNS5_4SM904GMMA31MMA_64x128x32_F32E4M3E4M3_SS_TNILNST_7ScaleInE1ELSV_1EEEEEENS5_6LayoutINS6_IJSE_SE_SE_EEENS6_IJSN_SN_SN_EEEEENS6_IJNS5_10UnderscoreES12_S12_EEEEENS5_13SM90_TMA_LOADENS5_14ComposedLayoutINS5_7SwizzleILi2ELi4ELi3EEENS5_18smem_ptr_flag_bitsILi8EEENSY_INS6_IJNSC_ILi8EEESK_EEENS6_IJSK_SE_EEEEEEEvNS5_8identityENS5_23SM90_TMA_LOAD_MULTICASTES1F_vS1G_EENS_8epilogue10collective18CollectiveEpilogueINS1J_30Sm90PtrArrayTmaWarpSpecializedILi4ELi2ELi16ELb1ELb0ELi2EEEJSL_NS6_IJSK_NSC_ILi32EEEEEENS_6half_tEPNS6_IJSE_lSN_EEES1Q_S1S_NS1J_6fusion15FusionCallbacksIS1N_NS1T_17LinearCombinationIS1Q_fS1Q_fLNS_15FloatRoundStyleE2EEESL_S1P_JEEES15_NS16_INS17_ILi3ELi4ELi3EEENS19_ILi16EEENSY_INS6_IJSK_S1B_EEENS6_IJSE_SK_EEEEEEENS5_17SM75_U16x8_LDSM_TENS5_14SM90_TMA_STOREES24_NS5_17SM90_U16x8_STSM_TENS5_9Copy_AtomIJNS5_17SM90_U32x4_STSM_NES1Q_EEEvEEEvvEEEEvNT_6ParamsE:
        .type           _ZN7cutlass13device_kernelINS_4gemm6kernel13GemmUniversalINS1_17GroupProblemShapeIN4cute5tupleIJiiiEEEEENS1_10collective13CollectiveMmaINS1_39MainloopSm90ArrayTmaGmmaWarpSpecializedILi8ENS6_IJNS5_1CILi2EEENSC_ILi1EEESE_EEENS1_52KernelPtrArrayTmaWarpSpecializedPingpongFP8FastAccumEEENS6_IJNSC_ILi256EEENSC_ILi128EEENSC_ILi64EEEEEENS_12float_e4m3_tEPNS6_IJlSE_NSC_ILi0EEEEEESM_SP_NS5_8TiledMMAINS5_8MMA_AtomIJNS5_4SM904GMMA31MMA_64x128x32_F32E4M3E4M3_SS_TNILNST_7ScaleInE1ELSV_1EEEEEENS5_6LayoutINS6_IJSE_SE_SE_EEENS6_IJSN_SN_SN_EEEEENS6_IJNS5_10UnderscoreES12_S12_EEEEENS5_13SM90_TMA_LOADENS5_14ComposedLayoutINS5_7SwizzleILi2ELi4ELi3EEENS5_18smem_ptr_flag_bitsILi8EEENSY_INS6_IJNSC_ILi8EEESK_EEENS6_IJSK_SE_EEEEEEEvNS5_8identityENS5_23SM90_TMA_LOAD_MULTICASTES1F_vS1G_EENS_8epilogue10collective18CollectiveEpilogueINS1J_30Sm90PtrArrayTmaWarpSpecializedILi4ELi2ELi16ELb1ELb0ELi2EEEJSL_NS6_IJSK_NSC_ILi32EEEEEENS_6half_tEPNS6_IJSE_lSN_EEES1Q_S1S_NS1J_6fusion15FusionCallbacksIS1N_NS1T_17LinearCombinationIS1Q_fS1Q_fLNS_15FloatRoundStyleE2EEESL_S1P_JEEES15_NS16_INS17_ILi3ELi4ELi3EEENS19_ILi16EEENSY_INS6_IJSK_S1B_EEENS6_IJSE_SK_EEEEEEENS5_17SM75_U16x8_LDSM_TENS5_14SM90_TMA_STOREES24_NS5_17SM90_U16x8_STSM_TENS5_9Copy_AtomIJNS5_17SM90_U32x4_STSM_NES1Q_EEEvEEEvvEEEEvNT_6ParamsE,@function
        .size           _ZN7cutlass13device_kernelINS_4gemm6kernel13GemmUniversalINS1_17GroupProblemShapeIN4cute5tupleIJiiiEEEEENS1_10collective13CollectiveMmaINS1_39MainloopSm90ArrayTmaGmmaWarpSpecializedILi8ENS6_IJNS5_1CILi2EEENSC_ILi1EEESE_EEENS1_52KernelPtrArrayTmaWarpSpecializedPingpongFP8FastAccumEEENS6_IJNSC_ILi256EEENSC_ILi128EEENSC_ILi64EEEEEENS_12float_e4m3_tEPNS6_IJlSE_NSC_ILi0EEEEEESM_SP_NS5_8TiledMMAINS5_8MMA_AtomIJNS5_4SM904GMMA31MMA_64x128x32_F32E4M3E4M3_SS_TNILNST_7ScaleInE1ELSV_1EEEEEENS5_6LayoutINS6_IJSE_SE_SE_EEENS6_IJSN_SN_SN_EEEEENS6_IJNS5_10UnderscoreES12_S12_EEEEENS5_13SM90_TMA_LOADENS5_14ComposedLayoutINS5_7SwizzleILi2ELi4ELi3EEENS5_18smem_ptr_flag_bitsILi8EEENSY_INS6_IJNSC_ILi8EEESK_EEENS6_IJSK_SE_EEEEEEEvNS5_8identityENS5_23SM90_TMA_LOAD_MULTICASTES1F_vS1G_EENS_8epilogue10collective18CollectiveEpilogueINS1J_30Sm90PtrArrayTmaWarpSpecializedILi4ELi2ELi16ELb1ELb0ELi2EEEJSL_NS6_IJSK_NSC_ILi32EEEEEENS_6half_tEPNS6_IJSE_lSN_EEES1Q_S1S_NS1J_6fusion15FusionCallbacksIS1N_NS1T_17LinearCombinationIS1Q_fS1Q_fLNS_15FloatRoundStyleE2EEESL_S1P_JEEES15_NS16_INS17_ILi3ELi4ELi3EEENS19_ILi16EEENSY_INS6_IJSK_S1B_EEENS6_IJSE_SK_EEEEEEENS5_17SM75_U16x8_LDSM_TENS5_14SM90_TMA_STOREES24_NS5_17SM90_U16x8_STSM_TENS5_9Copy_AtomIJNS5_17SM90_U32x4_STSM_NES1Q_EEEvEEEvvEEEEvNT_6ParamsE,(.L_x_441 - _ZN7cutlass13device_kernelINS_4gemm6kernel13GemmUniversalINS1_17GroupProblemShapeIN4cute5tupleIJiiiEEEEENS1_10collective13CollectiveMmaINS1_39MainloopSm90ArrayTmaGmmaWarpSpecializedILi8ENS6_IJNS5_1CILi2EEENSC_ILi1EEESE_EEENS1_52KernelPtrArrayTmaWarpSpecializedPingpongFP8FastAccumEEENS6_IJNSC_ILi256EEENSC_ILi128EEENSC_ILi64EEEEEENS_12float_e4m3_tEPNS6_IJlSE_NSC_ILi0EEEEEESM_SP_NS5_8TiledMMAINS5_8MMA_AtomIJNS5_4SM904GMMA31MMA_64x128x32_F32E4M3E4M3_SS_TNILNST_7ScaleInE1ELSV_1EEEEEENS5_6LayoutINS6_IJSE_SE_SE_EEENS6_IJSN_SN_SN_EEEEENS6_IJNS5_10UnderscoreES12_S12_EEEEENS5_13SM90_TMA_LOADENS5_14ComposedLayoutINS5_7SwizzleILi2ELi4ELi3EEENS5_18smem_ptr_flag_bitsILi8EEENSY_INS6_IJNSC_ILi8EEESK_EEENS6_IJSK_SE_EEEEEEEvNS5_8identityENS5_23SM90_TMA_LOAD_MULTICASTES1F_vS1G_EENS_8epilogue10collective18CollectiveEpilogueINS1J_30Sm90PtrArrayTmaWarpSpecializedILi4ELi2ELi16ELb1ELb0ELi2EEEJSL_NS6_IJSK_NSC_ILi32EEEEEENS_6half_tEPNS6_IJSE_lSN_EEES1Q_S1S_NS1J_6fusion15FusionCallbacksIS1N_NS1T_17LinearCombinationIS1Q_fS1Q_fLNS_15FloatRoundStyleE2EEESL_S1P_JEEES15_NS16_INS17_ILi3ELi4ELi3EEENS19_ILi16EEENSY_INS6_IJSK_S1B_EEENS6_IJSE_SK_EEEEEEENS5_17SM75_U16x8_LDSM_TENS5_14SM90_TMA_STOREES24_NS5_17SM90_U16x8_STSM_TENS5_9Copy_AtomIJNS5_17SM90_U32x4_STSM_NES1Q_EEEvEEEvvEEEEvNT_6ParamsE)
        .other          _ZN7cutlass13device_kernelINS_4gemm6kernel13GemmUniversalINS1_17GroupProblemShapeIN4cute5tupleIJiiiEEEEENS1_10collective13CollectiveMmaINS1_39MainloopSm90ArrayTmaGmmaWarpSpecializedILi8ENS6_IJNS5_1CILi2EEENSC_ILi1EEESE_EEENS1_52KernelPtrArrayTmaWarpSpecializedPingpongFP8FastAccumEEENS6_IJNSC_ILi256EEENSC_ILi128EEENSC_ILi64EEEEEENS_12float_e4m3_tEPNS6_IJlSE_NSC_ILi0EEEEEESM_SP_NS5_8TiledMMAINS5_8MMA_AtomIJNS5_4SM904GMMA31MMA_64x128x32_F32E4M3E4M3_SS_TNILNST_7ScaleInE1ELSV_1EEEEEENS5_6LayoutINS6_IJSE_SE_SE_EEENS6_IJSN_SN_SN_EEEEENS6_IJNS5_10UnderscoreES12_S12_EEEEENS5_13SM90_TMA_LOADENS5_14ComposedLayoutINS5_7SwizzleILi2ELi4ELi3EEENS5_18smem_ptr_flag_bitsILi8EEENSY_INS6_IJNSC_ILi8EEESK_EEENS6_IJSK_SE_EEEEEEEvNS5_8identityENS5_23SM90_TMA_LOAD_MULTICASTES1F_vS1G_EENS_8epilogue10collective18CollectiveEpilogueINS1J_30Sm90PtrArrayTmaWarpSpecializedILi4ELi2ELi16ELb1ELb0ELi2EEEJSL_NS6_IJSK_NSC_ILi32EEEEEENS_6half_tEPNS6_IJSE_lSN_EEES1Q_S1S_NS1J_6fusion15FusionCallbacksIS1N_NS1T_17LinearCombinationIS1Q_fS1Q_fLNS_15FloatRoundStyleE2EEESL_S1P_JEEES15_NS16_INS17_ILi3ELi4ELi3EEENS19_ILi16EEENSY_INS6_IJSK_S1B_EEENS6_IJSE_SK_EEEEEEENS5_17SM75_U16x8_LDSM_TENS5_14SM90_TMA_STOREES24_NS5_17SM90_U16x8_STSM_TENS5_9Copy_AtomIJNS5_17SM90_U32x4_STSM_NES1Q_EEEvEEEvvEEEEvNT_6ParamsE,@"STO_CUDA_ENTRY STV_DEFAULT"
_ZN7cutlass13device_kernelINS_4gemm6kernel13GemmUniversalINS1_17GroupProblemShapeIN4cute5tupleIJiiiEEEEENS1_10collective13CollectiveMmaINS1_39MainloopSm90ArrayTmaGmmaWarpSpecializedILi8ENS6_IJNS5_1CILi2EEENSC_ILi1EEESE_EEENS1_52KernelPtrArrayTmaWarpSpecializedPingpongFP8FastAccumEEENS6_IJNSC_ILi256EEENSC_ILi128EEENSC_ILi64EEEEEENS_12float_e4m3_tEPNS6_IJlSE_NSC_ILi0EEEEEESM_SP_NS5_8TiledMMAINS5_8MMA_AtomIJNS5_4SM904GMMA31MMA_64x128x32_F32E4M3E4M3_SS_TNILNST_7ScaleInE1ELSV_1EEEEEENS5_6LayoutINS6_IJSE_SE_SE_EEENS6_IJSN_SN_SN_EEEEENS6_IJNS5_10UnderscoreES12_S12_EEEEENS5_13SM90_TMA_LOADENS5_14ComposedLayoutINS5_7SwizzleILi2ELi4ELi3EEENS5_18smem_ptr_flag_bitsILi8EEENSY_INS6_IJNSC_ILi8EEESK_EEENS6_IJSK_SE_EEEEEEEvNS5_8identityENS5_23SM90_TMA_LOAD_MULTICASTES1F_vS1G_EENS_8epilogue10collective18CollectiveEpilogueINS1J_30Sm90PtrArrayTmaWarpSpecializedILi4ELi2ELi16ELb1ELb0ELi2EEEJSL_NS6_IJSK_NSC_ILi32EEEEEENS_6half_tEPNS6_IJSE_lSN_EEES1Q_S1S_NS1J_6fusion15FusionCallbacksIS1N_NS1T_17LinearCombinationIS1Q_fS1Q_fLNS_15FloatRoundStyleE2EEESL_S1P_JEEES15_NS16_INS17_ILi3ELi4ELi3EEENS19_ILi16EEENSY_INS6_IJSK_S1B_EEENS6_IJSE_SK_EEEEEEENS5_17SM75_U16x8_LDSM_TENS5_14SM90_TMA_STOREES24_NS5_17SM90_U16x8_STSM_TENS5_9Copy_AtomIJNS5_17SM90_U32x4_STSM_NES1Q_EEEvEEEvvEEEEvNT_6ParamsE:
[----:B------:R-:W1:Y:S02]  /*0000*/  LDC R1, c[0x0][0x28] ;  /* 0x00000a00ff017b82 */ /* 0x000e640000000800 */
[----:B-1----:R-:W-:-:S06]  /*0010*/  VIADD R1, R1, 0xfffffd10 ;  /* 0xfffffd1001017836 */ /* 0x002fcc0000000000 */
[----:B------:R-:W1:Y:S01]  /*0020*/  LDC.64 R4, c[0x0][0x918] ;  /* 0x00024600ff047b82 */ /* 0x000e620000000a00 */
[----:B------:R-:W-:Y:S01]  /*0030*/  ULDC.64 UR38, c[0x0][0x208] ;  /* 0x0000820000267ab9 */ /* 0x000fe20000000a00 */
[----:B------:R-:W2:Y:S01]  /*0040*/  S2R R20, SR_TID.X ;  /* 0x0000000000147919 */ /* 0x000ea20000002100 */
[----:B------:R-:W-:Y:S01]  /*0050*/  ULDC UR4, c[0x0][0x910] ;  /* 0x0002440000047ab9 */ /* 0x000fe20000000800 */
[----:B------:R-:W-:Y:S01]  /*0060*/  ULDC.64 UR20, c[0x0][0x8d0] ;  /* 0x0002340000147ab9 */ /* 0x000fe20000000a00 */
[----:B------:R-:W-:Y:S01]  /*0070*/  ULDC.64 UR14, c[0x0][0x8c8] ;  /* 0x00023200000e7ab9 */ /* 0x000fe20000000a00 */
[----:B------:R-:W-:Y:S01]  /*0080*/  MOV R8, RZ ;  /* 0x000000ff00087202 */ /* 0x000fe20000000f00 */
[----:B------:R-:W-:Y:S01]  /*0090*/  IMAD.MOV.U32 R0, RZ, RZ, RZ ;  /* 0x000000ffff007224 */ /* 0x000fe200078e00ff */
[----:B------:R-:W3:Y:S01]  /*00a0*/  S2UR UR24, SR_CTAID.Y ;  /* 0x00000000001879c3 */ /* 0x000ee20000002600 */
[----:B------:R-:W-:Y:S01]  /*00b0*/  ULDC.64 UR16, c[0x0][0x8e0] ;  /* 0x0002380000107ab9 */ /* 0x000fe20000000a00 */
[----:B------:R-:W-:Y:S01]  /*00c0*/  ULDC.64 UR22, c[0x0][0x8e8] ;  /* 0x00023a0000167ab9 */ /* 0x000fe20000000a00 */
[----:B-1----:R-:W4:Y:S01]  /*00d0*/  LDG.E R7, desc[UR38][R4.64] ;  /* 0x0000002604077981 */ /* 0x002f22000c1e1900 */
[----:B------:R-:W-:-:S03]  /*00e0*/  IMAD.U32 R12, RZ, RZ, UR4 ;  /* 0x00000004ff0c7e24 */ /* 0x000fc6000f8e00ff */
[----:B------:R-:W4:Y:S01]  /*00f0*/  LDG.E R6, desc[UR38][R4.64+0x4] ;  /* 0x0000042604067981 */ /* 0x000f22000c1e1900 */
[----:B--2---:R-:W-:Y:S01]  /*0100*/  LOP3.LUT R21, R20, 0x1f, RZ, 0xc0, !PT ;  /* 0x0000001f14157812 */ /* 0x004fe200078ec0ff */
[----:B------:R-:W-:Y:S01]  /*0110*/  UISETP.NE.U32.AND UP0, UPT, UR20, URZ, UPT ;  /* 0x0000003f1400728c */ /* 0x000fe2000bf05070 */
[----:B------:R-:W1:Y:S01]  /*0120*/  S2UR UR57, SR_CTAID.X ;  /* 0x00000000003979c3 */ /* 0x000e620000002500 */
[----:B------:R-:W-:Y:S01]  /*0130*/  ULDC UR4, c[0x0][0x908] ;  /* 0x0002420000047ab9 */ /* 0x000fe20000000800 */
[----:B------:R-:W-:Y:S01]  /*0140*/  ISETP.GE.AND P0, PT, R21, R12, PT ;  /* 0x0000000c1500720c */ /* 0x000fe20003f06270 */
[----:B------:R-:W-:Y:S02]  /*0150*/  UISETP.NE.AND.EX UP0, UPT, UR21, URZ, UPT, UP0 ;  /* 0x0000003f1500728c */ /* 0x000fe4000bf05300 */
[----:B------:R-:W-:-:S09]  /*0160*/  UISETP.NE.AND UP3, UPT, UR4, 0x1, UPT ;  /* 0x000000010400788c */ /* 0x000fd2000bf65270 */
[----:B------:R-:W-:Y:S01]  /*0170*/  @UP0 ULDC UR26, c[0x0][0x8dc] ;  /* 0x00023700001a0ab9 */ /* 0x000fe20000000800 */
[----:B------:R-:W2:Y:S01]  /*0180*/  @!P0 LDC.64 R2, c[0x0][0x918] ;  /* 0x00024600ff028b82 */ /* 0x000ea20000000a00 */
[----:B---3--:R-:W-:Y:S02]  /*0190*/  @UP3 UMOV UR6, UR24 ;  /* 0x0000001800063c82 */ /* 0x008fe40008000000 */
[----:B------:R-:W-:Y:S01]  /*01a0*/  @UP3 UMOV UR4, UR6 ;  /* 0x0000000600043c82 */ /* 0x000fe20008000000 */
[----:B------:R-:W-:Y:S01]  /*01b0*/  @!UP3 UMOV UR6, UR24 ;  /* 0x000000180006bc82 */ /* 0x000fe20008000000 */
[----:B------:R-:W-:Y:S01]  /*01c0*/  @UP3 ULDC UR8, c[0x0][0x10] ;  /* 0x0000040000083ab9 */ /* 0x000fe20000000800 */
[----:B------:R-:W-:Y:S01]  /*01d0*/  @UP3 UMOV UR5, URZ ;  /* 0x0000003f00053c82 */ /* 0x000fe20008000000 */
[----:B------:R-:W-:Y:S01]  /*01e0*/  @UP3 UMOV UR7, URZ ;  /* 0x0000003f00073c82 */ /* 0x000fe20008000000 */
[----:B-1----:R-:W-:Y:S01]  /*01f0*/  @UP3 UIMAD.WIDE.U32 UR8, UR57, UR8, UR4 ;  /* 0x00000008390832a5 */ /* 0x002fe2000f8e0004 */
[----:B------:R-:W-:Y:S01]  /*0200*/  @!UP3 ULDC UR10, c[0x0][0xc] ;  /* 0x00000300000abab9 */ /* 0x000fe20000000800 */
[----:B--2---:R-:W-:-:S05]  /*0210*/  @!P0 IMAD.WIDE.U32 R2, R21, 0xc, R2 ;  /* 0x0000000c15028825 */ /* 0x004fca00078e0002 */
[----:B------:R1:W5:Y:S04]  /*0220*/  @!P0 LDG.E R8, desc[UR38][R2.64] ;  /* 0x0000002602088981 */ /* 0x000368000c1e1900 */
[----:B------:R1:W5:Y:S01]  /*0230*/  @!P0 LDG.E R0, desc[UR38][R2.64+0x4] ;  /* 0x0000042602008981 */ /* 0x000362000c1e1900 */
[----:B------:R-:W-:Y:S01]  /*0240*/  ISETP.NE.U32.AND P0, PT, RZ, UR22, PT ;  /* 0x00000016ff007c0c */ /* 0x000fe2000bf05070 */
[----:B------:R-:W-:-:S03]  /*0250*/  UMOV UR4, UR57 ;  /* 0x0000003900047c82 */ /* 0x000fc60008000000 */
[----:B------:R-:W-:Y:S01]  /*0260*/  ISETP.NE.AND.EX P0, PT, RZ, UR23, PT, P0 ;  /* 0x00000017ff007c0c */ /* 0x000fe2000bf05300 */
[----:B------:R-:W-:Y:S01]  /*0270*/  UMOV UR5, URZ ;  /* 0x0000003f00057c82 */ /* 0x000fe20008000000 */
[----:B------:R-:W-:Y:S02]  /*0280*/  @UP3 UIADD3 UR7, UR9, UR7, URZ ;  /* 0x0000000709073290 */ /* 0x000fe4000fffe03f */
[----:B------:R-:W-:-:S07]  /*0290*/  @!UP3 UIMAD.WIDE.U32 UR4, UR10, UR6, UR4 ;  /* 0x000000060a04b2a5 */ /* 0x000fce000f8e0004 */
[----:B------:R-:W-:Y:S01]  /*02a0*/  @!UP3 UMOV UR8, UR4 ;  /* 0x000000040008bc82 */ /* 0x000fe20008000000 */
[----:B------:R-:W-:Y:S01]  /*02b0*/  @!UP3 UMOV UR7, UR5 ;  /* 0x000000050007bc82 */ /* 0x000fe20008000000 */
[----:B----4-:R-:W-:Y:S02]  /*02c0*/  R2UR UR12, R7 ;  /* 0x00000000070c72ca */ /* 0x010fe400000e0000 */
[----:B------:R-:W-:-:S11]  /*02d0*/  R2UR UR28, R6 ;  /* 0x00000000061c72ca */ /* 0x000fd600000e0000 */
[----:B------:R-:W-:-:S04]  /*02e0*/  UIADD3 UR11, UP1, UR12, UR14, URZ ;  /* 0x0000000e0c0b7290 */ /* 0x000fc8000ff3e03f */
[----:B------:R-:W-:Y:S02]  /*02f0*/  ULEA.HI.X.SX32 UR12, UR12, UR15, 0x1, UP1 ;  /* 0x0000000f0c0c7291 */ /* 0x000fe400088f0e3f */
[----:B------:R-:W-:-:S04]  /*0300*/  UIADD3 UR11, UP1, UR11, -0x1, URZ ;  /* 0xffffffff0b0b7890 */ /* 0x000fc8000ff3e03f */
[----:B------:R-:W-:Y:S02]  /*0310*/  UIADD3.X UR12, UR12, -0x1, URZ, UP1, !UPT ;  /* 0xffffffff0c0c7890 */ /* 0x000fe40008ffe43f */
[----:B------:R-:W-:-:S04]  /*0320*/  @UP0 UIADD3 UR26, UP1, UR11, UR26, URZ ;  /* 0x0000001a0b1a0290 */ /* 0x000fc8000ff3e03f */
[----:B------:R-:W-:Y:S02]  /*0330*/  @UP0 UIADD3.X UR29, URZ, UR12, URZ, UP1, !UPT ;  /* 0x0000000c3f1d0290 */ /* 0x000fe40008ffe43f */
[----:B------:R-:W-:Y:S02]  /*0340*/  UIADD3 UR13, UP1, UR28, UR16, URZ ;  /* 0x000000101c0d7290 */ /* 0x000fe4000ff3e03f */
[----:B------:R-:W-:Y:S02]  /*0350*/  @UP0 UIMAD.WIDE.U32 UR18, UR29, UR20, URZ ;  /* 0x000000141d1202a5 */ /* 0x000fe4000f8e003f */
[----:B------:R-:W-:Y:S02]  /*0360*/  ULEA.HI.X.SX32 UR28, UR28, UR17, 0x1, UP1 ;  /* 0x000000111c1c7291 */ /* 0x000fe400088f0e3f */
[----:B------:R-:W-:Y:S02]  /*0370*/  @UP0 UIMAD.WIDE.U32 UR24, UP1, UR26, UR21, UR18 ;  /* 0x000000151a1802a5 */ /* 0x000fe4000f820012 */
[----:B------:R-:W-:-:S02]  /*0380*/  @UP0 UIMAD.WIDE.U32 UR18, UR26, UR20, URZ ;  /* 0x000000141a1202a5 */ /* 0x000fc4000f8e003f */
[----:B------:R-:W-:Y:S02]  /*0390*/  @UP0 UIADD3.X UR27, URZ, URZ, URZ, UP1, !UPT ;  /* 0x0000003f3f1b0290 */ /* 0x000fe40008ffe43f */
[----:B------:R-:W-:Y:S01]  /*03a0*/  @UP0 UIADD3 URZ, UP1, UR19, UR24, URZ ;  /* 0x00000018133f0290 */ /* 0x000fe2000ff3e03f */
[----:B------:R-:W-:-:S03]  /*03b0*/  @UP0 UMOV UR26, UR25 ;  /* 0x00000019001a0c82 */ /* 0x000fc60008000000 */
[----:B------:R-:W-:Y:S02]  /*03c0*/  @UP0 UIMAD.WIDE.U32.X UR18, UR29, UR21, UR26, UP1 ;  /* 0x000000151d1202a5 */ /* 0x000fe400088e041a */
[----:B------:R-:W-:-:S04]  /*03d0*/  UIADD3 UR13, UP2, UR13, -0x1, URZ ;  /* 0xffffffff0d0d7890 */ /* 0x000fc8000ff5e03f */
[----:B------:R-:W-:Y:S01]  /*03e0*/  UIADD3.X UR24, UR28, -0x1, URZ, UP2, !UPT ;  /* 0xffffffff1c187890 */ /* 0x000fe200097fe43f */
[----:B------:R-:W-:Y:S01]  /*03f0*/  @UP0 UMOV UR11, UR18 ;  /* 0x00000012000b0c82 */ /* 0x000fe20008000000 */
[----:B------:R-:W-:Y:S01]  /*0400*/  @UP0 UMOV UR12, UR19 ;  /* 0x00000013000c0c82 */ /* 0x000fe20008000000 */
[----:B-1----:R-:W-:Y:S09]  /*0410*/  @!P0 BRA `(.L_x_0) ;  /* 0x0000000000308947 */ /* 0x002ff20003800000 */
[----:B------:R-:W-:Y:S02]  /*0420*/  ULDC UR9, c[0x0][0x8f4] ;  /* 0x00023d0000097ab9 */ /* 0x000fe40000000800 */
[----:B------:R-:W-:-:S04]  /*0430*/  UIADD3 UR9, UP1, UR13, UR9, URZ ;  /* 0x000000090d097290 */ /* 0x000fc8000ff3e03f */
[----:B------:R-:W-:-:S04]  /*0440*/  UIADD3.X UR10, URZ, UR24, URZ, UP1, !UPT ;  /* 0x000000183f0a7290 */ /* 0x000fc80008ffe43f */
[----:B------:R-:W-:-:S04]  /*0450*/  UIMAD.WIDE.U32 UR4, UR10, UR22, URZ ;  /* 0x000000160a0472a5 */ /* 0x000fc8000f8e003f */
[----:B------:R-:W-:Y:S02]  /*0460*/  UIMAD.WIDE.U32 UR18, UP1, UR9, UR23, UR4 ;  /* 0x00000017091272a5 */ /* 0x000fe4000f820004 */
[----:B------:R-:W-:Y:S02]  /*0470*/  UIMAD.WIDE.U32 UR4, UR9, UR22, URZ ;  /* 0x00000016090472a5 */ /* 0x000fe4000f8e003f */
[----:B------:R-:W-:Y:S02]  /*0480*/  UIADD3.X UR25, URZ, URZ, URZ, UP1, !UPT ;  /* 0x0000003f3f197290 */ /* 0x000fe40008ffe43f */
[----:B------:R-:W-:Y:S01]  /*0490*/  UIADD3 URZ, UP1, UR5, UR18, URZ ;  /* 0x00000012053f7290 */ /* 0x000fe2000ff3e03f */
[----:B------:R-:W-:-:S03]  /*04a0*/  UMOV UR24, UR19 ;  /* 0x0000001300187c82 */ /* 0x000fc60008000000 */
[----:B------:R-:W-:-:S07]  /*04b0*/  UIMAD.WIDE.U32.X UR4, UR10, UR23, UR24, UP1 ;  /* 0x000000170a0472a5 */ /* 0x000fce00088e0418 */
[----:B------:R-:W-:Y:S01]  /*04c0*/  UMOV UR13, UR4 ;  /* 0x00000004000d7c82 */ /* 0x000fe20008000000 */
[----:B------:R-:W-:-:S05]  /*04d0*/  UMOV UR24, UR5 ;  /* 0x0000000500187c82 */ /* 0x000fca0008000000 */
.L_x_0:
[----:B------:R-:W-:Y:S01]  /*04e0*/  ULDC UR9, c[0x0][0x934] ;  /* 0x00024d0000097ab9 */ /* 0x000fe20000000800 */
[----:B------:R-:W-:Y:S01]  /*04f0*/  ULDC UR10, c[0x0][0x904] ;  /* 0x00024100000a7ab9 */ /* 0x000fe20000000800 */
[----:B------:R-:W-:Y:S01]  /*0500*/  ULDC UR4, c[0x0][0x938] ;  /* 0x00024e0000047ab9 */ /* 0x000fe20000000800 */
[----:B------:R-:W-:Y:S01]  /*0510*/  USHF.L.U32 UR9, UR9, UR10, URZ ;  /* 0x0000000a09097299 */ /* 0x000fe2000800063f */
[----:B------:R-:W-:Y:S01]  /*0520*/  SHF.R.U32.HI R24, RZ, 0x5, R20 ;  /* 0x00000005ff187819 */ /* 0x000fe20000011614 */
[----:B------:R-:W-:Y:S01]  /*0530*/  USHF.L.U32 UR10, UR4, UR10, URZ ;  /* 0x0000000a040a7299 */ /* 0x000fe2000800063f */
[----:B------:R-:W-:Y:S01]  /*0540*/  ULDC UR26, c[0x0][0x8d8] ;  /* 0x00023600001a7ab9 */ /* 0x000fe20000000800 */
[----:B------:R-:W-:Y:S02]  /*0550*/  ULDC UR30, c[0x0][0x8f0] ;  /* 0x00023c00001e7ab9 */ /* 0x000fe40000000800 */
[----:B------:R-:W-:Y:S01]  /*0560*/  IMAD.U32 R10, RZ, RZ, UR9 ;  /* 0x00000009ff0a7e24 */ /* 0x000fe2000f8e00ff */
[----:B------:R-:W-:Y:S01]  /*0570*/  USHF.R.U64 UR18, UR11, UR26, UR12 ;  /* 0x0000001a0b127299 */ /* 0x000fe2000800120c */
[----:B------:R-:W-:Y:S01]  /*0580*/  MOV R9, UR10 ;  /* 0x0000000a00097c02 */ /* 0x000fe20008000f00 */
[----:B------:R-:W-:-:S02]  /*0590*/  USHF.R.U64 UR11, UR13, UR30, UR24 ;  /* 0x0000001e0d0b7299 */ /* 0x000fc40008001218 */
[----:B------:R-:W-:Y:S01]  /*05a0*/  IABS R2, R10 ;  /* 0x0000000a00027213 */ /* 0x000fe20000000000 */
[----:B------:R-:W-:Y:S01]  /*05b0*/  UIADD3 UR18, UR18, -0x1, UR9 ;  /* 0xffffffff12127890 */ /* 0x000fe2000fffe009 */
[----:B------:R-:W-:Y:S01]  /*05c0*/  IABS R3, R9 ;  /* 0x0000000900037213 */ /* 0x000fe20000000000 */
[----:B------:R-:W-:Y:S01]  /*05d0*/  UIADD3 UR11, UR11, -0x1, UR10 ;  /* 0xffffffff0b0b7890 */ /* 0x000fe2000fffe00a */
[----:B------:R-:W-:Y:S01]  /*05e0*/  R2UR UR28, R2 ;  /* 0x00000000021c72ca */ /* 0x000fe200000e0000 */
[----:B------:R-:W-:Y:S01]  /*05f0*/  UMOV UR12, URZ ;  /* 0x0000003f000c7c82 */ /* 0x000fe20008000000 */
[----:B------:R-:W-:Y:S01]  /*0600*/  UISETP.GE.AND UP5, UPT, UR18, URZ, UPT ;  /* 0x0000003f1200728c */ /* 0x000fe2000bfa6270 */
[----:B------:R-:W-:Y:S01]  /*0610*/  IMAD.MOV.U32 R2, RZ, RZ, R3 ;  /* 0x000000ffff027224 */ /* 0x000fe200078e0003 */
[----:B------:R-:W-:Y:S01]  /*0620*/  UISETP.NE.AND UP4, UPT, UR9, URZ, UPT ;  /* 0x0000003f0900728c */ /* 0x000fe2000bf85270 */
[----:B------:R-:W-:-:S03]  /*0630*/  UMOV UR59, 0x1 ;  /* 0x00000001003b7882 */ /* 0x000fc60000000000 */
[----:B------:R-:W-:-:S05]  /*0640*/  R2UR UR27, R2 ;  /* 0x00000000021b72ca */ /* 0x000fca00000e0000 */
[----:B------:R-:W1:Y:S08]  /*0650*/  I2F.RP R2, UR28 ;  /* 0x0000001c00027d06 */ /* 0x000e700008209400 */
[----:B------:R-:W2:Y:S08]  /*0660*/  I2F.RP R4, UR27 ;  /* 0x0000001b00047d06 */ /* 0x000eb00008209400 */
[----:B-1----:R-:W1:Y:S08]  /*0670*/  MUFU.RCP R2, R2 ;  /* 0x0000000200027308 */ /* 0x002e700000001000 */
[----:B--2---:R-:W2:Y:S01]  /*0680*/  MUFU.RCP R4, R4 ;  /* 0x0000000400047308 */ /* 0x004ea20000001000 */
[----:B-1----:R-:W-:-:S02]  /*0690*/  VIADD R3, R2, 0xffffffe ;  /* 0x0ffffffe02037836 */ /* 0x002fc40000000000 */
[----:B------:R-:W-:-:S05]  /*06a0*/  IMAD.U32 R2, RZ, RZ, UR18 ;  /* 0x00000012ff027e24 */ /* 0x000fca000f8e00ff */
[----:B------:R-:W1:Y:S01]  /*06b0*/  F2I.FTZ.U32.TRUNC.NTZ R3, R3 ;  /* 0x0000000300037305 */ /* 0x000e62000021f000 */
[----:B------:R-:W-:Y:S02]  /*06c0*/  IABS R2, R2 ;  /* 0x0000000200027213 */ /* 0x000fe40000000000 */
[----:B--2---:R-:W-:Y:S02]  /*06d0*/  IADD3 R5, R4, 0xffffffe, RZ ;  /* 0x0ffffffe04057810 */ /* 0x004fe40007ffe0ff */
[----:B------:R-:W-:Y:S02]  /*06e0*/  IABS R4, R10 ;  /* 0x0000000a00047213 */ /* 0x000fe40000000000 */
[----:B------:R-:W-:Y:S02]  /*06f0*/  R2UR UR32, R2 ;  /* 0x00000000022072ca */ /* 0x000fe400000e0000 */
[----:B------:R-:W2:Y:S01]  /*0700*/  F2I.FTZ.U32.TRUNC.NTZ R5, R5 ;  /* 0x0000000500057305 */ /* 0x000ea2000021f000 */
[----:B------:R-:W-:-:S02]  /*0710*/  IADD3 R4, RZ, -R4, RZ ;  /* 0x80000004ff047210 */ /* 0x000fc40007ffe0ff */
[----:B-1----:R-:W-:Y:S01]  /*0720*/  R2UR UR13, R3 ;  /* 0x00000000030d72ca */ /* 0x002fe200000e0000 */
[----:B------:R-:W-:Y:S01]  /*0730*/  IMAD.U32 R3, RZ, RZ, UR11 ;  /* 0x0000000bff037e24 */ /* 0x000fe2000f8e00ff */
[----:B--2---:R-:W-:-:S04]  /*0740*/  R2UR UR5, R5 ;  /* 0x00000000050572ca */ /* 0x004fc800000e0000 */
[----:B------:R-:W-:Y:S01]  /*0750*/  IABS R5, R3 ;  /* 0x0000000300057213 */ /* 0x000fe20000000000 */
[----:B------:R-:W-:Y:S01]  /*0760*/  IMAD.MOV.U32 R3, RZ, RZ, R4 ;  /* 0x000000ffff037224 */ /* 0x000fe200078e0004 */
[----:B------:R-:W-:-:S05]  /*0770*/  IABS R4, R9 ;  /* 0x0000000900047213 */ /* 0x000fca0000000000 */
[----:B------:R-:W-:Y:S01]  /*0780*/  UIADD3 UR4, URZ, -UR13, URZ ;  /* 0x8000000d3f047290 */ /* 0x000fe2000fffe03f */
[----:B------:R-:W-:Y:S01]  /*0790*/  IMAD.MOV.U32 R2, RZ, RZ, R5 ;  /* 0x000000ffff027224 */ /* 0x000fe200078e0005 */
[----:B------:R-:W-:Y:S02]  /*07a0*/  IADD3 R4, RZ, -R4, RZ ;  /* 0x80000004ff047210 */ /* 0x000fe40007ffe0ff */
[----:B------:R-:W-:Y:S01]  /*07b0*/  UIMAD UR4, UR4, UR28, URZ ;  /* 0x0000001c040472a4 */ /* 0x000fe2000f8e023f */
[----:B------:R-:W-:Y:S02]  /*07c0*/  R2UR UR29, R3 ;  /* 0x00000000031d72ca */ /* 0x000fe400000e0000 */
[----:B------:R-:W-:Y:S01]  /*07d0*/  R2UR UR33, R2 ;  /* 0x00000000022172ca */ /* 0x000fe200000e0000 */
[----:B------:R-:W-:Y:S01]  /*07e0*/  UIADD3 UR24, URZ, -UR5, URZ ;  /* 0x800000053f187290 */ /* 0x000fe2000fffe03f */
[----:B------:R-:W-:Y:S01]  /*07f0*/  IMAD.MOV.U32 R2, RZ, RZ, R4 ;  /* 0x000000ffff027224 */ /* 0x000fe200078e0004 */
[----:B------:R-:W-:Y:S01]  /*0800*/  UIMAD.WIDE.U32 UR12, UR13, UR4, UR12 ;  /* 0x000000040d0c72a5 */ /* 0x000fe2000f8e000c */
[----:B------:R-:W1:Y:S01]  /*0810*/  SHFL.IDX PT, R3, R24, RZ, 0x1f ;  /* 0x00001fff18037589 */ /* 0x000e6200000e0000 */
[----:B------:R-:W-:Y:S01]  /*0820*/  UIMAD UR24, UR24, UR27, URZ ;  /* 0x0000001b181872a4 */ /* 0x000fe2000f8e023f */
[----:B------:R-:W-:Y:S01]  /*0830*/  UMOV UR4, URZ ;  /* 0x0000003f00047c82 */ /* 0x000fe20008000000 */
[----:B------:R-:W-:-:S02]  /*0840*/  R2UR UR31, R2 ;  /* 0x00000000021f72ca */ /* 0x000fc400000e0000 */
[----:B------:R-:W-:Y:S01]  /*0850*/  UIMAD.WIDE.U32 UR24, UR5, UR24, UR4 ;  /* 0x00000018051872a5 */ /* 0x000fe2000f8e0004 */
[----:B------:R-:W-:Y:S01]  /*0860*/  SHF.R.U32.HI R2, RZ, 0x7, R20 ;  /* 0x00000007ff027819 */ /* 0x000fe20000011614 */
[----:B------:R-:W-:-:S04]  /*0870*/  UIMAD.WIDE.U32 UR4, UR13, UR32, URZ ;  /* 0x000000200d0472a5 */ /* 0x000fc8000f8e003f */
[----:B------:R-:W-:Y:S01]  /*0880*/  UIMAD UR5, UR5, UR29, UR32 ;  /* 0x0000001d050572a4 */ /* 0x000fe2000f8e0220 */
[----:B------:R-:W2:Y:S01]  /*0890*/  SHFL.IDX PT, R2, R2, RZ, 0x1f ;  /* 0x00001fff02027589 */ /* 0x000ea200000e0000 */
[----:B------:R-:W-:Y:S01]  /*08a0*/  UMOV UR19, UR25 ;  /* 0x0000001900137c82 */ /* 0x000fe20008000000 */
[----:B------:R-:W-:Y:S02]  /*08b0*/  ULOP3.LUT UR32, URZ, UR9, URZ, 0x33, !UPT ;  /* 0x000000093f207292 */ /* 0x000fe4000f8e333f */
[----:B------:R-:W-:Y:S02]  /*08c0*/  UIMAD.WIDE.U32 UR24, UR19, UR33, URZ ;  /* 0x00000021131872a5 */ /* 0x000fe4000f8e003f */
[----:B------:R-:W-:Y:S02]  /*08d0*/  UISETP.GT.U32.AND UP1, UPT, UR28, UR5, UPT ;  /* 0x000000051c00728c */ /* 0x000fe4000bf24070 */
[----:B------:R-:W-:Y:S02]  /*08e0*/  UIMAD UR25, UR25, UR31, UR33 ;  /* 0x0000001f191972a4 */ /* 0x000fe4000f8e0221 */
[----:B------:R-:W-:-:S02]  /*08f0*/  ULOP3.LUT UR33, URZ, UR10, URZ, 0x33, !UPT ;  /* 0x0000000a3f217292 */ /* 0x000fc4000f8e333f */
[----:B------:R-:W-:Y:S01]  /*0900*/  UISETP.GT.U32.AND UP2, UPT, UR27, UR25, UPT ;  /* 0x000000191b00728c */ /* 0x000fe2000bf44070 */
[----:B-1----:R-:W-:-:S04]  /*0910*/  R2UR UR34, R3 ;  /* 0x00000000032272ca */ /* 0x002fc800000e0000 */
[----:B------:R-:W-:-:S04]  /*0920*/  @!UP1 UIADD3 UR5, UR5, -UR28, URZ ;  /* 0x8000001c05059290 */ /* 0x000fc8000fffe03f */
[----:B------:R-:W-:Y:S02]  /*0930*/  UISETP.GT.U32.AND UP6, UPT, UR28, UR5, UPT ;  /* 0x000000051c00728c */ /* 0x000fe4000bfc4070 */
[----:B------:R-:W-:Y:S01]  /*0940*/  @!UP2 UIADD3 UR25, UR25, -UR27, URZ ;  /* 0x8000001b1919a290 */ /* 0x000fe2000fffe03f */
[----:B--2---:R-:W-:Y:S01]  /*0950*/  R2UR UR12, R2 ;  /* 0x00000000020c72ca */ /* 0x004fe200000e0000 */
[----:B------:R-:W-:Y:S01]  /*0960*/  UISETP.NE.AND UP2, UPT, UR10, URZ, UPT ;  /* 0x0000003f0a00728c */ /* 0x000fe2000bf45270 */
[----:B------:R-:W-:Y:S01]  /*0970*/  ISETP.NE.AND P1, PT, RZ, UR34, PT ;  /* 0x00000022ff007c0c */ /* 0x000fe2000bf25270 */
[----:B------:R-:W-:Y:S02]  /*0980*/  UISETP.GT.U32.AND UP1, UPT, UR27, UR25, UPT ;  /* 0x000000191b00728c */ /* 0x000fe4000bf24070 */
[----:B------:R-:W-:-:S03]  /*0990*/  USHF.R.S32.HI UR4, URZ, 0x1f, UR34 ;  /* 0x0000001f3f047899 */ /* 0x000fc60008011422 */
[----:B------:R-:W-:Y:S02]  /*09a0*/  @!UP6 UIADD3 UR5, UR5, -UR28, URZ ;  /* 0x8000001c0505e290 */ /* 0x000fe4000fffe03f */
[----:B------:R-:W-:Y:S02]  /*09b0*/  UISETP.GE.AND UP6, UPT, UR11, URZ, UPT ;  /* 0x0000003f0b00728c */ /* 0x000fe4000bfc6270 */
[----:B------:R-:W-:Y:S02]  /*09c0*/  @!UP5 UIADD3 UR5, -UR5, URZ, URZ ;  /* 0x0000003f0505d290 */ /* 0x000fe4000fffe13f */
[----:B------:R-:W-:Y:S02]  /*09d0*/  @!UP1 UIADD3 UR25, UR25, -UR27, URZ ;  /* 0x8000001b19199290 */ /* 0x000fe4000fffe03f */
[----:B------:R-:W-:Y:S02]  /*09e0*/  ULEA.HI UR4, UR4, UR34, URZ, 0x2 ;  /* 0x0000002204047291 */ /* 0x000fe4000f8f103f */
[----:B------:R-:W-:-:S02]  /*09f0*/  USEL UR5, UR32, UR5, !UP4 ;  /* 0x0000000520057287 */ /* 0x000fc4000e000000 */
[----:B------:R-:W-:Y:S02]  /*0a00*/  ULOP3.LUT UR4, UR4, 0xfffffffc, URZ, 0xc0, !UPT ;  /* 0xfffffffc04047892 */ /* 0x000fe4000f8ec03f */
[----:B------:R-:W-:Y:S02]  /*0a10*/  @!UP6 UIADD3 UR25, -UR25, URZ, URZ ;  /* 0x0000003f1919e290 */ /* 0x000fe4000fffe13f */
[----:B------:R-:W-:Y:S02]  /*0a20*/  UIADD3 UR5, UR18, -UR5, URZ ;  /* 0x8000000512057290 */ /* 0x000fe4000fffe03f */
[----:B------:R-:W-:Y:S02]  /*0a30*/  USEL UR25, UR33, UR25, !UP2 ;  /* 0x0000001921197287 */ /* 0x000fe4000d000000 */
[----:B------:R-:W-:Y:S02]  /*0a40*/  UIADD3 UR43, UR34, -UR4, URZ ;  /* 0x80000004222b7290 */ /* 0x000fe4000fffe03f */
[----:B------:R-:W-:-:S02]  /*0a50*/  UIADD3 UR25, UR11, -UR25, URZ ;  /* 0x800000190b197290 */ /* 0x000fc4000fffe03f */
[----:B------:R-:W-:Y:S02]  /*0a60*/  UISETP.NE.AND UP1, UPT, UR12, URZ, UPT ;  /* 0x0000003f0c00728c */ /* 0x000fe4000bf25270 */
[----:B------:R-:W-:Y:S02]  /*0a70*/  UIMAD UR24, UR5, UR25, URZ ;  /* 0x00000019051872a4 */ /* 0x000fe4000f8e023f */
[----:B------:R-:W-:Y:S02]  /*0a80*/  USEL UR4, UR25, UR5, !UP3 ;  /* 0x0000000519047287 */ /* 0x000fe4000d800000 */
[----:B------:R-:W-:Y:S02]  /*0a90*/  USHF.R.S32.HI UR25, URZ, 0x1f, UR24 ;  /* 0x0000001f3f197899 */ /* 0x000fe40008011418 */
[----:B------:R-:W-:Y:S01]  /*0aa0*/  USHF.R.S32.HI UR5, URZ, 0x1f, UR4 ;  /* 0x0000001f3f057899 */ /* 0x000fe20008011404 */
[----:B------:R-:W-:Y:S01]  /*0ab0*/  IMAD.U32 R6, RZ, RZ, UR24 ;  /* 0x00000018ff067e24 */ /* 0x000fe2000f8e00ff */
[----:B------:R-:W-:Y:S01]  /*0ac0*/  UISETP.EQ.AND UP5, UPT, UR43, 0x3, !UP1 ;  /* 0x000000032b00788c */ /* 0x000fe2000cfa2270 */
[----:B------:R-:W-:Y:S01]  /*0ad0*/  IMAD.U32 R4, RZ, RZ, UR4 ;  /* 0x00000004ff047e24 */ /* 0x000fe2000f8e00ff */
[----:B------:R-:W-:-:S02]  /*0ae0*/  MOV R7, UR25 ;  /* 0x0000001900077c02 */ /* 0x000fc40008000f00 */
[----:B------:R-:W-:Y:S01]  /*0af0*/  USEL UR59, UR59, 0x2, UP5 ;  /* 0x000000023b3b7887 */ /* 0x000fe2000a800000 */
[----:B------:R-:W-:Y:S01]  /*0b00*/  IMAD.U32 R5, RZ, RZ, UR5 ;  /* 0x00000005ff057e24 */ /* 0x000fe2000f8e00ff */
[----:B------:R-:W-:Y:S10]  /*0b10*/  @P1 BRA `(.L_x_1) ;  /* 0x0000000000841947 */ /* 0x000ff40003800000 */
[----:B------:R-:W-:Y:S01]  /*0b20*/  ELECT P1, URZ, PT ;  /* 0x00000000003f782f */ /* 0x000fe20003820000 */
[----:B------:R-:W-:-:S12]  /*0b30*/  BSSY B0, `(.L_x_1) ;  /* 0x000001f000007945 */ /* 0x000fd80003800000 */
[----:B------:R-:W-:Y:S05]  /*0b40*/  @!P1 BRA `(.L_x_2) ;  /* 0x0000000000749947 */ /* 0x000fea0003800000 */
[----:B------:R-:W1:Y:S01]  /*0b50*/  S2UR UR11, SR_CgaCtaId ;  /* 0x00000000000b79c3 */ /* 0x000e620000008800 */
[----:B------:R-:W-:Y:S01]  /*0b60*/  UMOV UR4, 0x400 ;  /* 0x0000040000047882 */ /* 0x000fe20000000000 */
[----:B------:R-:W-:Y:S01]  /*0b70*/  UMOV UR5, 0x1 ;  /* 0x0000000100057882 */ /* 0x000fe20000000000 */
[----:B------:R-:W-:Y:S02]  /*0b80*/  UMOV UR24, 0x140 ;  /* 0x0000014000187882 */ /* 0x000fe40000000000 */
[----:B------:R-:W-:-:S04]  /*0b90*/  UIADD3 UR24, -UR24, 0x100000, URZ ;  /* 0x0010000018187890 */ /* 0x000fc8000fffe13f */
[----:B------:R-:W-:Y:S02]  /*0ba0*/  USHF.L.U32 UR25, UR24, 0xb, URZ ;  /* 0x0000000b18197899 */ /* 0x000fe4000800063f */
[----:B------:R-:W-:Y:S02]  /*0bb0*/  USHF.L.U32 UR24, UR24, 0x1, URZ ;  /* 0x0000000118187899 */ /* 0x000fe4000800063f */
[----:B-1----:R-:W-:Y:S02]  /*0bc0*/  ULEA UR11, UR11, UR4, 0x18 ;  /* 0x000000040b0b7291 */ /* 0x002fe4000f8ec03f */
[----:B------:R-:W-:-:S04]  /*0bd0*/  UIADD3 UR4, -UR5, 0x100000, URZ ;  /* 0x0010000005047890 */ /* 0x000fc8000fffe13f */
[----:B------:R-:W-:Y:S02]  /*0be0*/  USHF.L.U32 UR5, UR4, 0xb, URZ ;  /* 0x0000000b04057899 */ /* 0x000fe4000800063f */
[----:B------:R-:W-:Y:S01]  /*0bf0*/  USHF.L.U32 UR4, UR4, 0x1, URZ ;  /* 0x0000000104047899 */ /* 0x000fe2000800063f */
[----:B------:R-:W1:Y:S11]  /*0c00*/  FENCE.VIEW.ASYNC.S ;  /* 0x00000000000073c6 */ /* 0x000e760000000000 */
[----:B-1----:R1:W2:Y:S01]  /*0c10*/  SYNCS.EXCH.64 URZ, [UR11+0x34400], UR4 ;  /* 0x034400040b3f75b2 */ /* 0x0022a20008000100 */
[----:B------:R1:W3:Y:S01]  /*0c20*/  SYNCS.EXCH.64 URZ, [UR11+0x34440], UR24 ;  /* 0x034440180b3f75b2 */ /* 0x0002e20008000100 */
[----:B------:R1:W4:Y:S01]  /*0c30*/  SYNCS.EXCH.64 URZ, [UR11+0x34408], UR4 ;  /* 0x034408040b3f75b2 */ /* 0x0003220008000100 */
[----:B------:R1:W1:Y:S01]  /*0c40*/  SYNCS.EXCH.64 URZ, [UR11+0x34448], UR24 ;  /* 0x034448180b3f75b2 */ /* 0x0002620008000100 */
        /* <DEDUP_REMOVED lines=12> */
[----:B------:R-:W-:Y:S01]  /*0d10*/  NOP ;  /* 0x0000000000007918 */ /* 0x000fe20000000000 */
.L_x_2:
[----:B-1----:R-:W-:Y:S05]  /*0d20*/  BSYNC B0 ;  /* 0x0000000000007941 */ /* 0x002fea0003800000 */
.L_x_1:
[----:B------:R-:W1:Y:S01]  /*0d30*/  SHFL.IDX PT, R11, R24, RZ, 0x1f ;  /* 0x00001fff180b7589 */ /* 0x000e6200000e0000 */
[----:B------:R-:W-:Y:S01]  /*0d40*/  UIADD3 UR18, UR12, -0x1, URZ ;  /* 0xffffffff0c127890 */ /* 0x000fe2000fffe03f */
[----:B------:R-:W-:Y:S01]  /*0d50*/  I2FP.F32.U32 R2, UR6 ;  /* 0x0000000600027c45 */ /* 0x000fe20008201000 */
[----:B------:R-:W-:Y:S01]  /*0d60*/  UISETP.LT.U32.AND UP6, UPT, UR43, 0x2, !UP1 ;  /* 0x000000022b00788c */ /* 0x000fe2000cfc1070 */
[----:B------:R-:W-:Y:S01]  /*0d70*/  NOP ;  /* 0x0000000000007918 */ /* 0x000fe20000000000 */
[----:B------:R-:W-:Y:S02]  /*0d80*/  UISETP.GE.U32.AND UP5, UPT, UR18, 0x2, UPT ;  /* 0x000000021200788c */ /* 0x000fe4000bfa6070 */
[----:B------:R-:W-:-:S04]  /*0d90*/  USEL UR40, URZ, 0x1, !UP6 ;  /* 0x000000013f287887 */ /* 0x000fc8000f000000 */
[----:B------:R-:W-:Y:S01]  /*0da0*/  USEL UR40, UR40, 0x2, UP5 ;  /* 0x0000000228287887 */ /* 0x000fe2000a800000 */
[----:B-1----:R-:W-:-:S13]  /*0db0*/  ISETP.NE.AND P1, PT, R11, RZ, PT ;  /* 0x000000ff0b00720c */ /* 0x002fda0003f25270 */
[----:B------:R-:W-:Y:S05]  /*0dc0*/  @P1 BRA `(.L_x_3) ;  /* 0x0000000000841947 */ /* 0x000fea0003800000 */
[----:B------:R-:W-:Y:S01]  /*0dd0*/  ELECT P1, URZ, PT ;  /* 0x00000000003f782f */ /* 0x000fe20003820000 */
[----:B------:R-:W-:-:S12]  /*0de0*/  BSSY B0, `(.L_x_3) ;  /* 0x000001f000007945 */ /* 0x000fd80003800000 */
[----:B------:R-:W-:Y:S05]  /*0df0*/  @!P1 BRA `(.L_x_4) ;  /* 0x0000000000749947 */ /* 0x000fea0003800000 */
[----:B------:R-:W1:Y:S01]  /*0e00*/  S2UR UR5, SR_CgaCtaId ;  /* 0x00000000000579c3 */ /* 0x000e620000008800 */
[----:B------:R-:W-:Y:S01]  /*0e10*/  UMOV UR4, 0x400 ;  /* 0x0000040000047882 */ /* 0x000fe20000000000 */
[----:B------:R-:W-:Y:S01]  /*0e20*/  UMOV UR24, 0x1 ;  /* 0x0000000100187882 */ /* 0x000fe20000000000 */
[----:B------:R-:W-:Y:S01]  /*0e30*/  UMOV UR25, 0x2 ;  /* 0x0000000200197882 */ /* 0x000fe20000000000 */
[----:B-1----:R-:W-:Y:S02]  /*0e40*/  ULEA UR11, UR5, UR4, 0x18 ;  /* 0x00000004050b7291 */ /* 0x002fe4000f8ec03f */
[----:B------:R-:W-:-:S04]  /*0e50*/  UIADD3 UR4, -UR24, 0x100000, URZ ;  /* 0x0010000018047890 */ /* 0x000fc8000fffe13f */
[----:B------:R-:W-:Y:S02]  /*0e60*/  USHF.L.U32 UR5, UR4, 0xb, URZ ;  /* 0x0000000b04057899 */ /* 0x000fe4000800063f */
[----:B------:R-:W-:Y:S02]  /*0e70*/  USHF.L.U32 UR4, UR4, 0x1, URZ ;  /* 0x0000000104047899 */ /* 0x000fe4000800063f */
[----:B------:R-:W-:-:S04]  /*0e80*/  UIADD3 UR24, -UR25, 0x100000, URZ ;  /* 0x0010000019187890 */ /* 0x000fc8000fffe13f */
[----:B------:R-:W-:Y:S02]  /*0e90*/  USHF.L.U32 UR25, UR24, 0xb, URZ ;  /* 0x0000000b18197899 */ /* 0x000fe4000800063f */
[----:B------:R-:W-:Y:S01]  /*0ea0*/  USHF.L.U32 UR24, UR24, 0x1, URZ ;  /* 0x0000000118187899 */ /* 0x000fe2000800063f */
[----:B------:R-:W1:Y:S03]  /*0eb0*/  FENCE.VIEW.ASYNC.S ;  /* 0x00000000000073c6 */ /* 0x000e660000000000 */
[----:B-1----:R1:W1:Y:S08]  /*0ec0*/  SYNCS.EXCH.64 URZ, [UR11+0x34480], UR4 ;  /* 0x034480040b3f75b2 */ /* 0x0022700008000100 */
        /* <DEDUP_REMOVED lines=16> */
.L_x_4:
[----:B-1----:R-:W-:Y:S05]  /*0fd0*/  BSYNC B0 ;  /* 0x0000000000007941 */ /* 0x002fea0003800000 */
.L_x_3:
[----:B------:R-:W1:Y:S01]  /*0fe0*/  SHFL.IDX PT, R14, R24, RZ, 0x1f ;  /* 0x00001fff180e7589 */ /* 0x000e6200000e0000 */
[----:B------:R-:W-:Y:S01]  /*0ff0*/  ULDC UR4, c[0x0][0x154] ;  /* 0x0000550000047ab9 */ /* 0x000fe20000000800 */
[----:B------:R-:W2:Y:S01]  /*1000*/  LDC R13, c[0x0][0x148] ;  /* 0x00005200ff0d7b82 */ /* 0x000ea20000000800 */
[----:B------:R-:W-:Y:S01]  /*1010*/  FMUL R3, R2, UR4 ;  /* 0x0000000402037c20 */ /* 0x000fe20008400000 */
[----:B------:R-:W-:Y:S01]  /*1020*/  UISETP.EQ.AND UP6, UPT, UR43, 0x2, !UP1 ;  /* 0x000000022b00788c */ /* 0x000fe2000cfc2270 */
[----:B------:R-:W-:Y:S01]  /*1030*/  I2FP.F32.U32 R2, UR57 ;  /* 0x0000003900027c45 */ /* 0x000fe20008201000 */
[----:B------:R-:W-:Y:S01]  /*1040*/  ULDC UR4, c[0x0][0x150] ;  /* 0x0000540000047ab9 */ /* 0x000fe20000000800 */
[----:B------:R-:W-:Y:S01]  /*1050*/  NOP ;  /* 0x0000000000007918 */ /* 0x000fe20000000000 */
[----:B------:R-:W-:Y:S01]  /*1060*/  USEL UR61, URZ, 0x1, !UP6 ;  /* 0x000000013f3d7887 */ /* 0x000fe2000f000000 */
[----:B------:R-:W3:Y:S01]  /*1070*/  F2I.U32.TRUNC.NTZ R3, R3 ;  /* 0x0000000300037305 */ /* 0x000ee2000020f000 */
[----:B------:R-:W-:-:S02]  /*1080*/  FMUL R15, R2, UR4 ;  /* 0x00000004020f7c20 */ /* 0x000fc40008400000 */
[----:B------:R-:W-:Y:S01]  /*1090*/  USEL UR61, UR61, 0x2, UP5 ;  /* 0x000000023d3d7887 */ /* 0x000fe2000a800000 */
[----:B-1----:R-:W-:Y:S02]  /*10a0*/  ISETP.NE.AND P1, PT, R14, RZ, PT ;  /* 0x000000ff0e00720c */ /* 0x002fe40003f25270 */
[----:B---3--:R-:W-:-:S05]  /*10b0*/  IADD3 R18, -R3, RZ, RZ ;  /* 0x000000ff03127210 */ /* 0x008fca0007ffe1ff */
[----:B--2---:R-:W-:-:S06]  /*10c0*/  IMAD R18, R13, R18, UR6 ;  /* 0x000000060d127e24 */ /* 0x004fcc000f8e0212 */
[----:B------:R-:W-:Y:S05]  /*10d0*/  @P1 BRA `(.L_x_5) ;  /* 0x0000000000581947 */ /* 0x000fea0003800000 */
[----:B------:R-:W1:Y:S01]  /*10e0*/  S2UR UR5, SR_CgaCtaId ;  /* 0x00000000000579c3 */ /* 0x000e620000008800 */
[----:B------:R-:W-:Y:S01]  /*10f0*/  UMOV UR4, 0x400 ;  /* 0x0000040000047882 */ /* 0x000fe20000000000 */
[----:B------:R-:W-:Y:S01]  /*1100*/  UMOV UR11, 0x20 ;  /* 0x00000020000b7882 */ /* 0x000fe20000000000 */
[----:B------:R-:W-:Y:S01]  /*1110*/  UMOV UR24, 0x80 ;  /* 0x0000008000187882 */ /* 0x000fe20000000000 */
[----:B------:R-:W-:Y:S01]  /*1120*/  ELECT P1, URZ, PT ;  /* 0x00000000003f782f */ /* 0x000fe20003820000 */
        /* <DEDUP_REMOVED lines=10> */
[----:B------:R1:W1:Y:S01]  /*11d0*/  SYNCS.EXCH.64 URZ, [UR6+0x34508], UR4 ;  /* 0x03450804063f75b2 */ /* 0x0002620008000100 */
[----:B------:R1:W1:Y:S01]  /*11e0*/  SYNCS.EXCH.64 URZ, [UR6+0x34528], UR24 ;  /* 0x03452818063f75b2 */ /* 0x0002620008000100 */
[----:B------:R1:W1:Y:S01]  /*11f0*/  SYNCS.EXCH.64 URZ, [UR6+0x34510], UR4 ;  /* 0x03451004063f75b2 */ /* 0x0002620008000100 */
[----:B------:R1:W1:Y:S01]  /*1200*/  SYNCS.EXCH.64 URZ, [UR6+0x34530], UR24 ;  /* 0x03453018063f75b2 */ /* 0x0002620008000100 */
[----:B------:R1:W1:Y:S01]  /*1210*/  SYNCS.EXCH.64 URZ, [UR6+0x34518], UR4 ;  /* 0x03451804063f75b2 */ /* 0x0002620008000100 */
[----:B------:R1:W1:Y:S01]  /*1220*/  SYNCS.EXCH.64 URZ, [UR6+0x34538], UR24 ;  /* 0x03453818063f75b2 */ /* 0x0002620008000100 */
[----:B------:R-:W-:Y:S01]  /*1230*/  NOP ;  /* 0x0000000000007918 */ /* 0x000fe20000000000 */
.L_x_5:
[----:B------:R-:W4:Y:S01]  /*1240*/  SHFL.IDX PT, R13, R24, RZ, 0x1f ;  /* 0x00001fff180d7589 */ /* 0x000f2200000e0000 */
[----:B------:R-:W-:Y:S02]  /*1250*/  SHF.R.S32.HI R3, RZ, 0x1f, R20 ;  /* 0x0000001fff037819 */ /* 0x000fe40000011414 */
[----:B------:R-:W-:Y:S02]  /*1260*/  ELECT P1, URZ, PT ;  /* 0x00000000003f782f */ /* 0x000fe40003820000 */
[----:B------:R-:W-:Y:S01]  /*1270*/  SHF.R.S32.HI R16, RZ, 0x1f, R11 ;  /* 0x0000001fff107819 */ /* 0x000fe2000001140b */
[----:B------:R-:W2:Y:S01]  /*1280*/  SHFL.IDX PT, R14, R24, RZ, 0x1f ;  /* 0x00001fff180e7589 */ /* 0x000ea200000e0000 */
[----:B------:R-:W-:Y:S02]  /*1290*/  LEA.HI R3, R3, R20, RZ, 0x7 ;  /* 0x0000001403037211 */ /* 0x000fe400078f38ff */
[----:B------:R-:W-:Y:S02]  /*12a0*/  ELECT P2, URZ, PT ;  /* 0x00000000003f782f */ /* 0x000fe40003840000 */
[----:B------:R-:W-:Y:S01]  /*12b0*/  LEA.HI R16, R16, R11, RZ, 0x2 ;  /* 0x0000000b10107211 */ /* 0x000fe200078f10ff */
[----:B------:R-:W3:Y:S01]  /*12c0*/  LDC R17, c[0x0][0x144] ;  /* 0x00005100ff117b82 */ /* 0x000ee20000000800 */
[----:B------:R-:W-:Y:S01]  /*12d0*/  LOP3.LUT R3, R3, 0xffffff80, RZ, 0xc0, !PT ;  /* 0xffffff8003037812 */ /* 0x000fe200078ec0ff */
[----:B------:R-:W2:Y:S01]  /*12e0*/  F2I.U32.TRUNC.NTZ R15, R15 ;  /* 0x0000000f000f7305 */ /* 0x000ea2000020f000 */
[----:B------:R-:W-:Y:S01]  /*12f0*/  LOP3.LUT R16, R16, 0x3ffffffc, RZ, 0xc0, !PT ;  /* 0x3ffffffc10107812 */ /* 0x000fe200078ec0ff */
[----:B------:R-:W-:Y:S01]  /*1300*/  UMOV UR11, 0x20 ;  /* 0x00000020000b7882 */ /* 0x000fe20000000000 */
[----:B-1----:R-:W-:Y:S01]  /*1310*/  UMOV UR25, 0x80 ;  /* 0x0000008000197882 */ /* 0x002fe20000000000 */
[----:B------:R-:W-:Y:S01]  /*1320*/  IMAD.IADD R2, R20, 0x1, -R3 ;  /* 0x0000000114027824 */ /* 0x000fe200078e0a03 */
[----:B------:R-:W-:Y:S01]  /*1330*/  NOP ;  /* 0x0000000000007918 */ /* 0x000fe20000000000 */
[----:B------:R-:W-:Y:S01]  /*1340*/  IMAD.IADD R16, R11, 0x1, -R16 ;  /* 0x000000010b107824 */ /* 0x000fe200078e0a10 */
[----:B------:R-:W-:-:S02]  /*1350*/  ULDC UR60, c[0x0][0xc] ;  /* 0x00000300003c7ab9 */ /* 0x000fc40000000800 */
[----:B------:R-:W-:Y:S02]  /*1360*/  SHF.R.S32.HI R3, RZ, 0x1f, R2 ;  /* 0x0000001fff037819 */ /* 0x000fe40000011402 */
[----:B----4-:R-:W-:Y:S01]  /*1370*/  ISETP.NE.OR P1, PT, R13, RZ, !P1 ;  /* 0x000000ff0d00720c */ /* 0x010fe20004f25670 */
[----:B--2---:R-:W-:Y:S01]  /*1380*/  IMAD.MOV R22, RZ, RZ, -R15 ;  /* 0x000000ffff167224 */ /* 0x004fe200078e0a0f */
[----:B------:R-:W-:Y:S02]  /*1390*/  LEA.HI R13, R3, R2, RZ, 0x3 ;  /* 0x00000002030d7211 */ /* 0x000fe400078f18ff */
[----:B------:R-:W-:Y:S02]  /*13a0*/  ISETP.NE.OR P2, PT, R14, RZ, !P2 ;  /* 0x000000ff0e00720c */ /* 0x000fe40005745670 */
[--C-:B------:R-:W-:Y:S02]  /*13b0*/  SHF.R.S32.HI R14, RZ, 0x3, R13.reuse ;  /* 0x00000003ff0e7819 */ /* 0x100fe4000001140d */
[----:B------:R-:W-:Y:S01]  /*13c0*/  SHF.R.S32.HI R13, RZ, 0x1f, R13 ;  /* 0x0000001fff0d7819 */ /* 0x000fe2000001140d */
[----:B---3--:R-:W-:-:S02]  /*13d0*/  IMAD R17, R17, R22, UR57 ;  /* 0x0000003911117e24 */ /* 0x008fc4000f8e0216 */
[----:B------:R-:W-:Y:S01]  /*13e0*/  IMAD.MOV.U32 R22, RZ, RZ, 0x1 ;  /* 0x00000001ff167424 */ /* 0x000fe200078e00ff */
[----:B------:R-:W-:Y:S01]  /*13f0*/  LEA.HI R13, R13, R14, RZ, 0x2 ;  /* 0x0000000e0d0d7211 */ /* 0x000fe200078f10ff */
[----:B------:R-:W-:-:S03]  /*1400*/  VOTEU.ALL UP6, P1 ;  /* 0x00000000003f7886 */ /* 0x000fc600008c0000 */
[----:B------:R-:W-:Y:S01]  /*1410*/  LOP3.LUT R13, R13, 0xfffffffc, RZ, 0xc0, !PT ;  /* 0xfffffffc0d0d7812 */ /* 0x000fe200078ec0ff */
[----:B------:R-:W-:Y:S01]  /*1420*/  VOTEU.ALL UP5, P2 ;  /* 0x00000000003f7886 */ /* 0x000fe200010a0000 */
[----:B------:R-:W1:Y:S01]  /*1430*/  @!UP6 S2UR UR5, SR_CgaCtaId ;  /* 0x000000000005e9c3 */ /* 0x000e620000008800 */
[----:B------:R-:W-:Y:S01]  /*1440*/  @!UP6 UMOV UR4, 0x400 ;  /* 0x000004000004e882 */ /* 0x000fe20000000000 */
[----:B------:R-:W-:-:S05]  /*1450*/  IADD3 R13, R14, -R13, RZ ;  /* 0x8000000d0e0d7210 */ /* 0x000fca0007ffe0ff */
[----:B------:R-:W-:Y:S01]  /*1460*/  IMAD R13, R16, 0x4, R13 ;  /* 0x00000004100d7824 */ /* 0x000fe200078e020d */
[----:B------:R-:W2:Y:S04]  /*1470*/  @!UP5 S2UR UR24, SR_CgaCtaId ;  /* 0x000000000018d9c3 */ /* 0x000ea80000008800 */
[----:B------:R-:W-:-:S04]  /*1480*/  LEA.HI R11, R13, R13, RZ, 0x1 ;  /* 0x0000000d0d0b7211 */ /* 0x000fc800078f08ff */
[----:B------:R-:W-:-:S04]  /*1490*/  LOP3.LUT R16, R11, 0xfffffffe, RZ, 0xc0, !PT ;  /* 0xfffffffe0b107812 */ /* 0x000fc800078ec0ff */
[----:B------:R-:W-:-:S04]  /*14a0*/  IADD3 R16, R13, -R16, RZ ;  /* 0x800000100d107210 */ /* 0x000fc80007ffe0ff */
[----:B------:R-:W-:Y:S01]  /*14b0*/  ISETP.NE.AND P3, PT, R16, R17, PT ;  /* 0x000000111000720c */ /* 0x000fe20003f65270 */
[----:B------:R-:W-:Y:S01]  /*14c0*/  IMAD.SHL.U32 R16, R13, 0x4, RZ ;  /* 0x000000040d107824 */ /* 0x000fe200078e00ff */
[----:B-1----:R-:W-:Y:S02]  /*14d0*/  @!UP6 ULEA UR6, UR5, UR4, 0x18 ;  /* 0x000000040506e291 */ /* 0x002fe4000f8ec03f */
[----:B------:R-:W-:-:S04]  /*14e0*/  @!UP6 UIADD3 UR4, -UR11, 0x100000, URZ ;  /* 0x001000000b04e890 */ /* 0x000fc8000fffe13f */
[----:B------:R-:W-:Y:S02]  /*14f0*/  @!UP6 USHF.L.U32 UR5, UR4, 0xb, URZ ;  /* 0x0000000b0405e899 */ /* 0x000fe4000800063f */
[----:B------:R-:W-:Y:S01]  /*1500*/  @!UP6 USHF.L.U32 UR4, UR4, 0x1, URZ ;  /* 0x000000010404e899 */ /* 0x000fe2000800063f */
[----:B------:R-:W-:Y:S01]  /*1510*/  LOP3.LUT R23, R13, 0xc, R16, 0x78, !PT ;  /* 0x0000000c0d177812 */ /* 0x000fe200078e7810 */
[----:B------:R-:W-:Y:S01]  /*1520*/  @!UP5 UMOV UR11, 0x400 ;  /* 0x00000400000bd882 */ /* 0x000fe20000000000 */
[----:B------:R-:W1:Y:S01]  /*1530*/  LDC R13, c[0x0][0x140] ;  /* 0x00005000ff0d7b82 */ /* 0x000e620000000800 */
[----:B--2---:R-:W-:Y:S01]  /*1540*/  @!UP5 ULEA UR11, UR24, UR11, 0x18 ;  /* 0x0000000b180bd291 */ /* 0x004fe2000f8ec03f */
[----:B------:R-:W-:Y:S01]  /*1550*/  MOV R16, 0xffffffff ;  /* 0xffffffff00107802 */ /* 0x000fe20000000f00 */
[----:B------:R-:W-:-:S04]  /*1560*/  @!UP5 UIADD3 UR24, -UR25, 0x100000, URZ ;  /* 0x001000001918d890 */ /* 0x000fc8000fffe13f */
[----:B------:R-:W-:Y:S02]  /*1570*/  @!UP5 USHF.L.U32 UR25, UR24, 0xb, URZ ;  /* 0x0000000b1819d899 */ /* 0x000fe4000800063f */
[----:B------:R-:W-:Y:S01]  /*1580*/  @!UP5 USHF.L.U32 UR24, UR24, 0x1, URZ ;  /* 0x000000011818d899 */ /* 0x000fe2000800063f */
[----:B------:R-:W-:Y:S01]  /*1590*/  VOTEU.ALL UP6, P1 ;  /* 0x00000000003f7886 */ /* 0x000fe200008c0000 */
[----:B------:R-:W-:Y:S01]  /*15a0*/  VOTEU.ALL UP5, P1 ;  /* 0x00000000003f7886 */ /* 0x000fe200008a0000 */
[----:B------:R-:W-:Y:S02]  /*15b0*/  @P3 LEA.HI R11, R23, R23, RZ, 0x1 ;  /* 0x00000017170b3211 */ /* 0x000fe400078f08ff */
[----:B------:R-:W-:Y:S01]  /*15c0*/  LOP3.LUT P1, RZ, R2, 0x7, RZ, 0xc0, !PT ;  /* 0x0000000702ff7812 */ /* 0x000fe2000782c0ff */
[----:B------:R-:W2:Y:S02]  /*15d0*/  FENCE.VIEW.ASYNC.S ;  /* 0x00000000000073c6 */ /* 0x000ea40000000000 */
[----:B--2---:R-:W2:Y:S01]  /*15e0*/  @!UP6 SYNCS.EXCH.64 URZ, [UR6+0x34540], UR4 ;  /* 0x03454004063fe5b2 */ /* 0x004ea20008000100 */
[----:B------:R-:W-:Y:S01]  /*15f0*/  VOTEU.ALL UP6, P2 ;  /* 0x00000000003f7886 */ /* 0x000fe200010c0000 */
[----:B------:R-:W-:-:S02]  /*1600*/  @P3 SHF.R.S32.HI R11, RZ, 0x1, R11 ;  /* 0x00000001ff0b3819 */ /* 0x000fc4000001140b */
[----:B------:R-:W-:Y:S01]  /*1610*/  ISETP.LT.U32.AND P1, PT, R23, 0x2, !P1 ;  /* 0x000000021700780c */ /* 0x000fe20004f21070 */
[----:B------:R3:W4:Y:S01]  /*1620*/  @!UP5 SYNCS.EXCH.64 URZ, [UR6+0x34548], UR4 ;  /* 0x03454804063fd5b2 */ /* 0x0007220008000100 */
[----:B------:R-:W-:Y:S01]  /*1630*/  VOTEU.ALL UP5, P2 ;  /* 0x00000000003f7886 */ /* 0x000fe200010a0000 */
[----:B------:R-:W-:Y:S01]  /*1640*/  NOP ;  /* 0x0000000000007918 */ /* 0x000fe20000000000 */
[----:B---3--:R-:W-:Y:S01]  /*1650*/  UMOV UR4, URZ ;  /* 0x0000003f00047c82 */ /* 0x008fe20008000000 */
[----:B------:R-:W-:Y:S01]  /*1660*/  ULDC.U8 UR5, c[0x0][0x900] ;  /* 0x0002400000057ab9 */ /* 0x000fe20000000000 */
[----:B------:R3:W2:Y:S01]  /*1670*/  @!UP6 SYNCS.EXCH.64 URZ, [UR11+0x34550], UR24 ;  /* 0x034550180b3fe5b2 */ /* 0x0006a20008000100 */
[----:B------:R-:W-:Y:S01]  /*1680*/  VOTEU.ALL UP6, P2 ;  /* 0x00000000003f7886 */ /* 0x000fe200010c0000 */
[----:B------:R3:W2:Y:S01]  /*1690*/  @!UP5 SYNCS.EXCH.64 URZ, [UR11+0x34558], UR24 ;  /* 0x034558180b3fd5b2 */ /* 0x0006a20008000100 */
[----:B------:R-:W-:Y:S01]  /*16a0*/  VOTEU.ALL UP5, P2 ;  /* 0x00000000003f7886 */ /* 0x000fe200010a0000 */
[----:B------:R-:W-:-:S02]  /*16b0*/  @P3 ISETP.NE.AND P2, PT, R11, R18, PT ;  /* 0x000000120b00320c */ /* 0x000fc40003f45270 */
[----:B------:R-:W-:Y:S02]  /*16c0*/  SEL R11, RZ, 0x1, !P1 ;  /* 0x00000001ff0b7807 */ /* 0x000fe40004800000 */
[----:B-1----:R-:W-:Y:S02]  /*16d0*/  ISETP.EQ.U32.AND P1, PT, R13, 0x1, PT ;  /* 0x000000010d00780c */ /* 0x002fe40003f22070 */
[----:B------:R-:W-:-:S04]  /*16e0*/  @P3 SEL R22, RZ, 0x1, P2 ;  /* 0x00000001ff163807 */ /* 0x000fc80001000000 */
[----:B------:R-:W-:Y:S01]  /*16f0*/  LOP3.LUT R22, R22, R11, RZ, 0xc0, !PT ;  /* 0x0000000b16167212 */ /* 0x000fe200078ec0ff */
[----:B------:R3:W1:Y:S01]  /*1700*/  @!UP6 SYNCS.EXCH.64 URZ, [UR11+0x34560], UR24 ;  /* 0x034560180b3fe5b2 */ /* 0x0006620008000100 */
[----:B------:R3:W1:Y:S01]  /*1710*/  @!UP5 SYNCS.EXCH.64 URZ, [UR11+0x34568], UR24 ;  /* 0x034568180b3fd5b2 */ /* 0x0006620008000100 */
[----:B------:R-:W-:-:S04]  /*1720*/  NOP ;  /* 0x0000000000007918 */ /* 0x000fc80000000000 */
[----:B--234-:R-:W-:Y:S05]  /*1730*/  @!P1 BRA `(.L_x_6) ;  /* 0x0000000000089947 */ /* 0x01cfea0003800000 */
[----:B-1----:R-:W-:Y:S01]  /*1740*/  UCGABAR_ARV ;  /* 0x00000000000079c7 */ /* 0x002fe20008000000 */
[----:B------:R-:W-:Y:S05]  /*1750*/  BRA `(.L_x_7) ;  /* 0x0000000000047947 */ /* 0x000fea0003800000 */
.L_x_6:
[----:B-1----:R-:W-:Y:S01]  /*1760*/  NOP ;  /* 0x0000000000007918 */ /* 0x002fe20000000000 */
.L_x_7:
[----:B------:R-:W-:Y:S05]  /*1770*/  @!P1 BRA `(.L_x_8) ;  /* 0x00000000000c9947 */ /* 0x000fea0003800000 */
[----:B------:R-:W-:Y:S01]  /*1780*/  UCGABAR_WAIT ;  /* 0x0000000000007dc7 */ /* 0x000fe20008000000 */
[----:B------:R-:W-:Y:S01]  /*1790*/  CCTL.IVALL ;  /* 0x00000000ff00798f */ /* 0x000fe20002000000 */
[----:B------:R-:W-:Y:S05]  /*17a0*/  BRA `(.L_x_9) ;  /* 0x0000000000047947 */ /* 0x000fea0003800000 */
.L_x_8:
[----:B------:R-:W-:Y:S06]  /*17b0*/  BAR.SYNC.DEFER_BLOCKING 0x0 ;  /* 0x0000000000007b1d */ /* 0x000fec0000010000 */
.L_x_9:
[----:B------:R-:W1:Y:S01]  /*17c0*/  LDC.64 R26, c[0x0][0x8f8] ;  /* 0x00023e00ff1a7b82 */ /* 0x000e620000000a00 */
[----:B------:R-:W-:Y:S01]  /*17d0*/  IMAD.U32 R18, RZ, RZ, UR7 ;  /* 0x00000007ff127e24 */ /* 0x000fe2000f8e00ff */
[----:B------:R-:W-:Y:S01]  /*17e0*/  ISETP.NE.AND P2, PT, RZ, UR5, PT ;  /* 0x00000005ff007c0c */ /* 0x000fe2000bf45270 */
[----:B------:R-:W-:Y:S01]  /*17f0*/  UMOV UR5, URZ ;  /* 0x0000003f00057c82 */ /* 0x000fe20008000000 */
[----:B------:R-:W-:Y:S01]  /*1800*/  UMOV UR6, URZ ;  /* 0x0000003f00067c82 */ /* 0x000fe20008000000 */
[----:B------:R-:W-:Y:S01]  /*1810*/  UMOV UR11, URZ ;  /* 0x0000003f000b7c82 */ /* 0x000fe20008000000 */
[----:B------:R-:W-:Y:S01]  /*1820*/  IMAD.MOV.U32 R17, RZ, RZ, -0x1 ;  /* 0xffffffffff117424 */ /* 0x000fe200078e00ff */
[----:B------:R-:W-:Y:S02]  /*1830*/  P2R R15, PR, RZ, 0x4 ;  /* 0x00000004ff0f7803 */ /* 0x000fe40000000000 */
[----:B-1----:R-:W-:-:S04]  /*1840*/  ISETP.LE.U32.AND P1, PT, R26, UR8, PT ;  /* 0x000000081a007c0c */ /* 0x002fc8000bf23070 */
[----:B------:R-:W-:Y:S02]  /*1850*/  ISETP.GE.U32.AND.EX P1, PT, R18, R27, PT, P1 ;  /* 0x0000001b1200720c */ /* 0x000fe40003f26110 */
[----:B------:R-:W-:-:S11]  /*1860*/  MOV R18, 0xffffffff ;  /* 0xffffffff00127802 */ /* 0x000fd60000000f00 */
[----:B------:R-:W-:Y:S05]  /*1870*/  @P2 BRA P1, `(.L_x_10) ;  /* 0x0000001400fc2947 */ /* 0x000fea0000800000 */
[----:B------:R-:W-:Y:S01]  /*1880*/  IMAD.U32 R11, RZ, RZ, UR7 ;  /* 0x00000007ff0b7e24 */ /* 0x000fe2000f8e00ff */
[----:B------:R-:W-:Y:S01]  /*1890*/  ISETP.LE.U32.AND P1, PT, R6, UR8, PT ;  /* 0x0000000806007c0c */ /* 0x000fe2000bf23070 */
[----:B------:R-:W-:Y:S01]  /*18a0*/  UMOV UR5, URZ ;  /* 0x0000003f00057c82 */ /* 0x000fe20008000000 */
[----:B------:R-:W-:Y:S01]  /*18b0*/  UMOV UR6, URZ ;  /* 0x0000003f00067c82 */ /* 0x000fe20008000000 */
[----:B------:R-:W-:Y:S01]  /*18c0*/  UMOV UR11, URZ ;  /* 0x0000003f000b7c82 */ /* 0x000fe20008000000 */
[----:B------:R-:W-:Y:S01]  /*18d0*/  ISETP.GE.U32.AND.EX P1, PT, R11, R7, PT, P1 ;  /* 0x000000070b00720c */ /* 0x000fe20003f26110 */
[----:B------:R-:W-:-:S12]  /*18e0*/  UMOV UR4, URZ ;  /* 0x0000003f00047c82 */ /* 0x000fd80008000000 */
[----:B------:R-:W-:Y:S05]  /*18f0*/  @!P1 BRA `(.L_x_11) ;  /* 0x0000001000c89947 */ /* 0x000fea0003800000 */
[----:B------:R-:W-:Y:S01]  /*1900*/  VIADD R11, R21, 0x20 ;  /* 0x00000020150b7836 */ /* 0x000fe20000000000 */
[----:B------:R-:W-:Y:S01]  /*1910*/  MOV R7, R21 ;  /* 0x0000001500077202 */ /* 0x000fe20000000f00 */
[----:B-----5:R-:W-:Y:S01]  /*1920*/  IMAD.MOV.U32 R17, RZ, RZ, R8 ;  /* 0x000000ffff117224 */ /* 0x020fe200078e0008 */
[----:B------:R-:W-:Y:S02]  /*1930*/  MOV R25, R0 ;  /* 0x0000000000197202 */ /* 0x000fe40000000f00 */
[----:B------:R-:W-:-:S13]  /*1940*/  ISETP.GE.AND P1, PT, R11, R12, PT ;  /* 0x0000000c0b00720c */ /* 0x000fda0003f26270 */
[----:B------:R-:W1:Y:S01]  /*1950*/  @!P1 LDC.64 R18, c[0x0][0x918] ;  /* 0x00024600ff129b82 */ /* 0x000e620000000a00 */
[----:B------:R-:W-:Y:S01]  /*1960*/  @!P1 VIADD R13, R7, 0x20 ;  /* 0x00000020070d9836 */ /* 0x000fe20000000000 */
[----:B------:R-:W-:Y:S02]  /*1970*/  UIADD3 UR16, UP5, UR16, -0x1, URZ ;  /* 0xffffffff10107890 */ /* 0x000fe4000ffbe03f */
[----:B------:R-:W-:Y:S01]  /*1980*/  UIADD3 UR14, UP6, UR14, -0x1, URZ ;  /* 0xffffffff0e0e7890 */ /* 0x000fe2000ffde03f */
[----:B------:R-:W-:Y:S01]  /*1990*/  BSSY B0, `(.L_x_12) ;  /* 0x0000050000007945 */ /* 0x000fe20003800000 */
[----:B------:R-:W-:Y:S01]  /*19a0*/  UIADD3.X UR17, UR17, -0x1, URZ, UP5, !UPT ;  /* 0xffffffff11117890 */ /* 0x000fe2000affe43f */
[----:B-1----:R-:W-:-:S05]  /*19b0*/  @!P1 IMAD.WIDE R18, R13, 0xc, R18 ;  /* 0x0000000c0d129825 */ /* 0x002fca00078e0212 */
[----:B------:R1:W5:Y:S04]  /*19c0*/  @!P1 LDG.E R8, desc[UR38][R18.64] ;  /* 0x0000002612089981 */ /* 0x000368000c1e1900 */
[----:B------:R1:W5:Y:S01]  /*19d0*/  @!P1 LDG.E R0, desc[UR38][R18.64+0x4] ;  /* 0x0000042612009981 */ /* 0x000362000c1e1900 */
[----:B------:R-:W-:Y:S01]  /*19e0*/  ISETP.GE.AND P1, PT, R7, R12, PT ;  /* 0x0000000c0700720c */ /* 0x000fe20003f26270 */
[----:B------:R-:W-:Y:S01]  /*19f0*/  UIADD3.X UR15, UR15, -0x1, URZ, UP6, !UPT ;  /* 0xffffffff0f0f7890 */ /* 0x000fe2000b7fe43f */
[----:B------:R-:W-:Y:S01]  /*1a00*/  IMAD.MOV.U32 R13, RZ, RZ, RZ ;  /* 0x000000ffff0d7224 */ /* 0x000fe200078e00ff */
[----:B------:R-:W-:Y:S01]  /*1a10*/  UIADD3 UR4, UR9, -0x1, URZ ;  /* 0xffffffff09047890 */ /* 0x000fe2000fffe03f */
[----:B------:R-:W-:Y:S01]  /*1a20*/  IMAD.MOV.U32 R6, RZ, RZ, RZ ;  /* 0x000000ffff067224 */ /* 0x000fe200078e00ff */
[----:B------:R-:W-:Y:S01]  /*1a30*/  UIADD3 UR5, UR10, -0x1, URZ ;  /* 0xffffffff0a057890 */ /* 0x000fe2000fffe03f */
[----:B------:R-:W-:Y:S01]  /*1a40*/  MOV R29, 0x7fffffff ;  /* 0x7fffffff001d7802 */ /* 0x000fe20000000f00 */
[----:B------:R-:W-:-:S06]  /*1a50*/  IMAD.MOV.U32 R32, RZ, RZ, RZ ;  /* 0x000000ffff207224 */ /* 0x000fcc00078e00ff */
[----:B-1----:R-:W-:Y:S05]  /*1a60*/  @P1 BRA `(.L_x_13) ;  /* 0x0000000400081947 */ /* 0x002fea0003800000 */
[----:B------:R-:W-:Y:S02]  /*1a70*/  PLOP3.LUT P3, PT, PT, PT, UP0, 0x80, 0x0 ;  /* 0x000000000000781c */ /* 0x000fe40003f6f008 */
[----:B------:R-:W-:Y:S02]  /*1a80*/  IADD3 R28, P2, R25, UR16, RZ ;  /* 0x00000010191c7c10 */ /* 0x000fe4000ff5e0ff */
[----:B------:R-:W-:Y:S02]  /*1a90*/  IADD3 R29, P1, R17, UR14, RZ ;  /* 0x0000000e111d7c10 */ /* 0x000fe4000ff3e0ff */
[----:B------:R-:W-:Y:S02]  /*1aa0*/  LEA.HI.X.SX32 R25, R25, UR17, 0x1, P2 ;  /* 0x0000001119197c11 */ /* 0x000fe400090f0eff */
[----:B------:R-:W-:-:S05]  /*1ab0*/  LEA.HI.X.SX32 R30, R17, UR15, 0x1, P1 ;  /* 0x0000000f111e7c11 */ /* 0x000fca00088f0eff */
[----:B------:R-:W-:Y:S05]  /*1ac0*/  @!P3 BRA `(.L_x_14) ;  /* 0x000000000030b947 */ /* 0x000fea0003800000 */
[----:B------:R-:W-:Y:S02]  /*1ad0*/  ULDC UR6, c[0x0][0x8dc] ;  /* 0x0002370000067ab9 */ /* 0x000fe40000000800 */
[----:B------:R-:W-:-:S05]  /*1ae0*/  IADD3 R17, P1, R29, UR6, RZ ;  /* 0x000000061d117c10 */ /* 0x000fca000ff3e0ff */
[----:B------:R-:W-:-:S04]  /*1af0*/  IMAD.X R29, RZ, RZ, R30, P1 ;  /* 0x000000ffff1d7224 */ /* 0x000fc800008e061e */
[----:B------:R-:W-:-:S04]  /*1b00*/  IMAD.WIDE.U32 R4, R29, UR20, RZ ;  /* 0x000000141d047c25 */ /* 0x000fc8000f8e00ff */
[----:B------:R-:W-:-:S04]  /*1b10*/  IMAD.WIDE.U32 R18, P1, R17, UR21, R4 ;  /* 0x0000001511127c25 */ /* 0x000fc8000f820004 */
[----:B------:R-:W-:Y:S01]  /*1b20*/  IMAD.WIDE.U32 R4, R17, UR20, RZ ;  /* 0x0000001411047c25 */ /* 0x000fe2000f8e00ff */
[----:B------:R-:W-:-:S03]  /*1b30*/  IADD3.X R27, RZ, RZ, RZ, P1, !PT ;  /* 0x000000ffff1b7210 */ /* 0x000fc60000ffe4ff */
[----:B------:R-:W-:Y:S01]  /*1b40*/  IMAD.MOV.U32 R26, RZ, RZ, R19 ;  /* 0x000000ffff1a7224 */ /* 0x000fe200078e0013 */
[----:B------:R-:W-:-:S05]  /*1b50*/  IADD3 RZ, P1, R5, R18, RZ ;  /* 0x0000001205ff7210 */ /* 0x000fca0007f3e0ff */
[----:B------:R-:W-:-:S04]  /*1b60*/  IMAD.WIDE.U32.X R4, R29, UR21, R26, P1 ;  /* 0x000000151d047c25 */ /* 0x000fc800088e041a */
[----:B------:R-:W-:Y:S01]  /*1b70*/  IMAD.MOV.U32 R29, RZ, RZ, R4 ;  /* 0x000000ffff1d7224 */ /* 0x000fe200078e0004 */
[----:B------:R-:W-:-:S07]  /*1b80*/  MOV R30, R5 ;  /* 0x00000005001e7202 */ /* 0x000fce0000000f00 */
.L_x_14:
[----:B------:R-:W-:Y:S05]  /*1b90*/  @!P0 BRA `(.L_x_15) ;  /* 0x0000000000308947 */ /* 0x000fea0003800000 */
[----:B------:R-:W-:Y:S02]  /*1ba0*/  ULDC UR6, c[0x0][0x8f4] ;  /* 0x00023d0000067ab9 */ /* 0x000fe40000000800 */
[----:B------:R-:W-:-:S05]  /*1bb0*/  IADD3 R17, P1, R28, UR6, RZ ;  /* 0x000000061c117c10 */ /* 0x000fca000ff3e0ff */
[----:B------:R-:W-:-:S04]  /*1bc0*/  IMAD.X R25, RZ, RZ, R25, P1 ;  /* 0x000000ffff197224 */ /* 0x000fc800008e0619 */
[----:B------:R-:W-:-:S04]  /*1bd0*/  IMAD.WIDE.U32 R4, R25, UR22, RZ ;  /* 0x0000001619047c25 */ /* 0x000fc8000f8e00ff */
[----:B------:R-:W-:-:S04]  /*1be0*/  IMAD.WIDE.U32 R18, P1, R17, UR23, R4 ;  /* 0x0000001711127c25 */ /* 0x000fc8000f820004 */
[----:B------:R-:W-:Y:S01]  /*1bf0*/  IMAD.WIDE.U32 R4, R17, UR22, RZ ;  /* 0x0000001611047c25 */ /* 0x000fe2000f8e00ff */
[----:B------:R-:W-:-:S03]  /*1c00*/  MOV R26, R19 ;  /* 0x00000013001a7202 */ /* 0x000fc60000000f00 */
[----:B------:R-:W-:Y:S01]  /*1c10*/  IMAD.X R27, RZ, RZ, RZ, P1 ;  /* 0x000000ffff1b7224 */ /* 0x000fe200008e06ff */
[----:B------:R-:W-:-:S05]  /*1c20*/  IADD3 RZ, P1, R5, R18, RZ ;  /* 0x0000001205ff7210 */ /* 0x000fca0007f3e0ff */
[----:B------:R-:W-:-:S04]  /*1c30*/  IMAD.WIDE.U32.X R4, R25, UR23, R26, P1 ;  /* 0x0000001719047c25 */ /* 0x000fc800088e041a */
[----:B------:R-:W-:Y:S02]  /*1c40*/  IMAD.MOV.U32 R28, RZ, RZ, R4 ;  /* 0x000000ffff1c7224 */ /* 0x000fe400078e0004 */
[----:B------:R-:W-:-:S07]  /*1c50*/  IMAD.MOV.U32 R25, RZ, RZ, R5 ;  /* 0x000000ffff197224 */ /* 0x000fce00078e0005 */
.L_x_15:
[----:B------:R-:W-:Y:S02]  /*1c60*/  SHF.R.U64 R4, R28, UR30, R25 ;  /* 0x0000001e1c047c19 */ /* 0x000fe40008001219 */
[----:B------:R-:W-:-:S03]  /*1c70*/  SHF.R.U64 R5, R29, UR26, R30 ;  /* 0x0000001a1d057c19 */ /* 0x000fc6000800121e */
[----:B------:R-:W-:Y:S01]  /*1c80*/  VIADD R26, R4, UR5 ;  /* 0x00000005041a7c36 */ /* 0x000fe20008000000 */
[----:B------:R-:W-:-:S04]  /*1c90*/  IADD3 R19, R5, UR4, RZ ;  /* 0x0000000405137c10 */ /* 0x000fc8000fffe0ff */
[----:B------:R-:W-:Y:S02]  /*1ca0*/  IABS R17, R19 ;  /* 0x0000001300117213 */ /* 0x000fe40000000000 */
[----:B------:R-:W-:-:S03]  /*1cb0*/  IABS R18, R26 ;  /* 0x0000001a00127213 */ /* 0x000fc60000000000 */
[----:B------:R-:W-:-:S04]  /*1cc0*/  IMAD.HI.U32 R4, R17, UR13, RZ ;  /* 0x0000000d11047c27 */ /* 0x000fc8000f8e00ff */
[----:B------:R-:W-:-:S04]  /*1cd0*/  IMAD.HI.U32 R5, R18, UR19, RZ ;  /* 0x0000001312057c27 */ /* 0x000fc8000f8e00ff */
[----:B------:R-:W-:Y:S01]  /*1ce0*/  IMAD R4, R4, UR29, R17 ;  /* 0x0000001d04047c24 */ /* 0x000fe2000f8e0211 */
[----:B------:R-:W-:Y:S01]  /*1cf0*/  MOV R17, UR32 ;  /* 0x0000002000117c02 */ /* 0x000fe20008000f00 */
[----:B------:R-:W-:Y:S02]  /*1d00*/  IMAD R5, R5, UR31, R18 ;  /* 0x0000001f05057c24 */ /* 0x000fe4000f8e0212 */
[----:B------:R-:W-:Y:S01]  /*1d10*/  IMAD.U32 R18, RZ, RZ, UR33 ;  /* 0x00000021ff127e24 */ /* 0x000fe2000f8e00ff */
[----:B------:R-:W-:Y:S02]  /*1d20*/  ISETP.LT.U32.AND P1, PT, R4, UR28, PT ;  /* 0x0000001c04007c0c */ /* 0x000fe4000bf21070 */
[----:B------:R-:W-:-:S11]  /*1d30*/  ISETP.LT.U32.AND P2, PT, R5, UR27, PT ;  /* 0x0000001b05007c0c */ /* 0x000fd6000bf41070 */
[----:B------:R-:W-:Y:S01]  /*1d40*/  @!P1 VIADD R4, R4, -UR28 ;  /* 0x8000001c04049c36 */ /* 0x000fe20008000000 */
[----:B------:R-:W-:Y:S02]  /*1d50*/  ISETP.GE.AND P1, PT, R26, RZ, PT ;  /* 0x000000ff1a00720c */ /* 0x000fe40003f26270 */
[----:B------:R-:W-:Y:S02]  /*1d60*/  @!P2 IADD3 R5, R5, -UR27, RZ ;  /* 0x8000001b0505ac10 */ /* 0x000fe4000fffe0ff */
[----:B------:R-:W-:Y:S02]  /*1d70*/  ISETP.LT.U32.AND P3, PT, R4, UR28, PT ;  /* 0x0000001c04007c0c */ /* 0x000fe4000bf61070 */
[----:B------:R-:W-:Y:S02]  /*1d80*/  ISETP.LT.U32.AND P4, PT, R5, UR27, PT ;  /* 0x0000001b05007c0c */ /* 0x000fe4000bf81070 */
[----:B------:R-:W-:-:S09]  /*1d90*/  ISETP.GE.AND P2, PT, R19, RZ, PT ;  /* 0x000000ff1300720c */ /* 0x000fd20003f46270 */
[----:B------:R-:W-:Y:S01]  /*1da0*/  @!P3 VIADD R4, R4, -UR28 ;  /* 0x8000001c0404bc36 */ /* 0x000fe20008000000 */
[----:B------:R-:W-:Y:S01]  /*1db0*/  PLOP3.LUT P3, PT, PT, PT, UP4, 0x80, 0x0 ;  /* 0x000000000000781c */ /* 0x000fe20003f6f048 */
[----:B------:R-:W-:Y:S01]  /*1dc0*/  @!P4 VIADD R5, R5, -UR27 ;  /* 0x8000001b0505cc36 */ /* 0x000fe20008000000 */
[----:B------:R-:W-:Y:S01]  /*1dd0*/  PLOP3.LUT P4, PT, PT, PT, UP2, 0x80, 0x0 ;  /* 0x000000000000781c */ /* 0x000fe20003f8f028 */
[----:B------:R-:W-:-:S03]  /*1de0*/  @!P2 IMAD.MOV R4, RZ, RZ, -R4 ;  /* 0x000000ffff04a224 */ /* 0x000fc600078e0a04 */
[----:B------:R-:W-:Y:S02]  /*1df0*/  @!P1 IADD3 R5, -R5, RZ, RZ ;  /* 0x000000ff05059210 */ /* 0x000fe40007ffe1ff */
[----:B------:R-:W-:Y:S02]  /*1e00*/  SEL R4, R17, R4, !P3 ;  /* 0x0000000411047207 */ /* 0x000fe40005800000 */
[----:B------:R-:W-:Y:S02]  /*1e10*/  SEL R5, R18, R5, !P4 ;  /* 0x0000000512057207 */ /* 0x000fe40006000000 */
[----:B------:R-:W-:Y:S01]  /*1e20*/  PLOP3.LUT P1, PT, PT, PT, UP3, 0x80, 0x0 ;  /* 0x000000000000781c */ /* 0x000fe20003f2f038 */
[----:B------:R-:W-:Y:S02]  /*1e30*/  IMAD.IADD R18, R19, 0x1, -R4 ;  /* 0x0000000113127824 */ /* 0x000fe400078e0a04 */
[----:B------:R-:W-:-:S04]  /*1e40*/  IMAD.IADD R5, R26, 0x1, -R5 ;  /* 0x000000011a057824 */ /* 0x000fc800078e0a05 */
[----:B------:R-:W-:Y:S01]  /*1e50*/  IMAD R29, R18, R5, RZ ;  /* 0x00000005121d7224 */ /* 0x000fe200078e02ff */
[----:B------:R-:W-:-:S04]  /*1e60*/  SEL R4, R5, R18, !P1 ;  /* 0x0000001205047207 */ /* 0x000fc80004800000 */
[----:B------:R-:W-:Y:S02]  /*1e70*/  SHF.R.S32.HI R5, RZ, 0x1f, R4 ;  /* 0x0000001fff057819 */ /* 0x000fe40000011404 */
[----:B------:R-:W-:-:S07]  /*1e80*/  SHF.R.S32.HI R32, RZ, 0x1f, R29 ;  /* 0x0000001fff207819 */ /* 0x000fce000001141d */
.L_x_13:
[----:B------:R-:W-:Y:S05]  /*1e90*/  BSYNC B0 ;  /* 0x0000000000007941 */ /* 0x000fea0003800000 */
.L_x_12:
[----:B------:R-:W1:Y:S01]  /*1ea0*/  SHFL.UP PT, R18, R29, 0x1, RZ ;  /* 0x042000001d127989 */ /* 0x000e6200000e00ff */
[C---:B------:R-:W-:Y:S02]  /*1eb0*/  ISETP.NE.AND P2, PT, R21.reuse, RZ, PT ;  /* 0x000000ff1500720c */ /* 0x040fe40003f45270 */
[C---:B------:R-:W-:Y:S01]  /*1ec0*/  ISETP.GE.U32.AND P3, PT, R21.reuse, 0x2, PT ;  /* 0x000000021500780c */ /* 0x040fe20003f66070 */
[----:B------:R-:W2:Y:S01]  /*1ed0*/  SHFL.UP PT, R17, R32, 0x1, RZ ;  /* 0x0420000020117989 */ /* 0x000ea200000e00ff */
[C---:B------:R-:W-:Y:S02]  /*1ee0*/  ISETP.GE.U32.AND P4, PT, R21.reuse, 0x4, PT ;  /* 0x000000041500780c */ /* 0x040fe40003f86070 */
[C---:B------:R-:W-:Y:S02]  /*1ef0*/  ISETP.GE.U32.AND P5, PT, R21.reuse, 0x8, PT ;  /* 0x000000081500780c */ /* 0x040fe40003fa6070 */
[----:B------:R-:W-:Y:S02]  /*1f00*/  ISETP.GE.U32.AND P6, PT, R21, 0x10, PT ;  /* 0x000000101500780c */ /* 0x000fe40003fc6070 */
[----:B-1----:R-:W-:-:S02]  /*1f10*/  SEL R18, R18, RZ, P2 ;  /* 0x000000ff12127207 */ /* 0x002fc40001000000 */
[----:B--2---:R-:W-:Y:S02]  /*1f20*/  SEL R17, R17, RZ, P2 ;  /* 0x000000ff11117207 */ /* 0x004fe40001000000 */
[----:B------:R-:W-:-:S04]  /*1f30*/  IADD3 R25, P1, R18, R29, RZ ;  /* 0x0000001d12197210 */ /* 0x000fc80007f3e0ff */
[----:B------:R-:W-:Y:S01]  /*1f40*/  IADD3.X R26, R17, R32, RZ, P1, !PT ;  /* 0x00000020111a7210 */ /* 0x000fe20000ffe4ff */
[----:B------:R-:W1:Y:S04]  /*1f50*/  SHFL.UP PT, R18, R25, 0x2, RZ ;  /* 0x0440000019127989 */ /* 0x000e6800000e00ff */
[----:B------:R-:W2:Y:S01]  /*1f60*/  SHFL.UP PT, R17, R26, 0x2, RZ ;  /* 0x044000001a117989 */ /* 0x000ea200000e00ff */
[----:B-1----:R-:W-:-:S04]  /*1f70*/  SEL R18, R18, RZ, P3 ;  /* 0x000000ff12127207 */ /* 0x002fc80001800000 */
[----:B------:R-:W-:Y:S02]  /*1f80*/  IADD3 R19, P1, R18, R25, RZ ;  /* 0x0000001912137210 */ /* 0x000fe40007f3e0ff */
[----:B--2---:R-:W-:-:S03]  /*1f90*/  SEL R17, R17, RZ, P3 ;  /* 0x000000ff11117207 */ /* 0x004fc60001800000 */
[----:B------:R-:W1:Y:S02]  /*1fa0*/  SHFL.UP PT, R18, R19, 0x4, RZ ;  /* 0x0480000013127989 */ /* 0x000e6400000e00ff */
[----:B------:R-:W-:-:S05]  /*1fb0*/  IMAD.X R28, R17, 0x1, R26, P1 ;  /* 0x00000001111c7824 */ /* 0x000fca00008e061a */
        /* <DEDUP_REMOVED lines=10> */
[----:B------:R-:W1:Y:S01]  /*2060*/  SHFL.UP PT, R18, R19, 0x10, RZ ;  /* 0x0600000013127989 */ /* 0x000e6200000e00ff */
[----:B------:R-:W-:-:S05]  /*2070*/  IADD3.X R28, R17, R26, RZ, P1, !PT ;  /* 0x0000001a111c7210 */ /* 0x000fca0000ffe4ff */
[----:B------:R-:W2:Y:S01]  /*2080*/  SHFL.UP PT, R17, R28, 0x10, RZ ;  /* 0x060000001c117989 */ /* 0x000ea200000e00ff */
[----:B-1----:R-:W-:-:S04]  /*2090*/  SEL R18, R18, RZ, P6 ;  /* 0x000000ff12127207 */ /* 0x002fc80003000000 */
[----:B------:R-:W-:Y:S02]  /*20a0*/  IADD3 R26, P1, R18, R19, RZ ;  /* 0x00000013121a7210 */ /* 0x000fe40007f3e0ff */
[----:B--2---:R-:W-:-:S05]  /*20b0*/  SEL R17, R17, RZ, P6 ;  /* 0x000000ff11117207 */ /* 0x004fca0003000000 */
[----:B------:R-:W-:Y:S01]  /*20c0*/  IMAD.X R25, R17, 0x1, R28, P1 ;  /* 0x0000000111197824 */ /* 0x000fe200008e061c */
[----:B------:R-:W-:-:S04]  /*20d0*/  ISETP.GT.U32.AND P1, PT, R26, UR8, PT ;  /* 0x000000081a007c0c */ /* 0x000fc8000bf24070 */
[----:B------:R-:W-:-:S13]  /*20e0*/  ISETP.GT.U32.AND.EX P1, PT, R25, UR7, PT, P1 ;  /* 0x0000000719007c0c */ /* 0x000fda000bf24110 */
[----:B------:R-:W-:-:S04]  /*20f0*/  VOTE.ANY R17, PT, P1 ;  /* 0x0000000000117806 */ /* 0x000fc800008e0100 */
[----:B------:R-:W-:-:S13]  /*2100*/  ISETP.NE.AND P1, PT, R17, RZ, PT ;  /* 0x000000ff1100720c */ /* 0x000fda0003f25270 */
[----:B------:R-:W-:Y:S05]  /*2110*/  @P1 BRA `(.L_x_16) ;  /* 0x0000000800701947 */ /* 0x000fea0003800000 */
[----:B------:R-:W1:Y:S01]  /*2120*/  LDC R12, c[0x0][0x910] ;  /* 0x00024400ff0c7b82 */ /* 0x000e620000000800 */
[----:B------:R-:W-:Y:S01]  /*2130*/  IMAD.MOV.U32 R27, RZ, RZ, R25 ;  /* 0x000000ffff1b7224 */ /* 0x000fe200078e0019 */
[----:B------:R-:W-:Y:S01]  /*2140*/  ULDC UR13, c[0x0][0x8f4] ;  /* 0x00023d00000d7ab9 */ /* 0x000fe20000000800 */
[----:B------:R-:W-:Y:S01]  /*2150*/  ULDC UR6, c[0x0][0x8dc] ;  /* 0x0002370000067ab9 */ /* 0x000fe20000000800 */
[----:B------:R-:W-:Y:S01]  /*2160*/  ULDC UR19, c[0x0][0x8d8] ;  /* 0x0002360000137ab9 */ /* 0x000fe20000000800 */
[----:B------:R-:W-:Y:S01]  /*2170*/  ULDC UR24, c[0x0][0x8f0] ;  /* 0x00023c0000187ab9 */ /* 0x000fe20000000800 */
[----:B------:R-:W-:Y:S01]  /*2180*/  ULDC.64 UR20, c[0x0][0x8d0] ;  /* 0x0002340000147ab9 */ /* 0x000fe20000000a00 */
[----:B------:R-:W-:-:S05]  /*2190*/  ULDC.64 UR22, c[0x0][0x8e8] ;  /* 0x00023a0000167ab9 */ /* 0x000fca0000000a00 */
.L_x_21:
[----:B------:R-:W-:Y:S01]  /*21a0*/  MOV R7, R11 ;  /* 0x0000000b00077202 */ /* 0x000fe20000000f00 */
[----:B------:R-:W-:Y:S01]  /*21b0*/  VIADD R11, R11, 0x20 ;  /* 0x000000200b0b7836 */ /* 0x000fe20000000000 */
[----:B-----5:R-:W-:Y:S01]  /*21c0*/  MOV R17, R8 ;  /* 0x0000000800117202 */ /* 0x020fe20000000f00 */
[----:B------:R-:W-:-:S03]  /*21d0*/  IMAD.MOV.U32 R25, RZ, RZ, R0 ;  /* 0x000000ffff197224 */ /* 0x000fc600078e0000 */
[----:B-1----:R-:W-:-:S13]  /*21e0*/  ISETP.GE.AND P1, PT, R11, R12, PT ;  /* 0x0000000c0b00720c */ /* 0x002fda0003f26270 */
[----:B------:R-:W1:Y:S01]  /*21f0*/  @!P1 LDC.64 R18, c[0x0][0x918] ;  /* 0x00024600ff129b82 */ /* 0x000e620000000a00 */
[----:B------:R-:W-:Y:S01]  /*2200*/  @!P1 VIADD R13, R7, 0x20 ;  /* 0x00000020070d9836 */ /* 0x000fe20000000000 */
[----:B------:R2:W3:Y:S01]  /*2210*/  SHFL.IDX PT, R6, R27, 0x1f, 0x1f ;  /* 0x03e01f001b067f89 */ /* 0x0004e200000e0000 */
[----:B------:R-:W-:Y:S02]  /*2220*/  BSSY B0, `(.L_x_17) ;  /* 0x0000064000007945 */ /* 0x000fe40003800000 */
[----:B-1----:R-:W-:-:S05]  /*2230*/  @!P1 IMAD.WIDE R18, R13, 0xc, R18 ;  /* 0x0000000c0d129825 */ /* 0x002fca00078e0212 */
[----:B------:R2:W5:Y:S04]  /*2240*/  @!P1 LDG.E R8, desc[UR38][R18.64] ;  /* 0x0000002612089981 */ /* 0x000568000c1e1900 */
[----:B------:R2:W5:Y:S01]  /*2250*/  @!P1 LDG.E R0, desc[UR38][R18.64+0x4] ;  /* 0x0000042612009981 */ /* 0x000562000c1e1900 */
[----:B------:R-:W-:Y:S01]  /*2260*/  ISETP.GE.AND P1, PT, R7, R12, PT ;  /* 0x0000000c0700720c */ /* 0x000fe20003f26270 */
[----:B------:R-:W-:Y:S01]  /*2270*/  IMAD.MOV.U32 R29, RZ, RZ, 0x7fffffff ;  /* 0x7fffffffff1d7424 */ /* 0x000fe200078e00ff */
[----:B------:R-:W-:Y:S01]  /*2280*/  MOV R32, RZ ;  /* 0x000000ff00207202 */ /* 0x000fe20000000f00 */
[----:B------:R2:W1:Y:S10]  /*2290*/  SHFL.IDX PT, R13, R26, 0x1f, 0x1f ;  /* 0x03e01f001a0d7f89 */ /* 0x00047400000e0000 */
[----:B--23--:R-:W-:Y:S05]  /*22a0*/  @P1 BRA `(.L_x_18) ;  /* 0x00000004006c1947 */ /* 0x00cfea0003800000 */
[----:B------:R-:W-:Y:S02]  /*22b0*/  IABS R32, R9 ;  /* 0x0000000900207213 */ /* 0x000fe40000000000 */
[C---:B------:R-:W-:Y:S02]  /*22c0*/  IADD3 R29, P1, R17.reuse, UR14, RZ ;  /* 0x0000000e111d7c10 */ /* 0x040fe4000ff3e0ff */
[----:B------:R-:W2:Y:S02]  /*22d0*/  I2F.RP R4, R32 ;  /* 0x0000002000047306 */ /* 0x000ea40000209400 */
[----:B------:R-:W-:Y:S02]  /*22e0*/  LEA.HI.X.SX32 R30, R17, UR15, 0x1, P1 ;  /* 0x0000000f111e7c11 */ /* 0x000fe400088f0eff */
[----:B------:R-:W-:-:S04]  /*22f0*/  IADD3 R17, P1, R25, UR16, RZ ;  /* 0x0000001019117c10 */ /* 0x000fc8000ff3e0ff */
[----:B------:R-:W-:Y:S02]  /*2300*/  LEA.HI.X.SX32 R28, R25, UR17, 0x1, P1 ;  /* 0x00000011191c7c11 */ /* 0x000fe400088f0eff */
[----:B------:R-:W-:Y:S01]  /*2310*/  PLOP3.LUT P1, PT, PT, PT, UP0, 0x80, 0x0 ;  /* 0x000000000000781c */ /* 0x000fe20003f2f008 */
[----:B--2---:R-:W2:Y:S02]  /*2320*/  MUFU.RCP R4, R4 ;  /* 0x0000000400047308 */ /* 0x004ea40000001000 */
[----:B--2---:R-:W-:-:S06]  /*2330*/  VIADD R5, R4, 0xffffffe ;  /* 0x0ffffffe04057836 */ /* 0x004fcc0000000000 */
[----:B------:R-:W2:Y:S02]  /*2340*/  F2I.FTZ.U32.TRUNC.NTZ R31, R5 ;  /* 0x00000005001f7305 */ /* 0x000ea4000021f000 */
[----:B--2---:R-:W-:Y:S02]  /*2350*/  IMAD.MOV R33, RZ, RZ, -R31 ;  /* 0x000000ffff217224 */ /* 0x004fe400078e0a1f */
[----:B------:R-:W-:Y:S05]  /*2360*/  @!P1 BRA `(.L_x_19) ;  /* 0x00000000002c9947 */ /* 0x000fea0003800000 */
[----:B------:R-:W-:-:S04]  /*2370*/  IADD3 R29, P1, R29, UR6, RZ ;  /* 0x000000061d1d7c10 */ /* 0x000fc8000ff3e0ff */
[----:B------:R-:W-:-:S05]  /*2380*/  IADD3.X R25, RZ, R30, RZ, P1, !PT ;  /* 0x0000001eff197210 */ /* 0x000fca0000ffe4ff */
[----:B------:R-:W-:-:S04]  /*2390*/  IMAD.WIDE.U32 R4, R25, UR20, RZ ;  /* 0x0000001419047c25 */ /* 0x000fc8000f8e00ff */
[----:B------:R-:W-:-:S04]  /*23a0*/  IMAD.WIDE.U32 R18, P1, R29, UR21, R4 ;  /* 0x000000151d127c25 */ /* 0x000fc8000f820004 */
[----:B------:R-:W-:-:S04]  /*23b0*/  IMAD.WIDE.U32 R4, R29, UR20, RZ ;  /* 0x000000141d047c25 */ /* 0x000fc8000f8e00ff */
[----:B------:R-:W-:Y:S01]  /*23c0*/  IMAD.X R27, RZ, RZ, RZ, P1 ;  /* 0x000000ffff1b7224 */ /* 0x000fe200008e06ff */
[----:B------:R-:W-:Y:S01]  /*23d0*/  IADD3 RZ, P1, R5, R18, RZ ;  /* 0x0000001205ff7210 */ /* 0x000fe20007f3e0ff */
[----:B------:R-:W-:-:S04]  /*23e0*/  IMAD.MOV.U32 R26, RZ, RZ, R19 ;  /* 0x000000ffff1a7224 */ /* 0x000fc800078e0013 */
[----:B------:R-:W-:-:S04]  /*23f0*/  IMAD.WIDE.U32.X R4, R25, UR21, R26, P1 ;  /* 0x0000001519047c25 */ /* 0x000fc800088e041a */
[----:B------:R-:W-:Y:S01]  /*2400*/  IMAD.MOV.U32 R30, RZ, RZ, R5 ;  /* 0x000000ffff1e7224 */ /* 0x000fe200078e0005 */
[----:B------:R-:W-:-:S07]  /*2410*/  MOV R29, R4 ;  /* 0x00000004001d7202 */ /* 0x000fce0000000f00 */
.L_x_19:
[----:B------:R-:W-:Y:S05]  /*2420*/  @!P0 BRA `(.L_x_20) ;  /* 0x00000000002c8947 */ /* 0x000fea0003800000 */
        /* <DEDUP_REMOVED lines=11> */
.L_x_20:
[----:B------:R-:W-:Y:S01]  /*24e0*/  SHF.R.U64 R17, R17, UR24, R28 ;  /* 0x0000001811117c19 */ /* 0x000fe2000800121c */
[----:B------:R-:W-:Y:S01]  /*24f0*/  IMAD.MOV.U32 R5, RZ, RZ, R33 ;  /* 0x000000ffff057224 */ /* 0x000fe200078e0021 */
[----:B------:R-:W-:Y:S02]  /*2500*/  IABS R4, R9 ;  /* 0x0000000900047213 */ /* 0x000fe40000000000 */
[----:B------:R-:W-:Y:S01]  /*2510*/  IABS R26, R10 ;  /* 0x0000000a001a7213 */ /* 0x000fe20000000000 */
[----:B------:R-:W-:Y:S01]  /*2520*/  VIADD R19, R17, UR5 ;  /* 0x0000000511137c36 */ /* 0x000fe20008000000 */
[----:B------:R-:W-:Y:S01]  /*2530*/  IADD3 R25, RZ, -R4, RZ ;  /* 0x80000004ff197210 */ /* 0x000fe20007ffe0ff */
[----:B------:R-:W-:Y:S01]  /*2540*/  IMAD R17, R5, R32, RZ ;  /* 0x0000002005117224 */ /* 0x000fe200078e02ff */
[----:B------:R-:W-:Y:S01]  /*2550*/  SHF.R.U64 R29, R29, UR19, R30 ;  /* 0x000000131d1d7c19 */ /* 0x000fe2000800121e */
[----:B------:R-:W-:Y:S01]  /*2560*/  IMAD.MOV.U32 R4, RZ, RZ, RZ ;  /* 0x000000ffff047224 */ /* 0x000fe200078e00ff */
[----:B------:R-:W-:Y:S01]  /*2570*/  IABS R18, R19 ;  /* 0x0000001300127213 */ /* 0x000fe20000000000 */
[----:B------:R-:W-:Y:S01]  /*2580*/  IMAD.MOV.U32 R5, RZ, RZ, R31 ;  /* 0x000000ffff057224 */ /* 0x000fe200078e001f */
[----:B------:R-:W-:Y:S01]  /*2590*/  IABS R30, R10 ;  /* 0x0000000a001e7213 */ /* 0x000fe20000000000 */
[----:B------:R-:W-:Y:S01]  /*25a0*/  IMAD.HI.U32 R4, R31, R17, R4 ;  /* 0x000000111f047227 */ /* 0x000fe200078e0004 */
[----:B------:R-:W-:-:S03]  /*25b0*/  MOV R17, R18 ;  /* 0x0000001200117202 */ /* 0x000fc60000000f00 */
[----:B------:R-:W-:Y:S02]  /*25c0*/  IMAD.MOV.U32 R5, RZ, RZ, R25 ;  /* 0x000000ffff057224 */ /* 0x000fe400078e0019 */
[----:B------:R-:W2:Y:S01]  /*25d0*/  I2F.RP R25, R26 ;  /* 0x0000001a00197306 */ /* 0x000ea20000209400 */
[----:B------:R-:W-:-:S04]  /*25e0*/  IMAD.HI.U32 R4, R4, R17, RZ ;  /* 0x0000001104047227 */ /* 0x000fc800078e00ff */
[----:B------:R-:W-:Y:S02]  /*25f0*/  IMAD R17, R4, R5, R17 ;  /* 0x0000000504117224 */ /* 0x000fe400078e0211 */
[----:B------:R-:W-:-:S03]  /*2600*/  VIADD R18, R29, UR4 ;  /* 0x000000041d127c36 */ /* 0x000fc60008000000 */
[----:B------:R-:W-:Y:S02]  /*2610*/  ISETP.GT.U32.AND P1, PT, R32, R17, PT ;  /* 0x000000112000720c */ /* 0x000fe40003f24070 */
[----:B------:R-:W-:Y:S01]  /*2620*/  IABS R29, R18 ;  /* 0x00000012001d7213 */ /* 0x000fe20000000000 */
[----:B--2---:R-:W2:Y:S10]  /*2630*/  MUFU.RCP R25, R25 ;  /* 0x0000001900197308 */ /* 0x004eb40000001000 */
[----:B------:R-:W-:Y:S01]  /*2640*/  @!P1 IMAD.IADD R17, R17, 0x1, -R32 ;  /* 0x0000000111119824 */ /* 0x000fe200078e0a20 */
[----:B--2---:R-:W-:Y:S01]  /*2650*/  IADD3 R4, R25, 0xffffffe, RZ ;  /* 0x0ffffffe19047810 */ /* 0x004fe20007ffe0ff */
[----:B------:R-:W-:-:S03]  /*2660*/  IMAD.MOV R25, RZ, RZ, -R30 ;  /* 0x000000ffff197224 */ /* 0x000fc600078e0a1e */
[----:B------:R2:W3:Y:S02]  /*2670*/  F2I.FTZ.U32.TRUNC.NTZ R5, R4 ;  /* 0x0000000400057305 */ /* 0x0004e4000021f000 */
[----:B--2---:R-:W-:Y:S01]  /*2680*/  MOV R4, RZ ;  /* 0x000000ff00047202 */ /* 0x004fe20000000f00 */
[----:B---3--:R-:W-:-:S04]  /*2690*/  IMAD.MOV R27, RZ, RZ, -R5 ;  /* 0x000000ffff1b7224 */ /* 0x008fc800078e0a05 */
[----:B------:R-:W-:-:S04]  /*26a0*/  IMAD R27, R27, R26, RZ ;  /* 0x0000001a1b1b7224 */ /* 0x000fc800078e02ff */
[----:B------:R-:W-:-:S04]  /*26b0*/  IMAD.HI.U32 R28, R5, R27, R4 ;  /* 0x0000001b051c7227 */ /* 0x000fc800078e0004 */
[----:B------:R-:W-:-:S04]  /*26c0*/  IMAD.MOV.U32 R5, RZ, RZ, R29 ;  /* 0x000000ffff057224 */ /* 0x000fc800078e001d */
[----:B------:R-:W-:-:S04]  /*26d0*/  IMAD.HI.U32 R4, R28, R5, RZ ;  /* 0x000000051c047227 */ /* 0x000fc800078e00ff */
[----:B------:R-:W-:-:S05]  /*26e0*/  IMAD R5, R4, R25, R5 ;  /* 0x0000001904057224 */ /* 0x000fca00078e0205 */
[----:B------:R-:W-:-:S13]  /*26f0*/  ISETP.GT.U32.AND P1, PT, R26, R5, PT ;  /* 0x000000051a00720c */ /* 0x000fda0003f24070 */
[----:B------:R-:W-:Y:S02]  /*2700*/  @!P1 IADD3 R5, R5, -R26, RZ ;  /* 0x8000001a05059210 */ /* 0x000fe40007ffe0ff */
[----:B------:R-:W-:-:S13]  /*2710*/  ISETP.GT.U32.AND P1, PT, R32, R17, PT ;  /* 0x000000112000720c */ /* 0x000fda0003f24070 */
[----:B------:R-:W-:Y:S01]  /*2720*/  @!P1 IMAD.IADD R17, R17, 0x1, -R32 ;  /* 0x0000000111119824 */ /* 0x000fe200078e0a20 */
[----:B------:R-:W-:-:S04]  /*2730*/  ISETP.GT.U32.AND P1, PT, R26, R5, PT ;  /* 0x000000051a00720c */ /* 0x000fc80003f24070 */
[----:B------:R-:W-:-:S09]  /*2740*/  MOV R4, R17 ;  /* 0x0000001100047202 */ /* 0x000fd20000000f00 */
[----:B------:R-:W-:Y:S01]  /*2750*/  @!P1 IMAD.IADD R5, R5, 0x1, -R26 ;  /* 0x0000000105059824 */ /* 0x000fe200078e0a1a */
[----:B------:R-:W-:-:S13]  /*2760*/  ISETP.GE.AND P1, PT, R19, RZ, PT ;  /* 0x000000ff1300720c */ /* 0x000fda0003f26270 */
[----:B------:R-:W-:Y:S01]  /*2770*/  @!P1 IMAD.MOV R4, RZ, RZ, -R4 ;  /* 0x000000ffff049224 */ /* 0x000fe200078e0a04 */
[----:B------:R-:W-:-:S13]  /*2780*/  ISETP.GE.AND P1, PT, R18, RZ, PT ;  /* 0x000000ff1200720c */ /* 0x000fda0003f26270 */
[----:B------:R-:W-:Y:S01]  /*2790*/  @!P1 IMAD.MOV R5, RZ, RZ, -R5 ;  /* 0x000000ffff059224 */ /* 0x000fe200078e0a05 */
[----:B------:R-:W-:-:S13]  /*27a0*/  ISETP.NE.AND P1, PT, RZ, UR10, PT ;  /* 0x0000000aff007c0c */ /* 0x000fda000bf25270 */
[----:B------:R-:W-:Y:S02]  /*27b0*/  @!P1 LOP3.LUT R4, RZ, UR10, RZ, 0x33, !PT ;  /* 0x0000000aff049c12 */ /* 0x000fe4000f8e33ff */
[----:B------:R-:W-:Y:S02]  /*27c0*/  ISETP.NE.AND P1, PT, RZ, UR9, PT ;  /* 0x00000009ff007c0c */ /* 0x000fe4000bf25270 */
[----:B------:R-:W-:-:S11]  /*27d0*/  IADD3 R4, -R4, R19, RZ ;  /* 0x0000001304047210 */ /* 0x000fd60007ffe1ff */
[----:B------:R-:W-:Y:S02]  /*27e0*/  @!P1 LOP3.LUT R5, RZ, UR9, RZ, 0x33, !PT ;  /* 0x00000009ff059c12 */ /* 0x000fe4000f8e33ff */
[----:B------:R-:W-:-:S03]  /*27f0*/  PLOP3.LUT P1, PT, PT, PT, UP3, 0x80, 0x0 ;  /* 0x000000000000781c */ /* 0x000fc60003f2f038 */
[----:B------:R-:W-:-:S04]  /*2800*/  IMAD.IADD R5, R18, 0x1, -R5 ;  /* 0x0000000112057824 */ /* 0x000fc800078e0a05 */
[CC--:B------:R-:W-:Y:S01]  /*2810*/  IMAD R29, R4.reuse, R5.reuse, RZ ;  /* 0x00000005041d7224 */ /* 0x0c0fe200078e02ff */
[----:B------:R-:W-:-:S04]  /*2820*/  SEL R17, R4, R5, !P1 ;  /* 0x0000000504117207 */ /* 0x000fc80004800000 */
[--C-:B------:R-:W-:Y:S01]  /*2830*/  SHF.R.S32.HI R5, RZ, 0x1f, R17.reuse ;  /* 0x0000001fff057819 */ /* 0x100fe20000011411 */
[----:B------:R-:W-:Y:S01]  /*2840*/  IMAD.MOV.U32 R4, RZ, RZ, R17 ;  /* 0x000000ffff047224 */ /* 0x000fe200078e0011 */
[----:B------:R-:W-:-:S07]  /*2850*/  SHF.R.S32.HI R32, RZ, 0x1f, R29 ;  /* 0x0000001fff207819 */ /* 0x000fce000001141d */
.L_x_18:
[----:B------:R-:W-:Y:S05]  /*2860*/  BSYNC B0 ;  /* 0x0000000000007941 */ /* 0x000fea0003800000 */
.L_x_17:
[----:B------:R-:W2:Y:S04]  /*2870*/  SHFL.UP PT, R18, R29, 0x1, RZ ;  /* 0x042000001d127989 */ /* 0x000ea800000e00ff */
[----:B------:R-:W3:Y:S01]  /*2880*/  SHFL.UP PT, R17, R32, 0x1, RZ ;  /* 0x0420000020117989 */ /* 0x000ee200000e00ff */
[----:B--2---:R-:W-:Y:S02]  /*2890*/  SEL R18, R18, RZ, P2 ;  /* 0x000000ff12127207 */ /* 0x004fe40001000000 */
[----:B---3--:R-:W-:Y:S02]  /*28a0*/  SEL R17, R17, RZ, P2 ;  /* 0x000000ff11117207 */ /* 0x008fe40001000000 */
[----:B------:R-:W-:-:S04]  /*28b0*/  IADD3 R25, P1, R18, R29, RZ ;  /* 0x0000001d12197210 */ /* 0x000fc80007f3e0ff */
[----:B------:R-:W-:Y:S01]  /*28c0*/  IADD3.X R26, R17, R32, RZ, P1, !PT ;  /* 0x00000020111a7210 */ /* 0x000fe20000ffe4ff */
[----:B------:R-:W2:Y:S04]  /*28d0*/  SHFL.UP PT, R18, R25, 0x2, RZ ;  /* 0x0440000019127989 */ /* 0x000ea800000e00ff */
[----:B------:R-:W3:Y:S01]  /*28e0*/  SHFL.UP PT, R17, R26, 0x2, RZ ;  /* 0x044000001a117989 */ /* 0x000ee200000e00ff */
[----:B--2---:R-:W-:Y:S02]  /*28f0*/  SEL R18, R18, RZ, P3 ;  /* 0x000000ff12127207 */ /* 0x004fe40001800000 */
[----:B---3--:R-:W-:Y:S02]  /*2900*/  SEL R17, R17, RZ, P3 ;  /* 0x000000ff11117207 */ /* 0x008fe40001800000 */
[----:B------:R-:W-:-:S05]  /*2910*/  IADD3 R27, P1, R18, R25, RZ ;  /* 0x00000019121b7210 */ /* 0x000fca0007f3e0ff */
[----:B------:R-:W-:Y:S01]  /*2920*/  IMAD.X R30, R17, 0x1, R26, P1 ;  /* 0x00000001111e7824 */ /* 0x000fe200008e061a */
        /* <DEDUP_REMOVED lines=18> */
[----:B-1----:R-:W-:-:S05]  /*2a50*/  IADD3 R26, P1, R18, R13, RZ ;  /* 0x0000000d121a7210 */ /* 0x002fca0007f3e0ff */
[----:B------:R-:W-:Y:S01]  /*2a60*/  IMAD.X R27, R19, 0x1, R6, P1 ;  /* 0x00000001131b7824 */ /* 0x000fe200008e0606 */
[----:B------:R-:W-:-:S04]  /*2a70*/  ISETP.GT.U32.AND P1, PT, R26, UR8, PT ;  /* 0x000000081a007c0c */ /* 0x000fc8000bf24070 */
[----:B------:R-:W-:-:S13]  /*2a80*/  ISETP.GT.U32.AND.EX P1, PT, R27, UR7, PT, P1 ;  /* 0x000000071b007c0c */ /* 0x000fda000bf24110 */
[----:B------:R-:W-:-:S04]  /*2a90*/  VOTE.ANY R17, PT, P1 ;  /* 0x0000000000117806 */ /* 0x000fc800008e0100 */
[----:B------:R-:W-:-:S13]  /*2aa0*/  ISETP.NE.AND P1, PT, R17, RZ, PT ;  /* 0x000000ff1100720c */ /* 0x000fda0003f25270 */
[----:B------:R-:W-:Y:S05]  /*2ab0*/  @!P1 BRA `(.L_x_21) ;  /* 0xfffffff400b89947 */ /* 0x000fea000383ffff */
[----:B------:R-:W-:Y:S01]  /*2ac0*/  MOV R26, R18 ;  /* 0x00000012001a7202 */ /* 0x000fe20000000f00 */
[----:B------:R-:W-:-:S07]  /*2ad0*/  IMAD.MOV.U32 R25, RZ, RZ, R19 ;  /* 0x000000ffff197224 */ /* 0x000fce00078e0013 */
.L_x_16:
[----:B------:R-:W1:Y:S08]  /*2ae0*/  BREV R17, R17 ;  /* 0x0000001100117301 */ /* 0x000e700000000000 */
[----:B-1----:R-:W1:Y:S02]  /*2af0*/  FLO.U32.SH R11, R17 ;  /* 0x00000011000b7300 */ /* 0x002e6400000e0400 */
[----:B-1----:R-:W1:Y:S02]  /*2b00*/  SHFL.IDX PT, R7, R7, R11, 0x1f ;  /* 0x00001f0b07077589 */ /* 0x002e6400000e0000 */
[----:B-1----:R-:W-:-:S13]  /*2b10*/  R2UR UR4, R7 ;  /* 0x00000000070472ca */ /* 0x002fda00000e0000 */
[----:B------:R-:W-:-:S05]  /*2b20*/  VIADD R27, R21, UR4 ;  /* 0x00000004151b7c36 */ /* 0x000fca0008000000 */
[----:B------:R-:W-:-:S13]  /*2b30*/  ISETP.GE.AND P1, PT, R27, R12, PT ;  /* 0x0000000c1b00720c */ /* 0x000fda0003f26270 */
[----:B------:R-:W1:Y:S02]  /*2b40*/  @!P1 LDC.64 R18, c[0x0][0x918] ;  /* 0x00024600ff129b82 */ /* 0x000e640000000a00 */
[----:B-1----:R-:W-:-:S05]  /*2b50*/  @!P1 IMAD.WIDE R18, R27, 0xc, R18 ;  /* 0x0000000c1b129825 */ /* 0x002fca00078e0212 */
[----:B-----5:R1:W5:Y:S04]  /*2b60*/  @!P1 LDG.E R8, desc[UR38][R18.64] ;  /* 0x0000002612089981 */ /* 0x020368000c1e1900 */
[----:B------:R1:W5:Y:S01]  /*2b70*/  @!P1 LDG.E R0, desc[UR38][R18.64+0x4] ;  /* 0x0000042612009981 */ /* 0x000362000c1e1900 */
[----:B------:R-:W-:-:S03]  /*2b80*/  IADD3 R26, P1, P2, R26, R13, -R29 ;  /* 0x0000000d1a1a7210 */ /* 0x000fc60007a3e81d */
[----:B------:R-:W-:Y:S01]  /*2b90*/  SHFL.IDX PT, R7, R32, R11, 0x1f ;  /* 0x00001f0b20077589 */ /* 0x000fe200000e0000 */
[----:B------:R-:W-:-:S03]  /*2ba0*/  IADD3.X R28, R25, R6, ~R32, P1, P2 ;  /* 0x00000006191c7210 */ /* 0x000fc60000fe4c20 */
[----:B------:R-:W2:Y:S04]  /*2bb0*/  SHFL.IDX PT, R26, R26, R11, 0x1f ;  /* 0x00001f0b1a1a7589 */ /* 0x000ea800000e0000 */
[----:B------:R-:W3:Y:S04]  /*2bc0*/  SHFL.IDX PT, R28, R28, R11, 0x1f ;  /* 0x00001f0b1c1c7589 */ /* 0x000ee800000e0000 */
[----:B------:R1:W4:Y:S04]  /*2bd0*/  SHFL.IDX PT, R6, R29, R11, 0x1f ;  /* 0x00001f0b1d067589 */ /* 0x00032800000e0000 */
[----:B------:R1:W1:Y:S04]  /*2be0*/  SHFL.IDX PT, R5, R5, R11, 0x1f ;  /* 0x00001f0b05057589 */ /* 0x00026800000e0000 */
[----:B------:R1:W1:Y:S01]  /*2bf0*/  SHFL.IDX PT, R4, R4, R11, 0x1f ;  /* 0x00001f0b04047589 */ /* 0x00026200000e0000 */
[----:B--2---:R-:W-:-:S02]  /*2c00*/  R2UR UR5, R26 ;  /* 0x000000001a0572ca */ /* 0x004fc400000e0000 */
[----:B---3--:R-:W-:-:S15]  /*2c10*/  R2UR UR6, R28 ;  /* 0x000000001c0672ca */ /* 0x008fde00000e0000 */
.L_x_11:
[----:B------:R-:W-:Y:S01]  /*2c20*/  ISETP.LE.AND P1, PT, R12, UR4, PT ;  /* 0x000000040c007c0c */ /* 0x000fe2000bf23270 */
[----:B-1----:R-:W-:Y:S01]  /*2c30*/  IMAD.MOV.U32 R18, RZ, RZ, -0x1 ;  /* 0xffffffffff127424 */ /* 0x002fe200078e00ff */
[----:B------:R-:W-:-:S11]  /*2c40*/  MOV R17, 0xffffffff ;  /* 0xffffffff00117802 */ /* 0x000fd60000000f00 */
[----:B------:R-:W-:Y:S05]  /*2c50*/  @P1 BRA `(.L_x_10) ;  /* 0x0000000400041947 */ /* 0x000fea0003800000 */
[----:B------:R-:W-:Y:S01]  /*2c60*/  UIADD3 UR15, UP2, -UR5, UR8, URZ ;  /* 0x00000008050f7290 */ /* 0x000fe2000ff5e13f */
[----:B------:R-:W1:Y:S01]  /*2c70*/  S2UR UR19, SR_CTAID.Y ;  /* 0x00000000001379c3 */ /* 0x000e620000002600 */
[----:B------:R-:W-:Y:S01]  /*2c80*/  ULDC UR17, c[0x0][0x8c0] ;  /* 0x0002300000117ab9 */ /* 0x000fe20000000800 */
[----:B------:R-:W-:Y:S01]  /*2c90*/  ULDC UR21, c[0x0][0x8b0] ;  /* 0x00022c0000157ab9 */ /* 0x000fe20000000800 */
[----:B------:R-:W-:Y:S01]  /*2ca0*/  UIADD3.X UR11, ~UR6, UR7, URZ, UP2, !UPT ;  /* 0x00000007060b7290 */ /* 0x000fe200097fe53f */
[--C-:B------:R-:W-:Y:S01]  /*2cb0*/  SHF.R.U32.HI R27, RZ, UR21, R5.reuse ;  /* 0x00000015ff1b7c19 */ /* 0x100fe20008011605 */
[----:B------:R-:W-:Y:S01]  /*2cc0*/  ULDC UR20, c[0x0][0x904] ;  /* 0x0002410000147ab9 */ /* 0x000fe20000000800 */
[----:B------:R-:W-:Y:S01]  /*2cd0*/  ULDC UR13, c[0x0][0x8a8] ;  /* 0x00022a00000d7ab9 */ /* 0x000fe20000000800 */
[----:B------:R-:W-:Y:S01]  /*2ce0*/  USHF.R.U32.HI UR16, URZ, UR17, UR11 ;  /* 0x000000113f107299 */ /* 0x000fe2000801160b */
[----:B------:R-:W-:Y:S01]  /*2cf0*/  SHF.R.U64 R28, R4, UR21, R5 ;  /* 0x00000015041c7c19 */ /* 0x000fe20008001205 */
[----:B------:R-:W-:-:S02]  /*2d00*/  USHF.R.U64 UR15, UR15, UR17, UR11 ;  /* 0x000000110f0f7299 */ /* 0x000fc4000800120b */
[----:B------:R-:W-:Y:S02]  /*2d10*/  USHF.R.U32.HI UR14, URZ, UR21, UR16 ;  /* 0x000000153f0e7299 */ /* 0x000fe40008011610 */
[----:B------:R-:W-:Y:S02]  /*2d20*/  UIADD3 UR13, UR13, -0x1, URZ ;  /* 0xffffffff0d0d7890 */ /* 0x000fe4000fffe03f */
[----:B------:R-:W-:Y:S02]  /*2d30*/  USHF.R.U32.HI UR22, URZ, UR20, UR14 ;  /* 0x000000143f167299 */ /* 0x000fe4000801160e */
[----:B------:R-:W-:Y:S02]  /*2d40*/  USHF.R.U64 UR16, UR15, UR21, UR16 ;  /* 0x000000150f107299 */ /* 0x000fe40008001210 */
[----:B------:R-:W-:Y:S02]  /*2d50*/  ULOP3.LUT UR15, UR15, UR13, URZ, 0xc0, !UPT ;  /* 0x0000000d0f0f7292 */ /* 0x000fe4000f8ec03f */
[----:B------:R-:W-:Y:S01]  /*2d60*/  LOP3.LUT R11, R27, UR22, RZ, 0xfc, !PT ;  /* 0x000000161b0b7c12 */ /* 0x000fe2000f8efcff */
[----:B------:R-:W-:-:S02]  /*2d70*/  USHF.R.U64 UR14, UR16, UR20, UR14 ;  /* 0x00000014100e7299 */ /* 0x000fc4000800120e */
[----:B-1----:R-:W-:Y:S01]  /*2d80*/  USEL UR11, UR57, UR19, !UP3 ;  /* 0x00000013390b7287 */ /* 0x002fe2000d800000 */
[----:B------:R-:W-:-:S13]  /*2d90*/  ISETP.NE.U32.AND P1, PT, R11, RZ, PT ;  /* 0x000000ff0b00720c */ /* 0x000fda0003f25070 */
[----:B------:R-:W-:Y:S05]  /*2da0*/  @!P1 BRA `(.L_x_22) ;  /* 0x0000000000149947 */ /* 0x000fea0003800000 */
[----:B------:R-:W-:-:S07]  /*2db0*/  MOV R12, 0x2dd0 ;  /* 0x00002dd0000c7802 */ /* 0x000fce0000000f00 */
[----:B----45:R-:W-:Y:S05]  /*2dc0*/  CALL.REL.NOINC `($__internal_0_$__cuda_sm20_div_u64) ;  /* 0x00000134000c7944 */ /* 0x030fea0003c00000 */
[----:B------:R-:W-:-:S04]  /*2dd0*/  IMAD.MOV R13, RZ, RZ, -R11 ;  /* 0x000000ffff0d7224 */ /* 0x000fc800078e0a0b */
[----:B------:R-:W-:Y:S01]  /*2de0*/  IMAD R13, R28, R13, UR14 ;  /* 0x0000000e1c0d7e24 */ /* 0x000fe2000f8e020d */
[----:B------:R-:W-:Y:S06]  /*2df0*/  BRA `(.L_x_23) ;  /* 0x0000000000507947 */ /* 0x000fec0003800000 */
.L_x_22:
[----:B------:R-:W1:Y:S01]  /*2e00*/  I2F.U32.RP R11, R28 ;  /* 0x0000001c000b7306 */ /* 0x000e620000209000 */
[----:B------:R-:W-:-:S07]  /*2e10*/  ISETP.NE.U32.AND P3, PT, R28, RZ, PT ;  /* 0x000000ff1c00720c */ /* 0x000fce0003f65070 */
[----:B-1----:R-:W1:Y:S02]  /*2e20*/  MUFU.RCP R11, R11 ;  /* 0x0000000b000b7308 */ /* 0x002e640000001000 */
[----:B-1----:R-:W-:-:S06]  /*2e30*/  IADD3 R12, R11, 0xffffffe, RZ ;  /* 0x0ffffffe0b0c7810 */ /* 0x002fcc0007ffe0ff */
[----:B------:R1:W2:Y:S02]  /*2e40*/  F2I.FTZ.U32.TRUNC.NTZ R13, R12 ;  /* 0x0000000c000d7305 */ /* 0x0002a4000021f000 */
[----:B-1----:R-:W-:Y:S02]  /*2e50*/  IMAD.MOV.U32 R12, RZ, RZ, RZ ;  /* 0x000000ffff0c7224 */ /* 0x002fe400078e00ff */
[----:B--2---:R-:W-:-:S04]  /*2e60*/  IMAD.MOV R17, RZ, RZ, -R13 ;  /* 0x000000ffff117224 */ /* 0x004fc800078e0a0d */
[----:B------:R-:W-:-:S04]  /*2e70*/  IMAD R17, R17, R28, RZ ;  /* 0x0000001c11117224 */ /* 0x000fc800078e02ff */
[----:B------:R-:W-:-:S06]  /*2e80*/  IMAD.HI.U32 R13, R13, R17, R12 ;  /* 0x000000110d0d7227 */ /* 0x000fcc00078e000c */
[----:B------:R-:W-:-:S05]  /*2e90*/  IMAD.HI.U32 R11, R13, UR14, RZ ;  /* 0x0000000e0d0b7c27 */ /* 0x000fca000f8e00ff */
[----:B------:R-:W-:-:S05]  /*2ea0*/  IADD3 R13, -R11, RZ, RZ ;  /* 0x000000ff0b0d7210 */ /* 0x000fca0007ffe1ff */
[----:B------:R-:W-:-:S05]  /*2eb0*/  IMAD R13, R28, R13, UR14 ;  /* 0x0000000e1c0d7e24 */ /* 0x000fca000f8e020d */
[----:B------:R-:W-:-:S13]  /*2ec0*/  ISETP.GE.U32.AND P1, PT, R13, R28, PT ;  /* 0x0000001c0d00720c */ /* 0x000fda0003f26070 */
[----:B------:R-:W-:Y:S02]  /*2ed0*/  @P1 IMAD.IADD R13, R13, 0x1, -R28 ;  /* 0x000000010d0d1824 */ /* 0x000fe400078e0a1c */
[----:B------:R-:W-:-:S03]  /*2ee0*/  @P1 VIADD R11, R11, 0x1 ;  /* 0x000000010b0b1836 */ /* 0x000fc60000000000 */
[----:B------:R-:W-:-:S13]  /*2ef0*/  ISETP.GE.U32.AND P2, PT, R13, R28, PT ;  /* 0x0000001c0d00720c */ /* 0x000fda0003f46070 */
[----:B------:R-:W-:Y:S02]  /*2f00*/  @P2 IADD3 R11, R11, 0x1, RZ ;  /* 0x000000010b0b2810 */ /* 0x000fe40007ffe0ff */
[----:B------:R-:W-:-:S05]  /*2f10*/  @!P3 LOP3.LUT R11, RZ, R28, RZ, 0x33, !PT ;  /* 0x0000001cff0bb212 */ /* 0x000fca00078e33ff */
[----:B------:R-:W-:-:S04]  /*2f20*/  IMAD.MOV R13, RZ, RZ, -R11 ;  /* 0x000000ffff0d7224 */ /* 0x000fc800078e0a0b */
[----:B------:R-:W-:-:S07]  /*2f30*/  IMAD R13, R28, R13, UR14 ;  /* 0x0000000e1c0d7e24 */ /* 0x000fce000f8e020d */
.L_x_23:
[----:B------:R-:W1:Y:S01]  /*2f40*/  LDC R18, c[0x0][0x8a8] ;  /* 0x00022a00ff127b82 */ /* 0x000e620000000800 */
[----:B------:R-:W-:Y:S01]  /*2f50*/  ULDC UR14, c[0x0][0x904] ;  /* 0x00024100000e7ab9 */ /* 0x000fe20000000800 */
[----:B------:R-:W-:Y:S01]  /*2f60*/  UMOV UR13, 0xffffffff ;  /* 0xffffffff000d7882 */ /* 0x000fe20000000000 */
[----:B------:R-:W-:Y:S01]  /*2f70*/  PLOP3.LUT P1, PT, PT, PT, UP3, 0x80, 0x0 ;  /* 0x000000000000781c */ /* 0x000fe20003f2f038 */
[----:B------:R-:W-:-:S04]  /*2f80*/  USHF.L.U32 UR13, UR13, UR14, URZ ;  /* 0x0000000e0d0d7299 */ /* 0x000fc8000800063f */
[----:B------:R-:W2:Y:S02]  /*2f90*/  LDC R16, c[0x0][0x8b8] ;  /* 0x00022e00ff107b82 */ /* 0x000ea40000000800 */
[----:B------:R-:W-:Y:S01]  /*2fa0*/  LOP3.LUT R12, RZ, UR13, RZ, 0x33, !PT ;  /* 0x0000000dff0c7c12 */ /* 0x000fe2000f8e33ff */
[----:B------:R-:W-:Y:S02]  /*2fb0*/  UMOV UR13, 0x1 ;  /* 0x00000001000d7882 */ /* 0x000fe40000000000 */
[----:B------:R-:W-:Y:S01]  /*2fc0*/  USHF.L.U32 UR13, UR13, UR14, URZ ;  /* 0x0000000e0d0d7299 */ /* 0x000fe2000800063f */
[----:B------:R-:W-:-:S05]  /*2fd0*/  LOP3.LUT R12, R12, UR16, RZ, 0xc0, !PT ;  /* 0x000000100c0c7c12 */ /* 0x000fca000f8ec0ff */
[----:B------:R-:W-:Y:S02]  /*2fe0*/  IMAD R11, R11, UR13, R12 ;  /* 0x0000000d0b0b7c24 */ /* 0x000fe4000f8e020c */
[----:B-1----:R-:W-:Y:S02]  /*2ff0*/  IMAD R13, R13, R18, UR15 ;  /* 0x0000000f0d0d7e24 */ /* 0x002fe4000f8e0212 */
[----:B------:R-:W-:Y:S02]  /*3000*/  @P1 IMAD.U32 R18, RZ, RZ, UR4 ;  /* 0x00000004ff121e24 */ /* 0x000fe4000f8e00ff */
[----:B------:R-:W-:Y:S02]  /*3010*/  @!P1 IMAD.U32 R18, RZ, RZ, UR4 ;  /* 0x00000004ff129e24 */ /* 0x000fe4000f8e00ff */
[----:B--2---:R-:W-:Y:S01]  /*3020*/  IMAD R17, R11, R16, UR11 ;  /* 0x0000000b0b117e24 */ /* 0x004fe2000f8e0210 */
[----:B------:R-:W-:Y:S01]  /*3030*/  @P1 MOV R16, R13 ;  /* 0x0000000d00101202 */ /* 0x000fe20000000f00 */
[----:B------:R-:W-:-:S02]  /*3040*/  UMOV UR11, 0x1 ;  /* 0x00000001000b7882 */ /* 0x000fc40000000000 */
[----:B------:R-:W-:Y:S01]  /*3050*/  @!P1 IMAD.MOV.U32 R16, RZ, RZ, R17 ;  /* 0x000000ffff109224 */ /* 0x000fe200078e0011 */
[----:B------:R-:W-:-:S07]  /*3060*/  @!P1 MOV R17, R13 ;  /* 0x0000000d00119202 */ /* 0x000fce0000000f00 */
.L_x_10:
[----:B------:R-:W-:-:S13]  /*3070*/  ISETP.NE.AND P1, PT, RZ, UR11, PT ;  /* 0x0000000bff007c0c */ /* 0x000fda000bf25270 */
[----:B------:R-:W-:Y:S05]  /*3080*/  @!P1 EXIT ;  /* 0x000000000000994d */ /* 0x000fea0003800000 */
[----:B------:R-:W1:Y:S02]  /*3090*/  LDC.64 R26, c[0x0][0x290] ;  /* 0x0000a400ff1a7b82 */ /* 0x000e640000000a00 */
[----:B-1----:R-:W-:-:S05]  /*30a0*/  IMAD.WIDE R12, R18, 0xc, R26 ;  /* 0x0000000c120c7825 */ /* 0x002fca00078e021a */
[----:B------:R1:W5:Y:S01]  /*30b0*/  LDG.E R11, desc[UR38][R12.64+0x8] ;  /* 0x000008260c0b7981 */ /* 0x000362000c1e1900 */
[----:B------:R-:W-:Y:S01]  /*30c0*/  UISETP.NE.AND UP2, UPT, UR12, 0x2, UPT ;  /* 0x000000020c00788c */ /* 0x000fe2000bf45270 */
[----:B------:R-:W2:Y:S01]  /*30d0*/  S2UR UR58, SR_CgaCtaId ;  /* 0x00000000003a79c3 */ /* 0x000ea20000008800 */
[----:B------:R-:W-:Y:S01]  /*30e0*/  UMOV UR41, URZ ;  /* 0x0000003f00297c82 */ /* 0x000fe20008000000 */
[----:B------:R1:W-:Y:S01]  /*30f0*/  STL [R1+0x100], RZ ;  /* 0x000100ff01007387 */ /* 0x0003e20000100800 */
[----:B------:R-:W-:Y:S01]  /*3100*/  UMOV UR42, URZ ;  /* 0x0000003f002a7c82 */ /* 0x000fe20008000000 */
[----:B------:R-:W-:Y:S02]  /*3110*/  SHF.R.S32.HI R19, RZ, 0x1f, R18 ;  /* 0x0000001fff137819 */ /* 0x000fe40000011412 */
[----:B------:R-:W-:-:S13]  /*3120*/  PLOP3.LUT P1, PT, PT, PT, UP2, 0x80, 0x0 ;  /* 0x000000000000781c */ /* 0x000fda0003f2f028 */
[----:B-1----:R-:W-:Y:S05]  /*3130*/  @P1 BRA `(.L_x_24) ;  /* 0x0000000000941947 */ /* 0x002fea0003800000 */
[----:B------:R-:W-:-:S04]  /*3140*/  ULOP3.LUT UR11, UR59, 0x1, URZ, 0xfc, !UPT ;  /* 0x000000013b0b7892 */ /* 0x000fc8000f8efc3f */
[----:B------:R-:W-:-:S06]  /*3150*/  UISETP.NE.AND UP2, UPT, UR11, 0x3, UPT ;  /* 0x000000030b00788c */ /* 0x000fcc000bf45270 */
[----:B------:R-:W-:-:S13]  /*3160*/  PLOP3.LUT P2, PT, PT, PT, UP2, 0x80, 0x0 ;  /* 0x000000000000781c */ /* 0x000fda0003f4f028 */
[----:B------:R-:W-:Y:S05]  /*3170*/  @!P2 BRA `(.L_x_25) ;  /* 0x000000000004a947 */ /* 0x000fea0003800000 */
[----:B--2---:R-:W-:Y:S01]  /*3180*/  BPT.TRAP 0x1 ;  /* 0x000000040000795c */ /* 0x004fe20000300000 */
.L_x_25:
[----:B------:R-:W-:Y:S01]  /*3190*/  UMOV UR11, 0x400 ;  /* 0x00000400000b7882 */ /* 0x000fe20000000000 */
[----:B------:R-:W-:Y:S01]  /*31a0*/  SHF.L.U32 R12, RZ, 0x1f, RZ ;  /* 0x0000001fff0c7819 */ /* 0x000fe200000006ff */
[----:B--2---:R-:W-:-:S09]  /*31b0*/  ULEA UR11, UR58, UR11, 0x18 ;  /* 0x0000000b3a0b7291 */ /* 0x004fd2000f8ec03f */
[----:B------:R-:W1:Y:S02]  /*31c0*/  SYNCS.PHASECHK.TRANS64.TRYWAIT P1, [UR11+0x34400], R12 ;  /* 0x0344000cff0075a7 */ /* 0x000e64000802014b */
[----:B-1----:R-:W-:Y:S05]  /*31d0*/  @!P1 BRA `(.L_x_26) ;  /* 0x0000011400e49947 */ /* 0x002fea0003800000 */
.L_x_366:
[----:B------:R-:W2:Y:S01]  /*31e0*/  LDS.128 R16, [UR11+0x34570] ;  /* 0x0345700bff107984 */ /* 0x000ea20008000c00 */
[----:B------:R-:W-:Y:S01]  /*31f0*/  @!PT LDS RZ, [RZ] ;  /* 0x00000000fffff984 */ /* 0x000fe20000000800 */
[----:B------:R-:W-:Y:S01]  /*3200*/  @!PT LDS RZ, [RZ] ;  /* 0x00000000fffff984 */ /* 0x000fe20000000800 */
[----:B------:R-:W-:Y:S01]  /*3210*/  @!PT LDS RZ, [RZ] ;  /* 0x00000000fffff984 */ /* 0x000fe20000000800 */
[----:B------:R-:W-:Y:S01]  /*3220*/  @!PT LDS RZ, [RZ] ;  /* 0x00000000fffff984 */ /* 0x000fe20000000800 */
[----:B------:R3:W-:Y:S06]  /*3230*/  MEMBAR.ALL.CTA ;  /* 0x0000000000007992 */ /* 0x0007ec0000008000 */
[----:B---3--:R-:W3:Y:S01]  /*3240*/  FENCE.VIEW.ASYNC.S ;  /* 0x00000000000073c6 */ /* 0x008ee20000000000 */
[----:B------:R-:W-:Y:S05]  /*3250*/  @!P2 BRA `(.L_x_27) ;  /* 0x000000000004a947 */ /* 0x000fea0003800000 */
[----:B------:R-:W-:Y:S01]  /*3260*/  BPT.TRAP 0x1 ;  /* 0x000000040000795c */ /* 0x000fe20000300000 */
.L_x_27:
[----:B------:R-:W-:Y:S01]  /*3270*/  UIADD3 UR11, UR11, 0x34440, URZ ;  /* 0x000344400b0b7890 */ /* 0x000fe2000fffe03f */
[----:B--2---:R-:W-:-:S03]  /*3280*/  ISETP.NE.AND P1, PT, R19, RZ, PT ;  /* 0x000000ff1300720c */ /* 0x004fc60003f25270 */
[----:B------:R-:W-:-:S09]  /*3290*/  UPRMT UR11, UR58, 0x654, UR11 ;  /* 0x000006543a0b7896 */ /* 0x000fd2000800000b */
[----:B---3--:R-:W-:Y:S01]  /*32a0*/  SYNCS.ARRIVE.TRANS64.RED.A1T0 RZ, [UR11], RZ ;  /* 0x000000ffffff79a7 */ /* 0x008fe2000810040b */
[----:B------:R-:W-:Y:S05]  /*32b0*/  @!P1 EXIT ;  /* 0x000000000000994d */ /* 0x000fea0003800000 */
[----:B-1----:R-:W-:Y:S01]  /*32c0*/  IMAD.WIDE R12, R18, 0xc, R26 ;  /* 0x0000000c120c7825 */ /* 0x002fe200078e021a */
[----:B-----5:R-:W-:-:S04]  /*32d0*/  R2UR UR11, R11 ;  /* 0x000000000b0b72ca */ /* 0x020fc800000e0000 */
[----:B------:R1:W5:Y:S01]  /*32e0*/  LDG.E R11, desc[UR38][R12.64+0x8] ;  /* 0x000008260c0b7981 */ /* 0x000362000c1e1900 */
[----:B------:R-:W-:-:S08]  /*32f0*/  SHF.R.S32.HI R19, RZ, 0x1f, R18 ;  /* 0x0000001fff137819 */ /* 0x000fd00000011412 */
[----:B------:R-:W-:Y:S01]  /*3300*/  UIADD3 UR11, UR11, 0x3f, URZ ;  /* 0x0000003f0b0b7890 */ /* 0x000fe2000fffe03f */
[----:B-1----:R-:W-:-:S03]  /*3310*/  IMAD.MOV.U32 R12, RZ, RZ, 0x1 ;  /* 0x00000001ff0c7424 */ /* 0x002fc600078e00ff */
[----:B------:R-:W-:Y:S02]  /*3320*/  USHF.R.S32.HI UR13, URZ, 0x1f, UR11 ;  /* 0x0000001f3f0d7899 */ /* 0x000fe4000801140b */
[----:B------:R1:W-:Y:S02]  /*3330*/  STL [R1+0x100], R12 ;  /* 0x0001000c01007387 */ /* 0x0003e40000100800 */
[----:B------:R-:W-:-:S04]  /*3340*/  ULEA.HI UR13, UR13, UR11, URZ, 0x6 ;  /* 0x0000000b0d0d7291 */ /* 0x000fc8000f8f303f */
[----:B------:R-:W-:-:S04]  /*3350*/  USHF.R.S32.HI UR13, URZ, 0x6, UR13 ;  /* 0x000000063f0d7899 */ /* 0x000fc8000801140d */
[----:B------:R-:W-:Y:S02]  /*3360*/  USHF.R.U32.HI UR42, URZ, 0x3, UR13 ;  /* 0x000000033f2a7899 */ /* 0x000fe4000801160d */
[----:B------:R-:W-:Y:S02]  /*3370*/  ULOP3.LUT UR41, UR13, 0x7, URZ, 0xc0, !UPT ;  /* 0x000000070d297892 */ /* 0x000fe4000f8ec03f */
[----:B-1----:R-:W-:-:S12]  /*3380*/  ULOP3.LUT UR42, UR42, 0x1, URZ, 0xc0, !UPT ;  /* 0x000000012a2a7892 */ /* 0x002fd8000f8ec03f */
.L_x_24:
[----:B------:R-:W-:-:S04]  /*3390*/  IMAD.WIDE.U32 R26, R18, 0xc, R26 ;  /* 0x0000000c121a7825 */ /* 0x000fc800078e001a */
[----:B------:R-:W-:-:S04]  /*33a0*/  IMAD R13, R19, 0xc, RZ ;  /* 0x0000000c130d7824 */ /* 0x000fc800078e02ff */
[----:B------:R-:W-:-:S05]  /*33b0*/  IMAD.IADD R27, R27, 0x1, R13 ;  /* 0x000000011b1b7824 */ /* 0x000fca00078e020d */
[----:B------:R1:W5:Y:S04]  /*33c0*/  LDG.E R19, desc[UR38][R26.64+0x4] ;  /* 0x000004261a137981 */ /* 0x000368000c1e1900 */
[----:B------:R1:W5:Y:S01]  /*33d0*/  LDG.E R13, desc[UR38][R26.64] ;  /* 0x000000261a0d7981 */ /* 0x000362000c1e1900 */
[----:B------:R-:W-:-:S13]  /*33e0*/  PLOP3.LUT P1, PT, PT, PT, UP1, 0x80, 0x0 ;  /* 0x000000000000781c */ /* 0x000fda0003f2f018 */
[----:B-1----:R-:W-:Y:S05]  /*33f0*/  @!P1 BRA `(.L_x_28) ;  /* 0x000000ac00609947 */ /* 0x002fea0003800000 */
[----:B------:R-:W-:-:S06]  /*3400*/  UISETP.GT.U32.AND UP0, UPT, UR18, 0x1, UPT ;  /* 0x000000011200788c */ /* 0x000fcc000bf04070 */
[----:B------:R-:W-:-:S13]  /*3410*/  PLOP3.LUT P0, PT, PT, PT, UP0, 0x80, 0x0 ;  /* 0x000000000000781c */ /* 0x000fda0003f0f008 */
[----:B--2---:R-:W-:Y:S05]  /*3420*/  @P0 EXIT ;  /* 0x000000000000094d */ /* 0x004fea0003800000 */
.L_x_29:
[----:B------:R-:W-:-:S08]  /*3430*/  NOP ;  /* 0x0000000000007918 */ /* 0x000fd00000000000 */
[----:B------:R-:W1:Y:S02]  /*3440*/  USETMAXREG.TRY_ALLOC.CTAPOOL UP0, 0xe8 ;  /* 0x000000e8000079c8 */ /* 0x000e640008000600 */
[----:B-1----:R-:W-:-:S13]  /*3450*/  PLOP3.LUT P0, PT, PT, PT, UP0, 0x80, 0x0 ;  /* 0x000000000000781c */ /* 0x002fda0003f0f008 */
[----:B------:R-:W-:Y:S05]  /*3460*/  @!P0 BRA `(.L_x_29) ;  /* 0xfffffffc00f08947 */ /* 0x000fea000383ffff */
[----:B------:R-:W1:Y:S01]  /*3470*/  SHFL.IDX PT, R24, R24, RZ, 0x1f ;  /* 0x00001fff18187589 */ /* 0x000e6200000e0000 */
[----:B------:R-:W2:Y:S01]  /*3480*/  S2UR UR4, SR_CTAID.Y ;  /* 0x00000000000479c3 */ /* 0x000ea20000002600 */
[----:B------:R-:W-:Y:S01]  /*3490*/  UMOV UR36, URZ ;  /* 0x0000003f00247c82 */ /* 0x000fe20008000000 */
[----:B------:R-:W-:Y:S01]  /*34a0*/  UMOV UR37, URZ ;  /* 0x0000003f00257c82 */ /* 0x000fe20008000000 */
[----:B-1----:R-:W-:Y:S01]  /*34b0*/  LOP3.LUT P0, RZ, R24, 0x3, RZ, 0xc0, !PT ;  /* 0x0000000318ff7812 */ /* 0x002fe2000780c0ff */
[----:B--2---:R-:W-:-:S12]  /*34c0*/  UIMAD UR4, UR4, UR60, UR57 ;  /* 0x0000003c040472a4 */ /* 0x004fd8000f8e0239 */
[----:B------:R-:W-:Y:S05]  /*34d0*/  @P0 BRA `(.L_x_30) ;  /* 0x0000000000a40947 */ /* 0x000fea0003800000 */
[----:B------:R-:W-:Y:S01]  /*34e0*/  ELECT P0, URZ, PT ;  /* 0x00000000003f782f */ /* 0x000fe20003800000 */
[----:B------:R-:W-:-:S12]  /*34f0*/  BSSY B0, `(.L_x_31) ;  /* 0x0000020000007945 */ /* 0x000fd80003800000 */
[----:B------:R-:W-:Y:S05]  /*3500*/  @!P0 BRA `(.L_x_32) ;  /* 0x0000000000788947 */ /* 0x000fea0003800000 */
[----:B------:R-:W1:Y:S01]  /*3510*/  S2UR UR6, SR_CgaCtaId ;  /* 0x00000000000679c3 */ /* 0x000e620000008800 */
[----:B------:R-:W-:Y:S01]  /*3520*/  UISETP.NE.AND UP0, UPT, UR12, 0x1, UPT ;  /* 0x000000010c00788c */ /* 0x000fe2000bf05270 */
[----:B------:R-:W-:-:S06]  /*3530*/  UMOV UR5, 0x400 ;  /* 0x0000040000057882 */ /* 0x000fcc0000000000 */
[----:B------:R-:W2:Y:S08]  /*3540*/  LDC.64 R4, c[0x0][0x700] ;  /* 0x0001c000ff047b82 */ /* 0x000eb00000000a00 */
[----:B----4-:R-:W2:Y:S08]  /*3550*/  LDC.64 R6, c[0x0][0x708] ;  /* 0x0001c200ff067b82 */ /* 0x010eb00000000a00 */
[----:B-----5:R-:W3:Y:S01]  /*3560*/  LDC.64 R8, c[0x0][0x710] ;  /* 0x0001c400ff087b82 */ /* 0x020ee20000000a00 */
[----:B-1----:R-:W-:-:S04]  /*3570*/  ULEA UR5, UR6, UR5, 0x18 ;  /* 0x0000000506057291 */ /* 0x002fc8000f8ec03f */
[----:B------:R-:W-:Y:S02]  /*3580*/  UIADD3 UR6, UR5, 0x80, URZ ;  /* 0x0000008005067890 */ /* 0x000fe4000fffe03f */
[----:B------:R-:W-:Y:S01]  /*3590*/  @!UP0 UIADD3 UR6, UR5, URZ, URZ ;  /* 0x0000003f05068290 */ /* 0x000fe2000fffe03f */
[----:B------:R-:W3:Y:S08]  /*35a0*/  LDC.64 R10, c[0x0][0x718] ;  /* 0x0001c600ff0a7b82 */ /* 0x000ef00000000a00 */
[----:B------:R-:W1:Y:S01]  /*35b0*/  LDC.64 R24, c[0x0][0x720] ;  /* 0x0001c800ff187b82 */ /* 0x000e620000000a00 */
[----:B--2---:R2:W-:Y:S07]  /*35c0*/  STS.128 [UR6+0x34780], R4 ;  /* 0x03478004ff007988 */ /* 0x0045ee0008000c06 */
[----:B------:R-:W1:Y:S08]  /*35d0*/  LDC.64 R26, c[0x0][0x728] ;  /* 0x0001ca00ff1a7b82 */ /* 0x000e700000000a00 */
[----:B------:R-:W4:Y:S01]  /*35e0*/  LDC.64 R28, c[0x0][0x730] ;  /* 0x0001cc00ff1c7b82 */ /* 0x000f220000000a00 */
[----:B---3--:R2:W-:Y:S07]  /*35f0*/  STS.128 [UR6+0x34790], R8 ;  /* 0x03479008ff007988 */ /* 0x0085ee0008000c06 */
[----:B------:R-:W4:Y:S08]  /*3600*/  LDC.64 R30, c[0x0][0x738] ;  /* 0x0001ce00ff1e7b82 */ /* 0x000f300000000a00 */
[----:B------:R-:W3:Y:S01]  /*3610*/  LDC.64 R32, c[0x0][0x740] ;  /* 0x0001d000ff207b82 */ /* 0x000ee20000000a00 */
[----:B-1----:R2:W-:Y:S07]  /*3620*/  STS.128 [UR6+0x347a0], R24 ;  /* 0x0347a018ff007988 */ /* 0x0025ee0008000c06 */
[----:B------:R-:W3:Y:S08]  /*3630*/  LDC.64 R34, c[0x0][0x748] ;  /* 0x0001d200ff227b82 */ /* 0x000ef00000000a00 */
[----:B------:R-:W1:Y:S01]  /*3640*/  LDC.64 R36, c[0x0][0x750] ;  /* 0x0001d400ff247b82 */ /* 0x000e620000000a00 */
[----:B----4-:R2:W-:Y:S07]  /*3650*/  STS.128 [UR6+0x347b0], R28 ;  /* 0x0347b01cff007988 */ /* 0x0105ee0008000c06 */
[----:B------:R-:W1:Y:S08]  /*3660*/  LDC.64 R38, c[0x0][0x758] ;  /* 0x0001d600ff267b82 */ /* 0x000e700000000a00 */
[----:B------:R-:W4:Y:S01]  /*3670*/  LDC.64 R40, c[0x0][0x760] ;  /* 0x0001d800ff287b82 */ /* 0x000f220000000a00 */
[----:B---3--:R2:W-:Y:S07]  /*3680*/  STS.128 [UR6+0x347c0], R32 ;  /* 0x0347c020ff007988 */ /* 0x0085ee0008000c06 */
[----:B------:R-:W4:Y:S08]  /*3690*/  LDC.64 R42, c[0x0][0x768] ;  /* 0x0001da00ff2a7b82 */ /* 0x000f300000000a00 */
[----:B------:R-:W3:Y:S01]  /*36a0*/  LDC.64 R44, c[0x0][0x770] ;  /* 0x0001dc00ff2c7b82 */ /* 0x000ee20000000a00 */
[----:B-1----:R2:W-:Y:S07]  /*36b0*/  STS.128 [UR6+0x347d0], R36 ;  /* 0x0347d024ff007988 */ /* 0x0025ee0008000c06 */
[----:B------:R-:W3:Y:S01]  /*36c0*/  LDC.64 R46, c[0x0][0x778] ;  /* 0x0001de00ff2e7b82 */ /* 0x000ee20000000a00 */
[----:B----4-:R2:W-:Y:S04]  /*36d0*/  STS.128 [UR6+0x347e0], R40 ;  /* 0x0347e028ff007988 */ /* 0x0105e80008000c06 */
[----:B---3--:R2:W-:Y:S02]  /*36e0*/  STS.128 [UR6+0x347f0], R44 ;  /* 0x0347f02cff007988 */ /* 0x0085e40008000c06 */
.L_x_32:
[----:B------:R-:W-:Y:S05]  /*36f0*/  BSYNC B0 ;  /* 0x0000000000007941 */ /* 0x000fea0003800000 */
.L_x_31:
[----:B------:R-:W-:Y:S01]  /*3700*/  UISETP.NE.AND UP0, UPT, UR12, 0x1, UPT ;  /* 0x000000010c00788c */ /* 0x000fe2000bf05270 */
[----:B------:R-:W-:Y:S01]  /*3710*/  NOP ;  /* 0x0000000000007918 */ /* 0x000fe20000000000 */
[----:B------:R-:W-:Y:S01]  /*3720*/  ULDC UR5, c[0x0][0x884] ;  /* 0x0002210000057ab9 */ /* 0x000fe20000000800 */
[----:B------:R-:W-:Y:S01]  /*3730*/  ULDC.64 UR36, c[0x0][0x800] ;  /* 0x0002000000247ab9 */ /* 0x000fe20000000a00 */
[----:B------:R-:W-:-:S04]  /*3740*/  USEL UR5, UR5, URZ, UP0 ;  /* 0x0000003f05057287 */ /* 0x000fc80008000000 */
[----:B------:R-:W-:-:S04]  /*3750*/  UIADD3 UR5, UR4, UR5, URZ ;  /* 0x0000000504057290 */ /* 0x000fc8000fffe03f */
[----:B------:R-:W-:-:S12]  /*3760*/  UIMAD.WIDE UR36, UR5, 0x80, UR36 ;  /* 0x00000080052478a5 */ /* 0x000fd8000f8e0224 */
.L_x_30:
[----:B------:R-:W-:-:S13]  /*3770*/  ISETP.NE.AND P0, PT, RZ, UR43, PT ;  /* 0x0000002bff007c0c */ /* 0x000fda000bf05270 */
[----:B------:R-:W-:Y:S05]  /*3780*/  @P0 BRA `(.L_x_33) ;  /* 0x00000004000c0947 */ /* 0x000fea0003800000 */
[----:B------:R-:W-:Y:S01]  /*3790*/  ELECT P0, URZ, PT ;  /* 0x00000000003f782f */ /* 0x000fe20003800000 */
[----:B------:R-:W-:-:S12]  /*37a0*/  BSSY B0, `(.L_x_34) ;  /* 0x000002c000007945 */ /* 0x000fd80003800000 */
[----:B------:R-:W-:Y:S05]  /*37b0*/  @!P0 BRA `(.L_x_35) ;  /* 0x0000000000a88947 */ /* 0x000fea0003800000 */
[----:B--2-4-:R-:W1:Y:S08]  /*37c0*/  LDC.64 R6, c[0x0][0x820] ;  /* 0x00020800ff067b82 */ /* 0x014e700000000a00 */
[----:B------:R-:W2:Y:S01]  /*37d0*/  LDC.64 R4, c[0x0][0x818] ;  /* 0x00020600ff047b82 */ /* 0x000ea20000000a00 */
[----:B-1----:R-:W-:-:S06]  /*37e0*/  IMAD.WIDE R6, R18, 0x8, R6 ;  /* 0x0000000812067825 */ /* 0x002fcc00078e0206 */
[----:B------:R-:W3:Y:S01]  /*37f0*/  LDG.E.64 R6, desc[UR38][R6.64] ;  /* 0x0000002606067981 */ /* 0x000ee2000c1e1b00 */
[----:B--2---:R-:W-:-:S06]  /*3800*/  IMAD.WIDE R4, R18, 0x8, R4 ;  /* 0x0000000812047825 */ /* 0x004fcc00078e0204 */
[----:B------:R-:W2:Y:S01]  /*3810*/  LDG.E.64 R4, desc[UR38][R4.64] ;  /* 0x0000002604047981 */ /* 0x000ea2000c1e1b00 */
[----:B------:R-:W1:Y:S01]  /*3820*/  S2UR UR5, SR_CgaCtaId ;  /* 0x00000000000579c3 */ /* 0x000e620000008800 */
[----:B------:R-:W-:Y:S01]  /*3830*/  UISETP.NE.AND UP0, UPT, UR12, 0x1, UPT ;  /* 0x000000010c00788c */ /* 0x000fe2000bf05270 */
[----:B-----5:R-:W-:Y:S01]  /*3840*/  IADD3 R9, R19, -0x1, RZ ;  /* 0xffffffff13097810 */ /* 0x020fe20007ffe0ff */
[----:B------:R-:W-:Y:S01]  /*3850*/  UMOV UR4, 0x400 ;  /* 0x0000040000047882 */ /* 0x000fe20000000000 */
[----:B------:R-:W-:Y:S01]  /*3860*/  CS2R R10, SRZ ;  /* 0x00000000000a7805 */ /* 0x000fe2000001ff00 */
[----:B-1----:R-:W-:-:S04]  /*3870*/  ULEA UR4, UR5, UR4, 0x18 ;  /* 0x0000000405047291 */ /* 0x002fc8000f8ec03f */
[----:B------:R-:W-:-:S03]  /*3880*/  UIADD3 UR5, UR4, 0x80, URZ ;  /* 0x0000008004057890 */ /* 0x000fc6000fffe03f */
[----:B------:R-:W-:-:S04]  /*3890*/  @!UP0 UIADD3 UR5, UR4, URZ, URZ ;  /* 0x0000003f04058290 */ /* 0x000fc8000fffe03f */
[----:B------:R-:W-:-:S05]  /*38a0*/  UIADD3 UR4, UR5, 0x34780, URZ ;  /* 0x0003478005047890 */ /* 0x000fca000fffe03f */
[----:B------:R-:W1:Y:S01]  /*38b0*/  LDS R0, [UR5+0x3479c] ;  /* 0x03479c05ff007984 */ /* 0x000e620008000800 */
[----:B------:R-:W-:-:S03]  /*38c0*/  MOV R20, UR4 ;  /* 0x0000000400147c02 */ /* 0x000fc60008000f00 */
[----:B------:R-:W-:Y:S01]  /*38d0*/  STS [UR5+0x347b0], RZ ;  /* 0x0347b0ffff007988 */ /* 0x000fe20008000805 */
[----:B------:R-:W-:-:S05]  /*38e0*/  SHF.R.U64 R20, R20, 0x4, RZ ;  /* 0x0000000414147819 */ /* 0x000fca00000012ff */
[----:B------:R-:W-:Y:S04]  /*38f0*/  STS [UR5+0x34790], R20 ;  /* 0x03479014ff007988 */ /* 0x000fe80008000805 */
[----:B------:R-:W-:Y:S01]  /*3900*/  STS [UR5+0x34794], R20 ;  /* 0x03479414ff007988 */ /* 0x000fe20008000805 */
[----:B---3--:R-:W-:-:S04]  /*3910*/  SHF.L.U64.HI R15, R6, 0x1, R7 ;  /* 0x00000001060f7819 */ /* 0x008fc80000010207 */
[----:B------:R-:W-:-:S04]  /*3920*/  LOP3.LUT R15, R15, 0x1fffffff, RZ, 0xc0, !PT ;  /* 0x1fffffff0f0f7812 */ /* 0x000fc800078ec0ff */
[----:B------:R-:W-:Y:S01]  /*3930*/  SHF.R.U32.HI R7, RZ, 0x4, R15 ;  /* 0x00000004ff077819 */ /* 0x000fe2000001160f */
[----:B--2---:R-:W-:Y:S03]  /*3940*/  STS.64 [UR5+0x34780], R4 ;  /* 0x03478004ff007988 */ /* 0x004fe60008000a05 */
[----:B-1----:R-:W-:-:S05]  /*3950*/  LOP3.LUT R0, R0, 0xf, R7, 0xb8, !PT ;  /* 0x0000000f00007812 */ /* 0x002fca00078eb807 */
[----:B------:R1:W-:Y:S04]  /*3960*/  STS [UR5+0x3479c], R0 ;  /* 0x03479c00ff007988 */ /* 0x0003e80008000805 */
[----:B------:R-:W2:Y:S01]  /*3970*/  LDS R7, [UR5+0x3479c] ;  /* 0x03479c05ff077984 */ /* 0x000ea20008000800 */
[----:B-1----:R-:W-:-:S05]  /*3980*/  IMAD.SHL.U32 R0, R6, 0x2, RZ ;  /* 0x0000000206007824 */ /* 0x002fca00078e00ff */
[----:B------:R-:W-:-:S04]  /*3990*/  LOP3.LUT R0, R0, 0xfffffffe, RZ, 0xc0, !PT ;  /* 0xfffffffe00007812 */ /* 0x000fc800078ec0ff */
[----:B------:R-:W-:-:S05]  /*39a0*/  SHF.R.U64 R0, R0, 0x4, R15 ;  /* 0x0000000400007819 */ /* 0x000fca000000120f */
[----:B------:R-:W-:Y:S01]  /*39b0*/  STS [UR5+0x3478c], R0 ;  /* 0x03478c00ff007988 */ /* 0x000fe20008000805 */
[----:B--2---:R-:W-:-:S05]  /*39c0*/  LOP3.LUT R7, R7, 0xf0, RZ, 0xb8, !PT ;  /* 0x000000f007077812 */ /* 0x004fca00078eb8ff */
[----:B------:R-:W-:Y:S04]  /*39d0*/  STS [UR5+0x3479c], R7 ;  /* 0x03479c07ff007988 */ /* 0x000fe80008000805 */
[----:B------:R-:W1:Y:S02]  /*39e0*/  LDS R8, [UR5+0x3479c] ;  /* 0x03479c05ff087984 */ /* 0x000e640008000800 */
[----:B-1----:R-:W-:Y:S01]  /*39f0*/  LOP3.LUT R21, R8, 0xf00, RZ, 0xb8, !PT ;  /* 0x00000f0008157812 */ /* 0x002fe200078eb8ff */
[----:B------:R-:W-:-:S04]  /*3a00*/  VIADD R8, R13, 0xffffffff ;  /* 0xffffffff0d087836 */ /* 0x000fc80000000000 */
[----:B------:R-:W-:Y:S04]  /*3a10*/  STS.64 [UR5+0x34798], R20 ;  /* 0x03479814ff007988 */ /* 0x000fe80008000a05 */
[----:B------:R-:W1:Y:S04]  /*3a20*/  LDS R12, [UR5+0x3479c] ;  /* 0x03479c05ff0c7984 */ /* 0x000e680008000800 */
[----:B------:R3:W-:Y:S01]  /*3a30*/  STS.128 [UR5+0x347a0], R8 ;  /* 0x0347a008ff007988 */ /* 0x0007e20008000c05 */
[----:B-1----:R-:W-:-:S05]  /*3a40*/  LOP3.LUT R12, R12, 0xf000, RZ, 0xb8, !PT ;  /* 0x0000f0000c0c7812 */ /* 0x002fca00078eb8ff */
[----:B------:R3:W-:Y:S02]  /*3a50*/  STS [UR5+0x3479c], R12 ;  /* 0x03479c0cff007988 */ /* 0x0007e40008000805 */
.L_x_35:
[----:B------:R-:W-:Y:S05]  /*3a60*/  BSYNC B0 ;  /* 0x0000000000007941 */ /* 0x000fea0003800000 */
.L_x_34:
[----:B------:R-:W-:Y:S01]  /*3a70*/  ELECT P0, URZ, PT ;  /* 0x00000000003f782f */ /* 0x000fe20003800000 */
[----:B------:R-:W-:Y:S01]  /*3a80*/  NOP ;  /* 0x0000000000007918 */ /* 0x000fe20000000000 */
[----:B------:R-:W-:Y:S11]  /*3a90*/  BSSY B0, `(.L_x_36) ;  /* 0x0000004000007945 */ /* 0x000ff60003800000 */
[----:B------:R-:W-:Y:S05]  /*3aa0*/  @!P0 BRA `(.L_x_37) ;  /* 0x0000000000088947 */ /* 0x000fea0003800000 */
[----:B------:R0:W-:Y:S01]  /*3ab0*/  UTMACMDFLUSH ;  /* 0x00000000000079b7 */ /* 0x0001e20000000000 */
[----:B------:R-:W-:-:S04]  /*3ac0*/  DEPBAR.LE SB0, 0x0 ;  /* 0x000080000000791a */ /* 0x000fc80000000000 */
.L_x_37:
[----:B------:R-:W-:Y:S05]  /*3ad0*/  BSYNC B0 ;  /* 0x0000000000007941 */ /* 0x000fea0003800000 */
.L_x_36:
[----:B------:R-:W1:Y:S01]  /*3ae0*/  S2UR UR5, SR_CgaCtaId ;  /* 0x00000000000579c3 */ /* 0x000e620000008800 */
[----:B-----5:R-:W2:Y:S01]  /*3af0*/  S2R R0, SR_LANEID ;  /* 0x0000000000007919 */ /* 0x020ea20000000000 */
[----:B------:R-:W-:Y:S01]  /*3b00*/  UISETP.NE.AND UP0, UPT, UR12, 0x1, UPT ;  /* 0x000000010c00788c */ /* 0x000fe2000bf05270 */
[----:B------:R-:W-:Y:S02]  /*3b10*/  UMOV UR4, 0x400 ;  /* 0x0000040000047882 */ /* 0x000fe40000000000 */
[----:B-1----:R-:W-:-:S04]  /*3b20*/  ULEA UR4, UR5, UR4, 0x18 ;  /* 0x0000000405047291 */ /* 0x002fc8000f8ec03f */
[----:B------:R-:W-:-:S04]  /*3b30*/  UIADD3 UR5, UR4, 0x80, URZ ;  /* 0x0000008004057890 */ /* 0x000fc8000fffe03f */
[----:B------:R-:W-:Y:S01]  /*3b40*/  @!UP0 UIADD3 UR5, UR4, URZ, URZ ;  /* 0x0000003f04058290 */ /* 0x000fe2000fffe03f */
[----:B--2---:R-:W-:-:S05]  /*3b50*/  IMAD.SHL.U32 R0, R0, 0x4, RZ ;  /* 0x0000000400007824 */ /* 0x004fca00078e00ff */
[----:B------:R-:W-:Y:S01]  /*3b60*/  IMAD.U32 R5, RZ, RZ, UR5 ;  /* 0x00000005ff057e24 */ /* 0x000fe2000f8e00ff */
[----:B------:R-:W-:-:S04]  /*3b70*/  IADD3 R4, P0, R0, UR36, RZ ;  /* 0x0000002400047c10 */ /* 0x000fc8000ff1e0ff */
[----:B----4-:R-:W-:Y:S02]  /*3b80*/  IADD3 R6, R0, 0x34780, R5 ;  /* 0x0003478000067810 */ /* 0x010fe40007ffe005 */
[----:B------:R-:W-:-:S03]  /*3b90*/  IADD3.X R5, RZ, UR37, RZ, P0, !PT ;  /* 0x00000025ff057c10 */ /* 0x000fc600087fe4ff */
[----:B------:R-:W1:Y:S04]  /*3ba0*/  LDS R7, [R6] ;  /* 0x0000000006077984 */ /* 0x000e680000000800 */
[----:B-1----:R1:W5:Y:S02]  /*3bb0*/  ATOMG.E.EXCH.STRONG.GPU PT, RZ, [R4], R7 ;  /* 0x0000000704ff73a8 */ /* 0x00236400041ee100 */
.L_x_33:
[----:B-----5:R-:W-:Y:S01]  /*3bc0*/  IMAD.SHL.U32 R0, R2, 0x40, RZ ;  /* 0x0000004002007824 */ /* 0x020fe200078e00ff */
[-C--:B-12---:R-:W-:Y:S01]  /*3bd0*/  LEA.HI R5, R3, R2.reuse, RZ, 0x5 ;  /* 0x0000000203057211 */ /* 0x086fe200078f28ff */
[----:B------:R-:W1:Y:S01]  /*3be0*/  S2UR UR56, SR_CgaCtaId ;  /* 0x00000000003879c3 */ /* 0x000e620000008800 */
[----:B------:R-:W-:Y:S01]  /*3bf0*/  IMAD.SHL.U32 R14, R14, 0x8, RZ ;  /* 0x000000080e0e7824 */ /* 0x000fe200078e00ff */
[----:B------:R-:W-:Y:S01]  /*3c00*/  UISETP.NE.AND UP1, UPT, UR12, 0x1, UPT ;  /* 0x000000010c00788c */ /* 0x000fe2000bf25270 */
[----:B------:R-:W-:Y:S01]  /*3c10*/  LOP3.LUT R4, R0, 0x40, RZ, 0xc0, !PT ;  /* 0x0000004000047812 */ /* 0x000fe200078ec0ff */
[----:B------:R-:W-:Y:S01]  /*3c20*/  UISETP.NE.AND UP0, UPT, UR18, URZ, UPT ;  /* 0x0000003f1200728c */ /* 0x000fe2000bf05270 */
[----:B------:R-:W-:Y:S01]  /*3c30*/  SHF.R.U32.HI R5, RZ, 0x1, R5 ;  /* 0x00000001ff057819 */ /* 0x000fe20000011605 */
[----:B------:R-:W-:Y:S01]  /*3c40*/  UMOV UR50, 0x400 ;  /* 0x0000040000327882 */ /* 0x000fe20000000000 */
[-C--:B------:R-:W-:Y:S01]  /*3c50*/  LEA.HI R0, R2, R2.reuse, RZ, 0x1 ;  /* 0x0000000202007211 */ /* 0x080fe200078f08ff */
[----:B------:R-:W-:Y:S01]  /*3c60*/  USEL UR4, URZ, 0x1, UP0 ;  /* 0x000000013f047887 */ /* 0x000fe20008000000 */
[----:B------:R-:W-:Y:S01]  /*3c70*/  LOP3.LUT R5, R4, 0x30, R5, 0xf8, !PT ;  /* 0x0000003004057812 */ /* 0x000fe200078ef805 */
[----:B------:R-:W-:Y:S01]  /*3c80*/  USHF.L.U32 UR47, UR18, 0x3, URZ ;  /* 0x00000003122f7899 */ /* 0x000fe2000800063f */
[----:B------:R-:W-:Y:S01]  /*3c90*/  SHF.R.S32.HI R0, RZ, 0x1, R0 ;  /* 0x00000001ff007819 */ /* 0x000fe20000011400 */
[----:B------:R-:W-:Y:S01]  /*3ca0*/  IMAD.MOV.U32 R7, RZ, RZ, 0x1 ;  /* 0x00000001ff077424 */ /* 0x000fe200078e00ff */
[----:B------:R-:W-:Y:S01]  /*3cb0*/  LOP3.LUT R14, R5, 0x8, R14, 0xf8, !PT ;  /* 0x00000008050e7812 */ /* 0x000fe200078ef80e */
[----:B------:R-:W-:Y:S01]  /*3cc0*/  ULOP3.LUT UR53, UR47, 0x8, URZ, 0xc0, !UPT ;  /* 0x000000082f357892 */ /* 0x000fe2000f8ec03f */
[----:B------:R-:W-:Y:S01]  /*3cd0*/  LEA.HI R5, R3, R2, RZ, 0x4 ;  /* 0x0000000203057211 */ /* 0x000fe200078f20ff */
[----:B------:R-:W-:Y:S01]  /*3ce0*/  VIADD R222, R2, 0x1f ;  /* 0x0000001f02de7836 */ /* 0x000fe20000000000 */
[----:B------:R-:W-:Y:S01]  /*3cf0*/  SHF.L.U32 R0, R0, 0x7, RZ ;  /* 0x0000000700007819 */ /* 0x000fe200000006ff */
[----:B------:R-:W-:Y:S01]  /*3d00*/  IMAD.MOV.U32 R216, RZ, RZ, RZ ;  /* 0x000000ffffd87224 */ /* 0x000fe200078e00ff */
[----:B----4-:R-:W-:Y:S01]  /*3d10*/  SHF.R.S32.HI R6, RZ, 0x4, R5 ;  /* 0x00000004ff067819 */ /* 0x010fe20000011405 */
[----:B------:R-:W-:Y:S01]  /*3d20*/  ULOP3.LUT UR48, UR40, 0x1, URZ, 0xfc, !UPT ;  /* 0x0000000128307892 */ /* 0x000fe2000f8efc3f */
[----:B------:R-:W-:Y:S01]  /*3d30*/  LOP3.LUT R3, R0, 0x180, RZ, 0xc0, !PT ;  /* 0x0000018000037812 */ /* 0x000fe200078ec0ff */
[----:B------:R-:W-:Y:S01]  /*3d40*/  ULOP3.LUT UR49, UR59, 0x1, URZ, 0xfc, !UPT ;  /* 0x000000013b317892 */ /* 0x000fe2000f8efc3f */
[----:B------:R-:W-:Y:S01]  /*3d50*/  LEA.HI R5, R5, R6, RZ, 0x1 ;  /* 0x0000000605057211 */ /* 0x000fe200078f08ff */
[----:B-1----:R-:W-:Y:S01]  /*3d60*/  ULEA UR50, UR56, UR50, 0x18 ;  /* 0x0000003238327291 */ /* 0x002fe2000f8ec03f */
[----:B------:R-:W-:Y:S01]  /*3d70*/  LOP3.LUT R4, R3, R4, RZ, 0xfc, !PT ;  /* 0x0000000403047212 */ /* 0x000fe200078efcff */
[----:B------:R-:W-:Y:S01]  /*3d80*/  ULOP3.LUT UR54, UR61, 0x1, URZ, 0xfc, !UPT ;  /* 0x000000013d367892 */ /* 0x000fe2000f8efc3f */
[----:B------:R-:W-:Y:S01]  /*3d90*/  LOP3.LUT R5, R5, 0x7ffffe, RZ, 0xc0, !PT ;  /* 0x007ffffe05057812 */ /* 0x000fe200078ec0ff */
[----:B------:R-:W-:Y:S01]  /*3da0*/  UIADD3 UR52, UR50, 0x80, URZ ;  /* 0x0000008032347890 */ /* 0x000fe2000fffe03f */
[----:B------:R-:W-:Y:S01]  /*3db0*/  SHF.R.U32.HI R4, RZ, 0x3, R4 ;  /* 0x00000003ff047819 */ /* 0x000fe20000011604 */
[----:B------:R-:W-:Y:S01]  /*3dc0*/  UIADD3 UR51, UR50, 0x34550, URZ ;  /* 0x0003455032337890 */ /* 0x000fe2000fffe03f */
[----:B------:R-:W-:Y:S01]  /*3dd0*/  MOV R217, UR4 ;  /* 0x0000000400d97c02 */ /* 0x000fe20008000f00 */
[----:B------:R-:W-:Y:S01]  /*3de0*/  IMAD.IADD R5, R6, 0x1, -R5 ;  /* 0x0000000106057824 */ /* 0x000fe200078e0a05 */
[----:B------:R-:W-:Y:S01]  /*3df0*/  LOP3.LUT R4, R4, R14, R3, 0x1e, !PT ;  /* 0x0000000e04047212 */ /* 0x000fe200078e1e03 */
[----:B------:R-:W-:-:S02]  /*3e00*/  @!UP1 UIADD3 UR52, UR50, URZ, URZ ;  /* 0x0000003f32349290 */ /* 0x000fc4000fffe03f */
[----:B------:R-:W-:Y:S01]  /*3e10*/  ULOP3.LUT UR55, UR47, 0x8, URZ, 0xc, !UPT ;  /* 0x000000082f377892 */ /* 0x000fe2000f8e0c3f */
[----:B------:R-:W-:Y:S01]  /*3e20*/  LEA R221, R5, R4, 0x9 ;  /* 0x0000000405dd7211 */ /* 0x000fe200078e48ff */
[----:B------:R-:W-:Y:S02]  /*3e30*/  ULOP3.LUT UR53, UR53, 0x18, URZ, 0x3c, !UPT ;  /* 0x0000001835357892 */ /* 0x000fe4000f8e3c3f */
[----:B------:R-:W-:Y:S02]  /*3e40*/  UIADD3 UR5, UR47, UR51, URZ ;  /* 0x000000332f057290 */ /* 0x000fe4000fffe03f */
[----:B------:R-:W-:-:S12]  /*3e50*/  UIADD3 UR52, UR52, 0x34780, URZ ;  /* 0x0003478034347890 */ /* 0x000fd8000fffe03f */
.L_x_161:
[----:B-1-3--:R-:W1:Y:S02]  /*3e60*/  LDC.64 R2, c[0x0][0x290] ;  /* 0x0000a400ff027b82 */ /* 0x00ae640000000a00 */
[----:B-1----:R-:W-:-:S05]  /*3e70*/  IMAD.WIDE R2, R18, 0xc, R2 ;  /* 0x0000000c12027825 */ /* 0x002fca00078e0202 */
[----:B--2---:R-:W2:Y:S01]  /*3e80*/  LDG.E R5, desc[UR38][R2.64+0x8] ;  /* 0x0000082602057981 */ /* 0x004ea2000c1e1900 */
[----:B---3--:R-:W-:Y:S01]  /*3e90*/  SHF.L.U32 R11, R217, 0x1f, RZ ;  /* 0x0000001fd90b7819 */ /* 0x008fe200000006ff */
[----:B------:R-:W-:Y:S01]  /*3ea0*/  IMAD.U32 R8, RZ, RZ, UR51 ;  /* 0x00000033ff087e24 */ /* 0x000fe2000f8e00ff */
[----:B------:R-:W-:-:S03]  /*3eb0*/  UMOV UR9, UR41 ;  /* 0x0000002900097c82 */ /* 0x000fc60008000000 */
[----:B------:R-:W1:Y:S01]  /*3ec0*/  SYNCS.PHASECHK.TRANS64.TRYWAIT P0, [R8+UR47], R11 ;  /* 0x0000000b080075a7 */ /* 0x000e62000800016f */
[----:B--2---:R-:W-:-:S05]  /*3ed0*/  VIADD R6, R5, 0x3f ;  /* 0x0000003f05067836 */ /* 0x004fca0000000000 */
[----:B------:R-:W-:-:S04]  /*3ee0*/  SHF.R.S32.HI R9, RZ, 0x1f, R6 ;  /* 0x0000001fff097819 */ /* 0x000fc80000011406 */
[----:B------:R-:W-:Y:S01]  /*3ef0*/  LEA.HI R6, R9, R6, RZ, 0x6 ;  /* 0x0000000609067211 */ /* 0x000fe200078f30ff */
[----:B-1----:R-:W-:Y:S06]  /*3f00*/  @!P0 BRA `(.L_x_38) ;  /* 0x0000010800b08947 */ /* 0x002fec0003800000 */
.L_x_367:
[----:B------:R2:W-:Y:S01]  /*3f10*/  STL [R1], RZ ;  /* 0x000000ff01007387 */ /* 0x0005e20000100800 */
[----:B------:R-:W-:Y:S01]  /*3f20*/  ISETP.GE.AND P0, PT, R5, 0x1, PT ;  /* 0x000000010500780c */ /* 0x000fe20003f06270 */
[----:B------:R-:W-:Y:S01]  /*3f30*/  UMOV UR8, URZ ;  /* 0x0000003f00087c82 */ /* 0x000fe20008000000 */
[----:B------:R-:W-:Y:S01]  /*3f40*/  MOV R219, R18 ;  /* 0x0000001200db7202 */ /* 0x000fe20000000f00 */
[----:B------:R2:W-:Y:S01]  /*3f50*/  STL [R1+0x4], RZ ;  /* 0x000004ff01007387 */ /* 0x0005e20000100800 */
[----:B------:R-:W-:Y:S01]  /*3f60*/  SHF.R.S32.HI R19, RZ, 0x1f, R18 ;  /* 0x0000001fff137819 */ /* 0x000fe20000011412 */
[----:B------:R-:W-:Y:S01]  /*3f70*/  IMAD.U32 R2, RZ, RZ, UR42 ;  /* 0x0000002aff027e24 */ /* 0x000fe2000f8e00ff */
[----:B------:R-:W-:Y:S01]  /*3f80*/  CS2R R86, SRZ ;  /* 0x0000000000567805 */ /* 0x000fe2000001ff00 */
[----:B------:R2:W-:Y:S01]  /*3f90*/  STL [R1+0x8], RZ ;  /* 0x000008ff01007387 */ /* 0x0005e20000100800 */
[----:B------:R-:W-:Y:S02]  /*3fa0*/  CS2R R152, SRZ ;  /* 0x0000000000987805 */ /* 0x000fe4000001ff00 */
[----:B------:R-:W-:-:S02]  /*3fb0*/  CS2R R154, SRZ ;  /* 0x00000000009a7805 */ /* 0x000fc4000001ff00 */
[----:B------:R-:W-:Y:S01]  /*3fc0*/  CS2R R156, SRZ ;  /* 0x00000000009c7805 */ /* 0x000fe2000001ff00 */
[----:B------:R2:W-:Y:S01]  /*3fd0*/  STL [R1+0xc], RZ ;  /* 0x00000cff01007387 */ /* 0x0005e20000100800 */
[----:B------:R-:W-:Y:S02]  /*3fe0*/  CS2R R158, SRZ ;  /* 0x00000000009e7805 */ /* 0x000fe4000001ff00 */
[----:B------:R-:W-:Y:S02]  /*3ff0*/  CS2R R160, SRZ ;  /* 0x0000000000a07805 */ /* 0x000fe4000001ff00 */
        /* <DEDUP_REMOVED lines=108> */
[----:B------:R-:W-:Y:S01]  /*46c0*/  SHF.R.S32.HI R6, RZ, 0x6, R6 ;  /* 0x00000006ff067819 */ /* 0x000fe20000011406 */
        /* <DEDUP_REMOVED lines=12> */
[----:B------:R2:W-:Y:S04]  /*4790*/  STL [R1+0x88], RZ ;  /* 0x000088ff01007387 */ /* 0x0005e80000100800 */
        /* <DEDUP_REMOVED lines=28> */
[----:B------:R2:W-:Y:S01]  /*4960*/  STL [R1+0xfc], RZ ;  /* 0x0000fcff01007387 */ /* 0x0005e20000100800 */
[----:B------:R-:W-:Y:S05]  /*4970*/  @!P0 BRA `(.L_x_39) ;  /* 0x0000001000948947 */ /* 0x000fea0003800000 */
[----:B------:R-:W-:-:S06]  /*4980*/  UISETP.NE.AND UP0, UPT, UR48, 0x3, UPT ;  /* 0x000000033000788c */ /* 0x000fcc000bf05270 */
[----:B------:R-:W-:-:S13]  /*4990*/  PLOP3.LUT P1, PT, PT, PT, UP0, 0x80, 0x0 ;  /* 0x000000000000781c */ /* 0x000fda0003f2f008 */
[----:B------:R-:W-:Y:S05]  /*49a0*/  @!P1 BRA `(.L_x_40) ;  /* 0x0000000000049947 */ /* 0x000fea0003800000 */
[----:B------:R-:W-:Y:S01]  /*49b0*/  BPT.TRAP 0x1 ;  /* 0x000000040000795c */ /* 0x000fe20000300000 */
.L_x_40:
[----:B------:R-:W-:Y:S01]  /*49c0*/  ULEA UR4, UR41, UR50, 0x3 ;  /* 0x0000003229047291 */ /* 0x000fe2000f8e183f */
[----:B-1----:R-:W-:-:S05]  /*49d0*/  IMAD.U32 R0, RZ, RZ, UR42 ;  /* 0x0000002aff007e24 */ /* 0x002fca000f8e00ff */
[----:B------:R-:W-:-:S04]  /*49e0*/  SHF.L.U32 R0, R0, 0x1f, RZ ;  /* 0x0000001f00007819 */ /* 0x000fc800000006ff */
[----:B------:R1:W3:Y:S01]  /*49f0*/  SYNCS.PHASECHK.TRANS64.TRYWAIT P0, [UR4+0x34480], R0 ;  /* 0x03448000ff0075a7 */ /* 0x0002e20008000144 */
[----:B------:R-:W-:Y:S05]  /*4a00*/  @!P1 BRA `(.L_x_41) ;  /* 0x0000000000049947 */ /* 0x000fea0003800000 */
[----:B------:R-:W-:Y:S01]  /*4a10*/  BPT.TRAP 0x1 ;  /* 0x000000040000795c */ /* 0x000fe20000300000 */
.L_x_41:
[----:B---3--:R-:W-:Y:S05]  /*4a20*/  @P0 BRA `(.L_x_42) ;  /* 0x0000000000080947 */ /* 0x008fea0003800000 */
[----:B------:R-:W3:Y:S02]  /*4a30*/  SYNCS.PHASECHK.TRANS64.TRYWAIT P0, [UR4+0x34480], R0 ;  /* 0x03448000ff0075a7 */ /* 0x000ee40008000144 */
[----:B---3--:R-:W-:Y:S05]  /*4a40*/  @!P0 BRA `(.L_x_43) ;  /* 0x000000fc00fc8947 */ /* 0x008fea0003800000 */
.L_x_42:
[----:B------:R-:W-:Y:S01]  /*4a50*/  UIADD3 UR5, UR50, 0x20000, URZ ;  /* 0x0002000032057890 */ /* 0x000fe2000fffe03f */
[----:B------:R-:W-:Y:S01]  /*4a60*/  WARPGROUP.ARRIVE ;  /* 0x00000000000079c5 */ /* 0x000fe20000000000 */
[----:B------:R-:W-:Y:S01]  /*4a70*/  USHF.R.U32.HI UR4, URZ, 0x4, UR50 ;  /* 0x000000043f047899 */ /* 0x000fe20008011632 */
[----:B------:R-:W-:Y:S01]  /*4a80*/  STL [R1+0x1e8], R222 ;  /* 0x0001e8de01007387 */ /* 0x000fe20000100800 */
[----:B------:R-:W-:Y:S02]  /*4a90*/  USHF.R.U32.HI UR5, URZ, 0x4, UR5 ;  /* 0x000000043f057899 */ /* 0x000fe40008011605 */
[----:B------:R-:W-:Y:S01]  /*4aa0*/  ULOP3.LUT UR4, UR4, 0x3fff, URZ, 0xc0, !UPT ;  /* 0x00003fff04047892 */ /* 0x000fe2000f8ec03f */
[----:B------:R4:W-:Y:S01]  /*4ab0*/  STL [R1+0x1e4], R221 ;  /* 0x0001e4dd01007387 */ /* 0x0009e20000100800 */
[----:B------:R-:W-:Y:S02]  /*4ac0*/  ULOP3.LUT UR5, UR5, 0x3fff, URZ, 0xc0, !UPT ;  /* 0x00003fff05057892 */ /* 0x000fe4000f8ec03f */
[----:B------:R-:W-:Y:S01]  /*4ad0*/  ULOP3.LUT UR4, UR4, 0x10000, URZ, 0xfc, !UPT ;  /* 0x0001000004047892 */ /* 0x000fe2000f8efc3f */
[----:B------:R-:W-:Y:S01]  /*4ae0*/  STL [R1+0x1e0], R219 ;  /* 0x0001e0db01007387 */ /* 0x000fe20000100800 */
[----:B------:R-:W-:-:S02]  /*4af0*/  ULOP3.LUT UR5, UR5, 0x10000, URZ, 0xfc, !UPT ;  /* 0x0001000005057892 */ /* 0x000fc4000f8efc3f */
[----:B------:R-:W-:Y:S01]  /*4b00*/  ULEA UR8, UR41, UR4, 0xa ;  /* 0x0000000429087291 */ /* 0x000fe2000f8e503f */
[----:B------:R2:W-:Y:S01]  /*4b10*/  STL.64 [R1+0x1d8], R216 ;  /* 0x0001d8d801007387 */ /* 0x0005e20000100a00 */
[----:B------:R-:W-:Y:S01]  /*4b20*/  ULEA UR9, UR41, UR5, 0x9 ;  /* 0x0000000529097291 */ /* 0x000fe2000f8e483f */
[----:B------:R-:W-:Y:S02]  /*4b30*/  UMOV UR7, 0x80000020 ;  /* 0x8000002000077882 */ /* 0x000fe40000000000 */
[----:B------:R-:W-:Y:S02]  /*4b40*/  UMOV UR5, 0x80000020 ;  /* 0x8000002000057882 */ /* 0x000fe40000000000 */
[----:B------:R-:W-:Y:S02]  /*4b50*/  UMOV UR4, UR8 ;  /* 0x0000000800047c82 */ /* 0x000fe40008000000 */
[----:B------:R-:W-:Y:S02]  /*4b60*/  UMOV UR6, UR9 ;  /* 0x0000000900067c82 */ /* 0x000fe40008000000 */
[----:B------:R-:W-:Y:S01]  /*4b70*/  QGMMA.64x128x32.F32.E4M3.E4M3 R76, gdesc[UR4], RZ, !UPT, gsb0 ;  /* 0x01e00000044c79f3 */ /* 0x000fe2000c0008ff */
[----:B------:R-:W-:Y:S01]  /*4b80*/  UIADD3 UR4, UR8, 0x100, URZ ;  /* 0x0000010008047890 */ /* 0x000fe2000fffe03f */
[----:B------:R-:W-:Y:S01]  /*4b90*/  UMOV UR5, 0x80000020 ;  /* 0x8000002000057882 */ /* 0x000fe20000000000 */
[----:B------:R-:W-:-:S02]  /*4ba0*/  WARPGROUP.DEPBAR.LE gsb0, 0x0 ;  /* 0x00008000000079c5 */ /* 0x000fc40000010000 */
[----:B------:R-:W-:Y:S01]  /*4bb0*/  WARPGROUP.ARRIVE ;  /* 0x00000000000079c5 */ /* 0x000fe20000000000 */
[----:B------:R-:W-:Y:S01]  /*4bc0*/  MOV R62, R88 ;  /* 0x00000058003e7202 */ /* 0x000fe20000000f00 */
[----:B------:R-:W-:Y:S01]  /*4bd0*/  IMAD.MOV.U32 R61, RZ, RZ, R89 ;  /* 0x000000ffff3d7224 */ /* 0x000fe200078e0059 */
[----:B------:R-:W-:Y:S01]  /*4be0*/  MOV R59, R91 ;  /* 0x0000005b003b7202 */ /* 0x000fe20000000f00 */
[----:B------:R-:W-:Y:S01]  /*4bf0*/  IMAD.MOV.U32 R60, RZ, RZ, R90 ;  /* 0x000000ffff3c7224 */ /* 0x000fe200078e005a */
[----:B------:R-:W-:Y:S02]  /*4c00*/  MOV R56, R94 ;  /* 0x0000005e00387202 */ /* 0x000fe40000000f00 */
[----:B------:R-:W-:Y:S01]  /*4c10*/  QGMMA.64x128x32.F32.E4M3.E4M3 R152, gdesc[UR4], RZ, !UPT, gsb0 ;  /* 0x01e00000049879f3 */ /* 0x000fe2000c0008ff */
[----:B------:R-:W-:Y:S01]  /*4c20*/  UIADD3 UR4, UR8, 0x200, URZ ;  /* 0x0000020008047890 */ /* 0x000fe2000fffe03f */
[----:B------:R-:W-:Y:S01]  /*4c30*/  IMAD.MOV.U32 R58, RZ, RZ, R92 ;  /* 0x000000ffff3a7224 */ /* 0x000fe200078e005c */
[----:B------:R-:W-:Y:S01]  /*4c40*/  MOV R53, R97 ;  /* 0x0000006100357202 */ /* 0x000fe20000000f00 */
        /* <DEDUP_REMOVED lines=27> */
[----:B-1-3--:R-:W-:Y:S01]  /*4e00*/  MOV R0, R139 ;  /* 0x0000008b00007202 */ /* 0x00afe20000000f00 */
[----:B------:R-:W-:Y:S01]  /*4e10*/  IMAD.MOV.U32 R36, RZ, RZ, R114 ;  /* 0x000000ffff247224 */ /* 0x000fe200078e0072 */
[----:B------:R-:W-:Y:S01]  /*4e20*/  UMOV UR5, 0x80000020 ;  /* 0x8000002000057882 */ /* 0x000fe20000000000 */
        /* <DEDUP_REMOVED lines=9> */
[----:B----4-:R-:W-:Y:S01]  /*4ec0*/  MOV R221, R11 ;  /* 0x0000000b00dd7202 */ /* 0x010fe20000000f00 */
[----:B------:R-:W-:Y:S01]  /*4ed0*/  IMAD.MOV.U32 R27, RZ, RZ, R123 ;  /* 0x000000ffff1b7224 */ /* 0x000fe200078e007b */
[----:B------:R-:W-:Y:S01]  /*4ee0*/  MOV R227, R0 ;  /* 0x0000000000e37202 */ /* 0x000fe20000000f00 */
[----:B------:R-:W-:-:S02]  /*4ef0*/  IMAD.MOV.U32 R25, RZ, RZ, R125 ;  /* 0x000000ffff197224 */ /* 0x000fc400078e007d */
[----:B------:R-:W-:Y:S02]  /*4f00*/  IMAD.MOV.U32 R24, RZ, RZ, R126 ;  /* 0x000000ffff187224 */ /* 0x000fe400078e007e */
[----:B------:R-:W-:Y:S02]  /*4f10*/  IMAD.MOV.U32 R20, RZ, RZ, R128 ;  /* 0x000000ffff147224 */ /* 0x000fe400078e0080 */
[----:B------:R-:W-:Y:S02]  /*4f20*/  IMAD.MOV.U32 R15, RZ, RZ, R129 ;  /* 0x000000ffff0f7224 */ /* 0x000fe400078e0081 */
[----:B------:R-:W-:Y:S02]  /*4f30*/  IMAD.MOV.U32 R13, RZ, RZ, R131 ;  /* 0x000000ffff0d7224 */ /* 0x000fe400078e0083 */
[----:B------:R-:W-:Y:S01]  /*4f40*/  IMAD.MOV.U32 R12, RZ, RZ, R132 ;  /* 0x000000ffff0c7224 */ /* 0x000fe200078e0084 */
[----:B--2---:R-:W-:Y:S01]  /*4f50*/  MOV R217, R15 ;  /* 0x0000000f00d97202 */ /* 0x004fe20000000f00 */
[----:B------:R-:W-:Y:S01]  /*4f60*/  IMAD.MOV.U32 R10, RZ, RZ, R134 ;  /* 0x000000ffff0a7224 */ /* 0x000fe200078e0086 */
[----:B------:R-:W-:Y:S01]  /*4f70*/  MOV R219, R13 ;  /* 0x0000000d00db7202 */ /* 0x000fe20000000f00 */
[----:B------:R-:W-:-:S02]  /*4f80*/  IMAD.MOV.U32 R9, RZ, RZ, R135 ;  /* 0x000000ffff097224 */ /* 0x000fc400078e0087 */
[----:B------:R-:W-:Y:S02]  /*4f90*/  IMAD.MOV.U32 R3, RZ, RZ, R137 ;  /* 0x000000ffff037224 */ /* 0x000fe400078e0089 */
[----:B------:R-:W-:Y:S01]  /*4fa0*/  IMAD.MOV.U32 R2, RZ, RZ, R138 ;  /* 0x000000ffff027224 */ /* 0x000fe200078e008a */
[----:B------:R-:W-:Y:S01]  /*4fb0*/  MOV R223, R9 ;  /* 0x0000000900df7202 */ /* 0x000fe20000000f00 */
[----:B------:R-:W-:Y:S01]  /*4fc0*/  IMAD.MOV.U32 R73, RZ, RZ, R77 ;  /* 0x000000ffff497224 */ /* 0x000fe200078e004d */
[----:B------:R-:W-:Y:S01]  /*4fd0*/  MOV R225, R3 ;  /* 0x0000000300e17202 */ /* 0x000fe20000000f00 */
[----:B------:R-:W-:Y:S02]  /*4fe0*/  IMAD.MOV.U32 R72, RZ, RZ, R78 ;  /* 0x000000ffff487224 */ /* 0x000fe400078e004e */
[----:B------:R-:W-:Y:S02]  /*4ff0*/  IMAD.MOV.U32 R70, RZ, RZ, R80 ;  /* 0x000000ffff467224 */ /* 0x000fe400078e0050 */
[----:B------:R-:W-:-:S02]  /*5000*/  IMAD.MOV.U32 R69, RZ, RZ, R81 ;  /* 0x000000ffff457224 */ /* 0x000fc400078e0051 */
[----:B------:R-:W-:Y:S02]  /*5010*/  IMAD.MOV.U32 R67, RZ, RZ, R83 ;  /* 0x000000ffff437224 */ /* 0x000fe400078e0053 */
[----:B------:R-:W-:Y:S02]  /*5020*/  IMAD.MOV.U32 R66, RZ, RZ, R84 ;  /* 0x000000ffff427224 */ /* 0x000fe400078e0054 */
[----:B------:R-:W-:Y:S02]  /*5030*/  IMAD.MOV.U32 R64, RZ, RZ, R86 ;  /* 0x000000ffff407224 */ /* 0x000fe400078e0056 */
[----:B------:R-:W-:Y:S02]  /*5040*/  IMAD.MOV.U32 R63, RZ, RZ, R87 ;  /* 0x000000ffff3f7224 */ /* 0x000fe400078e0057 */
[----:B------:R-:W-:Y:S02]  /*5050*/  IMAD.MOV.U32 R216, RZ, RZ, R20 ;  /* 0x000000ffffd87224 */ /* 0x000fe400078e0014 */
[----:B------:R-:W-:-:S02]  /*5060*/  IMAD.MOV.U32 R218, RZ, RZ, R14 ;  /* 0x000000ffffda7224 */ /* 0x000fc400078e000e */
[----:B------:R-:W-:Y:S02]  /*5070*/  IMAD.MOV.U32 R220, RZ, RZ, R12 ;  /* 0x000000ffffdc7224 */ /* 0x000fe400078e000c */
[----:B------:R-:W-:Y:S02]  /*5080*/  IMAD.MOV.U32 R222, RZ, RZ, R10 ;  /* 0x000000ffffde7224 */ /* 0x000fe400078e000a */
[----:B------:R-:W-:Y:S02]  /*5090*/  IMAD.MOV.U32 R224, RZ, RZ, R4 ;  /* 0x000000ffffe07224 */ /* 0x000fe400078e0004 */
[----:B------:R-:W-:Y:S01]  /*50a0*/  IMAD.MOV.U32 R226, RZ, RZ, R2 ;  /* 0x000000ffffe27224 */ /* 0x000fe200078e0002 */
[----:B------:R-:W-:Y:S02]  /*50b0*/  WARPGROUP.DEPBAR.LE gsb0, 0x0 ;  /* 0x00008000000079c5 */ /* 0x000fe40000010000 */
[----:B------:R-:W-:Y:S01]  /*50c0*/  WARPGROUP.ARRIVE ;  /* 0x00000000000079c5 */ /* 0x000fe20000000000 */
[----:B------:R1:W-:Y:S04]  /*50d0*/  STL.64 [R1+0x1d0], R214 ;  /* 0x0001d0d601007387 */ /* 0x0003e80000100a00 */
[----:B------:R2:W-:Y:S01]  /*50e0*/  STL.64 [R1+0x1c8], R212 ;  /* 0x0001c8d401007387 */ /* 0x0005e20000100a00 */
[----:B------:R-:W-:Y:S01]  /*50f0*/  QGMMA.64x128x32.F32.E4M3.E4M3 R88, gdesc[UR4], RZ, !UPT, gsb0 ;  /* 0x01e00000045879f3 */ /* 0x000fe2000c0008ff */
[----:B------:R-:W-:-:S02]  /*5100*/  UIADD3 UR4, UR8, 0x300, URZ ;  /* 0x0000030008047890 */ /* 0x000fc4000fffe03f */
[----:B------:R3:W-:Y:S01]  /*5110*/  STL.64 [R1+0x1c0], R210 ;  /* 0x0001c0d201007387 */ /* 0x0007e20000100a00 */
[----:B------:R-:W-:-:S03]  /*5120*/  UMOV UR5, 0x80000020 ;  /* 0x8000002000057882 */ /* 0x000fc60000000000 */
[----:B------:R4:W-:Y:S01]  /*5130*/  STL.64 [R1+0x1b8], R208 ;  /* 0x0001b8d001007387 */ /* 0x0009e20000100a00 */
[----:B-1----:R-:W-:Y:S01]  /*5140*/  IMAD.MOV.U32 R214, RZ, RZ, R24 ;  /* 0x000000ffffd67224 */ /* 0x002fe200078e0018 */
[----:B------:R-:W-:Y:S02]  /*5150*/  MOV R215, R21 ;  /* 0x0000001500d77202 */ /* 0x000fe40000000f00 */
[----:B------:R1:W-:Y:S01]  /*5160*/  STL.64 [R1+0x1b0], R206 ;  /* 0x0001b0ce01007387 */ /* 0x0003e20000100a00 */
[----:B--2---:R-:W-:Y:S01]  /*5170*/  IMAD.MOV.U32 R212, RZ, RZ, R26 ;  /* 0x000000ffffd47224 */ /* 0x004fe200078e001a */
[----:B------:R-:W-:Y:S02]  /*5180*/  MOV R213, R25 ;  /* 0x0000001900d57202 */ /* 0x000fe40000000f00 */
[----:B------:R2:W-:Y:S01]  /*5190*/  STL.64 [R1+0x1a8], R204 ;  /* 0x0001a8cc01007387 */ /* 0x0005e20000100a00 */
[----:B---3--:R-:W-:Y:S01]  /*51a0*/  IMAD.MOV.U32 R210, RZ, RZ, R28 ;  /* 0x000000ffffd27224 */ /* 0x008fe200078e001c */
[----:B------:R-:W-:-:S02]  /*51b0*/  MOV R211, R27 ;  /* 0x0000001b00d37202 */ /* 0x000fc40000000f00 */
[----:B------:R3:W-:Y:S01]  /*51c0*/  STL.64 [R1+0x1a0], R202 ;  /* 0x0001a0ca01007387 */ /* 0x0007e20000100a00 */
[----:B----4-:R-:W-:Y:S01]  /*51d0*/  MOV R208, R30 ;  /* 0x0000001e00d07202 */ /* 0x010fe20000000f00 */
[----:B------:R-:W-:Y:S02]  /*51e0*/  IMAD.MOV.U32 R209, RZ, RZ, R29 ;  /* 0x000000ffffd17224 */ /* 0x000fe400078e001d */
[----:B------:R4:W-:Y:S01]  /*51f0*/  STL.64 [R1+0x198], R200 ;  /* 0x000198c801007387 */ /* 0x0009e20000100a00 */
[----:B-1----:R-:W-:Y:S02]  /*5200*/  IMAD.MOV.U32 R206, RZ, RZ, R32 ;  /* 0x000000ffffce7224 */ /* 0x002fe400078e0020 */
[----:B------:R-:W-:Y:S01]  /*5210*/  IMAD.MOV.U32 R207, RZ, RZ, R31 ;  /* 0x000000ffffcf7224 */ /* 0x000fe200078e001f */
[----:B------:R1:W-:Y:S01]  /*5220*/  STL.64 [R1+0x190], R198 ;  /* 0x000190c601007387 */ /* 0x0003e20000100a00 */
[----:B--2---:R-:W-:Y:S01]  /*5230*/  IMAD.MOV.U32 R204, RZ, RZ, R34 ;  /* 0x000000ffffcc7224 */ /* 0x004fe200078e0022 */
[----:B------:R-:W-:-:S02]  /*5240*/  MOV R205, R33 ;  /* 0x0000002100cd7202 */ /* 0x000fc40000000f00 */
[----:B------:R2:W-:Y:S01]  /*5250*/  STL.64 [R1+0x188], R196 ;  /* 0x000188c401007387 */ /* 0x0005e20000100a00 */
[----:B---3--:R-:W-:Y:S01]  /*5260*/  MOV R202, R36 ;  /* 0x0000002400ca7202 */ /* 0x008fe20000000f00 */
[----:B------:R-:W-:Y:S02]  /*5270*/  IMAD.MOV.U32 R203, RZ, RZ, R35 ;  /* 0x000000ffffcb7224 */ /* 0x000fe400078e0023 */
[----:B------:R3:W-:Y:S01]  /*5280*/  STL.64 [R1+0x180], R194 ;  /* 0x000180c201007387 */ /* 0x0007e20000100a00 */
[----:B----4-:R-:W-:Y:S02]  /*5290*/  IMAD.MOV.U32 R200, RZ, RZ, R38 ;  /* 0x000000ffffc87224 */ /* 0x010fe400078e0026 */
[----:B------:R-:W-:Y:S01]  /*52a0*/  IMAD.MOV.U32 R201, RZ, RZ, R37 ;  /* 0x000000ffffc97224 */ /* 0x000fe200078e0025 */
[----:B------:R4:W-:Y:S01]  /*52b0*/  STL.64 [R1+0x178], R192 ;  /* 0x000178c001007387 */ /* 0x0009e20000100a00 */
[----:B-1----:R-:W-:Y:S01]  /*52c0*/  IMAD.MOV.U32 R198, RZ, RZ, R40 ;  /* 0x000000ffffc67224 */ /* 0x002fe200078e0028 */
[----:B------:R-:W-:-:S02]  /*52d0*/  MOV R199, R39 ;  /* 0x0000002700c77202 */ /* 0x000fc40000000f00 */
[----:B------:R1:W-:Y:S01]  /*52e0*/  STL.64 [R1+0x170], R190 ;  /* 0x000170be01007387 */ /* 0x0003e20000100a00 */
[----:B--2---:R-:W-:Y:S01]  /*52f0*/  MOV R196, R42 ;  /* 0x0000002a00c47202 */ /* 0x004fe20000000f00 */
[----:B------:R-:W-:Y:S02]  /*5300*/  IMAD.MOV.U32 R197, RZ, RZ, R41 ;  /* 0x000000ffffc57224 */ /* 0x000fe400078e0029 */
[----:B------:R2:W-:Y:S01]  /*5310*/  STL.64 [R1+0x168], R188 ;  /* 0x000168bc01007387 */ /* 0x0005e20000100a00 */
[----:B---3--:R-:W-:Y:S02]  /*5320*/  IMAD.MOV.U32 R194, RZ, RZ, R44 ;  /* 0x000000ffffc27224 */ /* 0x008fe400078e002c */
[----:B------:R-:W-:Y:S01]  /*5330*/  IMAD.MOV.U32 R195, RZ, RZ, R43 ;  /* 0x000000ffffc37224 */ /* 0x000fe200078e002b */
[----:B------:R3:W-:Y:S01]  /*5340*/  STL.64 [R1+0x160], R186 ;  /* 0x000160ba01007387 */ /* 0x0007e20000100a00 */
[----:B----4-:R-:W-:Y:S01]  /*5350*/  IMAD.MOV.U32 R192, RZ, RZ, R46 ;  /* 0x000000ffffc07224 */ /* 0x010fe200078e002e */
[----:B------:R-:W-:-:S02]  /*5360*/  MOV R193, R45 ;  /* 0x0000002d00c17202 */ /* 0x000fc40000000f00 */
[----:B------:R4:W-:Y:S01]  /*5370*/  STL.64 [R1+0x158], R184 ;  /* 0x000158b801007387 */ /* 0x0009e20000100a00 */
[----:B-1----:R-:W-:Y:S01]  /*5380*/  MOV R190, R48 ;  /* 0x0000003000be7202 */ /* 0x002fe20000000f00 */
[----:B------:R-:W-:Y:S02]  /*5390*/  IMAD.MOV.U32 R191, RZ, RZ, R47 ;  /* 0x000000ffffbf7224 */ /* 0x000fe400078e002f */
[----:B------:R1:W-:Y:S01]  /*53a0*/  STL.64 [R1+0x150], R182 ;  /* 0x000150b601007387 */ /* 0x0003e20000100a00 */
[----:B--2---:R-:W-:Y:S02]  /*53b0*/  IMAD.MOV.U32 R188, RZ, RZ, R50 ;  /* 0x000000ffffbc7224 */ /* 0x004fe400078e0032 */
[----:B------:R-:W-:Y:S01]  /*53c0*/  IMAD.MOV.U32 R189, RZ, RZ, R49 ;  /* 0x000000ffffbd7224 */ /* 0x000fe200078e0031 */
        /* <DEDUP_REMOVED lines=27> */
[----:B----4-:R-:W-:Y:S01]  /*5580*/  MOV R169, R69 ;  /* 0x0000004500a97202 */ /* 0x010fe20000000f00 */
[----:B------:R-:W-:Y:S01]  /*5590*/  IMAD.MOV.U32 R168, RZ, RZ, R70 ;  /* 0x000000ffffa87224 */ /* 0x000fe200078e0046 */
[----:B-1----:R-:W-:Y:S01]  /*55a0*/  MOV R166, R72 ;  /* 0x0000004800a67202 */ /* 0x002fe20000000f00 */
[----:B------:R-:W-:-:S02]  /*55b0*/  IMAD.MOV.U32 R167, RZ, RZ, R71 ;  /* 0x000000ffffa77224 */ /* 0x000fc400078e0047 */
[----:B--2---:R-:W-:Y:S02]  /*55c0*/  IMAD.MOV.U32 R164, RZ, RZ, R74 ;  /* 0x000000ffffa47224 */ /* 0x004fe400078e004a */
[----:B------:R-:W-:Y:S01]  /*55d0*/  IMAD.MOV.U32 R165, RZ, RZ, R73 ;  /* 0x000000ffffa57224 */ /* 0x000fe200078e0049 */
[----:B------:R-:W-:Y:S02]  /*55e0*/  WARPGROUP.DEPBAR.LE gsb0, 0x0 ;  /* 0x00008000000079c5 */ /* 0x000fe40000010000 */
[----:B------:R-:W-:-:S06]  /*55f0*/  WARPGROUP.ARRIVE ;  /* 0x00000000000079c5 */ /* 0x000fcc0000000000 */
[----:B------:R-:W-:Y:S01]  /*5600*/  QGMMA.64x128x32.F32.E4M3.E4M3 R24, gdesc[UR4], RZ, !UPT, gsb0 ;  /* 0x01e00000041879f3 */ /* 0x000fe2000c0008ff */
[----:B------:R-:W-:Y:S02]  /*5610*/  UIADD3 UR4, UR8, 0x2, URZ ;  /* 0x0000000208047890 */ /* 0x000fe4000fffe03f */
[----:B------:R-:W-:Y:S01]  /*5620*/  UIADD3 UR6, UR9, 0x2, URZ ;  /* 0x0000000209067890 */ /* 0x000fe2000fffe03f */
[----:B------:R-:W-:Y:S01]  /*5630*/  UMOV UR5, 0x80000020 ;  /* 0x8000002000057882 */ /* 0x000fe20000000000 */
[----:B------:R-:W-:Y:S01]  /*5640*/  UMOV UR7, 0x80000020 ;  /* 0x8000002000077882 */ /* 0x000fe20000000000 */
[----:B------:R-:W-:Y:S02]  /*5650*/  WARPGROUP.DEPBAR.LE gsb0, 0x0 ;  /* 0x00008000000079c5 */ /* 0x000fe40000010000 */
[----:B------:R-:W-:-:S06]  /*5660*/  WARPGROUP.ARRIVE ;  /* 0x00000000000079c5 */ /* 0x000fcc0000000000 */
[----:B------:R-:W-:Y:S03]  /*5670*/  QGMMA.64x128x32.F32.E4M3.E4M3 R164, gdesc[UR4], R164, gsb0 ;  /* 0x01e0000004a479f3 */ /* 0x000fe600080008a4 */
[----:B------:R-:W-:Y:S02]  /*5680*/  WARPGROUP.DEPBAR.LE gsb0, 0x0 ;  /* 0x00008000000079c5 */ /* 0x000fe40000010000 */
[----:B------:R-:W-:Y:S04]  /*5690*/  STL.64 [R1], R164 ;  /* 0x000000a401007387 */ /* 0x000fe80000100a00 */
[----:B------:R-:W-:Y:S04]  /*56a0*/  STL.64 [R1+0x8], R166 ;  /* 0x000008a601007387 */ /* 0x000fe80000100a00 */
        /* <DEDUP_REMOVED lines=27> */
[----:B------:R1:W-:Y:S04]  /*5860*/  STL.64 [R1+0xe8], R222 ;  /* 0x0000e8de01007387 */ /* 0x0003e80000100a00 */
[----:B------:R3:W-:Y:S04]  /*5870*/  STL.64 [R1+0xf0], R224 ;  /* 0x0000f0e001007387 */ /* 0x0007e80000100a00 */
[----:B------:R3:W-:Y:S04]  /*5880*/  STL.64 [R1+0xf8], R226 ;  /* 0x0000f8e201007387 */ /* 0x0007e80000100a00 */
[----:B-1----:R3:W5:Y:S04]  /*5890*/  LDL.LU R222, [R1+0x1e8] ;  /* 0x0001e80001de7983 */ /* 0x0027680000300800 */
[----:B------:R3:W5:Y:S04]  /*58a0*/  LDL.LU R221, [R1+0x1e4] ;  /* 0x0001e40001dd7983 */ /* 0x0007680000300800 */
[----:B------:R3:W5:Y:S04]  /*58b0*/  LDL.LU R219, [R1+0x1e0] ;  /* 0x0001e00001db7983 */ /* 0x0007680000300800 */
[----:B------:R3:W5:Y:S04]  /*58c0*/  LDL.LU.64 R216, [R1+0x1d8] ;  /* 0x0001d80001d87983 */ /* 0x0007680000300a00 */
[----:B------:R-:W2:Y:S04]  /*58d0*/  LDL.LU.64 R214, [R1+0x1d0] ;  /* 0x0001d00001d67983 */ /* 0x000ea80000300a00 */
        /* <DEDUP_REMOVED lines=24> */
[----:B------:R-:W2:Y:S01]  /*5a60*/  LDL.LU.64 R164, [R1+0x108] ;  /* 0x0001080001a47983 */ /* 0x000ea20000300a00 */
[----:B------:R-:W-:Y:S01]  /*5a70*/  UIADD3 UR4, UR8, 0x102, URZ ;  /* 0x0000010208047890 */ /* 0x000fe2000fffe03f */
[----:B------:R-:W-:Y:S01]  /*5a80*/  UMOV UR5, 0x80000020 ;  /* 0x8000002000057882 */ /* 0x000fe20000000000 */
[----:B------:R-:W-:-:S04]  /*5a90*/  UIADD3 UR9, UR41, 0x1, URZ ;  /* 0x0000000129097890 */ /* 0x000fc8000fffe03f */
[----:B------:R-:W-:-:S04]  /*5aa0*/  UISETP.NE.AND UP0, UPT, UR9, 0x8, UPT ;  /* 0x000000080900788c */ /* 0x000fc8000bf05270 */
[----:B------:R-:W-:Y:S01]  /*5ab0*/  USEL UR9, UR9, URZ, UP0 ;  /* 0x0000003f09097287 */ /* 0x000fe20008000000 */
[----:B--2---:R-:W-:-:S06]  /*5ac0*/  WARPGROUP.ARRIVE ;  /* 0x00000000000079c5 */ /* 0x004fcc0000000000 */
[----:B------:R-:W-:Y:S01]  /*5ad0*/  QGMMA.64x128x32.F32.E4M3.E4M3 R152, gdesc[UR4], R152, gsb0 ;  /* 0x01e00000049879f3 */ /* 0x000fe20008000898 */
[----:B------:R-:W-:Y:S01]  /*5ae0*/  UIADD3 UR4, UR8, 0x202, URZ ;  /* 0x0000020208047890 */ /* 0x000fe2000fffe03f */
[----:B------:R-:W-:Y:S01]  /*5af0*/  UMOV UR5, 0x80000020 ;  /* 0x8000002000057882 */ /* 0x000fe20000000000 */
[----:B------:R-:W-:Y:S02]  /*5b00*/  WARPGROUP.DEPBAR.LE gsb0, 0x0 ;  /* 0x00008000000079c5 */ /* 0x000fe40000010000 */
[----:B------:R-:W-:-:S07]  /*5b10*/  WARPGROUP.ARRIVE ;  /* 0x00000000000079c5 */ /* 0x000fce0000000000 */
[----:B------:R-:W-:Y:S01]  /*5b20*/  QGMMA.64x128x32.F32.E4M3.E4M3 R88, gdesc[UR4], R88, gsb0 ;  /* 0x01e00000045879f3 */ /* 0x000fe20008000858 */
[----:B------:R-:W-:Y:S01]  /*5b30*/  UIADD3 UR4, UR8, 0x302, URZ ;  /* 0x0000030208047890 */ /* 0x000fe2000fffe03f */
[----:B------:R-:W-:Y:S02]  /*5b40*/  UMOV UR5, 0x80000020 ;  /* 0x8000002000057882 */ /* 0x000fe40000000000 */
[----:B------:R-:W-:Y:S01]  /*5b50*/  UMOV UR8, 0x1 ;  /* 0x0000000100087882 */ /* 0x000fe20000000000 */
[----:B------:R-:W-:Y:S02]  /*5b60*/  WARPGROUP.DEPBAR.LE gsb0, 0x0 ;  /* 0x00008000000079c5 */ /* 0x000fe40000010000 */
[----:B------:R-:W-:-:S06]  /*5b70*/  WARPGROUP.ARRIVE ;  /* 0x00000000000079c5 */ /* 0x000fcc0000000000 */
[----:B------:R-:W-:Y:S01]  /*5b80*/  QGMMA.64x128x32.F32.E4M3.E4M3 R24, gdesc[UR4], R24, gsb0 ;  /* 0x01e00000041879f3 */ /* 0x000fe20008000818 */
[----:B------:R-:W-:-:S04]  /*5b90*/  USEL UR4, URZ, 0x1, UP0 ;  /* 0x000000013f047887 */ /* 0x000fc80008000000 */
[----:B------:R-:W-:-:S06]  /*5ba0*/  ULOP3.LUT UR4, UR42, UR4, URZ, 0x3c, !UPT ;  /* 0x000000042a047292 */ /* 0x000fcc000f8e3c3f */
[----:B---3--:R-:W-:Y:S01]  /*5bb0*/  IMAD.U32 R2, RZ, RZ, UR4 ;  /* 0x00000004ff027e24 */ /* 0x008fe2000f8e00ff */
[----:B------:R-:W-:-:S06]  /*5bc0*/  WARPGROUP.DEPBAR.LE gsb0, 0x0 ;  /* 0x00008000000079c5 */ /* 0x000fcc0000010000 */
.L_x_39:
[----:B-1----:R-:W-:-:S04]  /*5bd0*/  VIMNMX R0, R6, 0x1, PT ;  /* 0x0000000106007848 */ /* 0x002fc80003fe0100 */
[----:B------:R-:W-:-:S04]  /*5be0*/  IADD3 R6, R6, -R0, RZ ;  /* 0x8000000006067210 */ /* 0x000fc80007ffe0ff */
[----:B------:R-:W-:-:S13]  /*5bf0*/  ISETP.GE.AND P0, PT, R6, 0x1, PT ;  /* 0x000000010600780c */ /* 0x000fda0003f06270 */
[----:B------:R-:W-:Y:S05]  /*5c00*/  @!P0 BRA `(.L_x_44) ;  /* 0x0000001400fc8947 */ /* 0x000fea0003800000 */
[----:B------:R-:W-:Y:S01]  /*5c10*/  IMAD.MOV.U32 R3, RZ, RZ, R6 ;  /* 0x000000ffff037224 */ /* 0x000fe200078e0006 */
[----:B------:R-:W-:-:S07]  /*5c20*/  MOV R0, UR41 ;  /* 0x0000002900007c02 */ /* 0x000fce0008000f00 */
.L_x_51:
[----:B------:R-:W-:-:S06]  /*5c30*/  UISETP.NE.AND UP0, UPT, UR48, 0x3, UPT ;  /* 0x000000033000788c */ /* 0x000fcc000bf05270 */
[----:B------:R-:W-:-:S13]  /*5c40*/  PLOP3.LUT P1, PT, PT, PT, UP0, 0x80, 0x0 ;  /* 0x000000000000781c */ /* 0x000fda0003f2f008 */
[----:B------:R-:W-:Y:S05]  /*5c50*/  @!P1 BRA `(.L_x_45) ;  /* 0x0000000000049947 */ /* 0x000fea0003800000 */
[----:B------:R-:W-:Y:S01]  /*5c60*/  BPT.TRAP 0x1 ;  /* 0x000000040000795c */ /* 0x000fe20000300000 */
.L_x_45:
[----:B------:R-:W-:Y:S01]  /*5c70*/  ULEA UR4, UR9, UR50, 0x3 ;  /* 0x0000003209047291 */ /* 0x000fe2000f8e183f */
[----:B------:R-:W-:-:S08]  /*5c80*/  SHF.L.U32 R4, R2, 0x1f, RZ ;  /* 0x0000001f02047819 */ /* 0x000fd000000006ff */
[----:B------:R1:W3:Y:S01]  /*5c90*/  SYNCS.PHASECHK.TRANS64.TRYWAIT P0, [UR4+0x34480], R4 ;  /* 0x03448004ff0075a7 */ /* 0x0002e20008000144 */
[----:B------:R-:W-:Y:S05]  /*5ca0*/  @!P1 BRA `(.L_x_46) ;  /* 0x0000000000049947 */ /* 0x000fea0003800000 */
[----:B------:R-:W-:Y:S01]  /*5cb0*/  BPT.TRAP 0x1 ;  /* 0x000000040000795c */ /* 0x000fe20000300000 */
.L_x_46:
[----:B---3--:R-:W-:Y:S05]  /*5cc0*/  @P0 BRA `(.L_x_47) ;  /* 0x0000000000080947 */ /* 0x008fea0003800000 */
[----:B------:R-:W3:Y:S02]  /*5cd0*/  SYNCS.PHASECHK.TRANS64.TRYWAIT P0, [UR4+0x34480], R4 ;  /* 0x03448004ff0075a7 */ /* 0x000ee40008000144 */
[----:B---3--:R-:W-:Y:S05]  /*5ce0*/  @!P0 BRA `(.L_x_48) ;  /* 0x000000ec006c8947 */ /* 0x008fea0003800000 */
.L_x_47:
        /* <DEDUP_REMOVED lines=32> */
[----:B----4-:R-:W4:Y:S04]  /*5ef0*/  LDL.LU.64 R24, [R1] ;  /* 0x0000000001187983 */ /* 0x010f280000300a00 */
[----:B------:R-:W4:Y:S04]  /*5f00*/  LDL.LU.64 R26, [R1+0x8] ;  /* 0x00000800011a7983 */ /* 0x000f280000300a00 */
        /* <DEDUP_REMOVED lines=29> */
[----:B------:R-:W4:Y:S01]  /*60e0*/  LDL.LU.64 R86, [R1+0xf8] ;  /* 0x0000f80001567983 */ /* 0x000f220000300a00 */
[----:B------:R-:W-:-:S02]  /*60f0*/  UIADD3 UR5, UR50, 0x20000, URZ ;  /* 0x0002000032057890 */ /* 0x000fc4000fffe03f */
[----:B------:R-:W-:Y:S02]  /*6100*/  USHF.R.U32.HI UR4, URZ, 0x4, UR50 ;  /* 0x000000043f047899 */ /* 0x000fe40008011632 */
[----:B------:R-:W-:Y:S02]  /*6110*/  USHF.R.U32.HI UR5, URZ, 0x4, UR5 ;  /* 0x000000043f057899 */ /* 0x000fe40008011605 */
[----:B------:R-:W-:Y:S02]  /*6120*/  ULOP3.LUT UR4, UR4, 0x3fff, URZ, 0xc0, !UPT ;  /* 0x00003fff04047892 */ /* 0x000fe4000f8ec03f */
[----:B------:R-:W-:Y:S02]  /*6130*/  ULOP3.LUT UR5, UR5, 0x3fff, URZ, 0xc0, !UPT ;  /* 0x00003fff05057892 */ /* 0x000fe4000f8ec03f */
[----:B------:R-:W-:Y:S02]  /*6140*/  ULOP3.LUT UR4, UR4, 0x10000, URZ, 0xfc, !UPT ;  /* 0x0001000004047892 */ /* 0x000fe4000f8efc3f */
[----:B------:R-:W-:-:S02]  /*6150*/  ULOP3.LUT UR5, UR5, 0x10000, URZ, 0xfc, !UPT ;  /* 0x0001000005057892 */ /* 0x000fc4000f8efc3f */
[----:B------:R-:W-:Y:S02]  /*6160*/  UISETP.NE.U32.AND UP0, UPT, UR8, URZ, UPT ;  /* 0x0000003f0800728c */ /* 0x000fe4000bf05070 */
[----:B------:R-:W-:Y:S02]  /*6170*/  ULEA UR10, UR9, UR4, 0xa ;  /* 0x00000004090a7291 */ /* 0x000fe4000f8e503f */
[----:B------:R-:W-:Y:S01]  /*6180*/  ULEA UR11, UR9, UR5, 0x9 ;  /* 0x00000005090b7291 */ /* 0x000fe2000f8e483f */
[----:B------:R-:W-:Y:S02]  /*6190*/  UMOV UR7, 0x80000020 ;  /* 0x8000002000077882 */ /* 0x000fe40000000000 */
[----:B------:R-:W-:Y:S02]  /*61a0*/  UMOV UR5, 0x80000020 ;  /* 0x8000002000057882 */ /* 0x000fe40000000000 */
[----:B------:R-:W-:Y:S02]  /*61b0*/  UMOV UR4, UR10 ;  /* 0x0000000a00047c82 */ /* 0x000fe40008000000 */
[----:B------:R-:W-:Y:S01]  /*61c0*/  UMOV UR6, UR11 ;  /* 0x0000000b00067c82 */ /* 0x000fe20008000000 */
[----:B----4-:R-:W-:-:S06]  /*61d0*/  WARPGROUP.ARRIVE ;  /* 0x00000000000079c5 */ /* 0x010fcc0000000000 */
[----:B------:R-:W-:Y:S01]  /*61e0*/  QGMMA.64x128x32.F32.E4M3.E4M3 R24, gdesc[UR4], R24, UP0, gsb0 ;  /* 0x01e00000041879f3 */ /* 0x000fe2000b800818 */
[----:B------:R-:W-:Y:S01]  /*61f0*/  UIADD3 UR4, UR10, 0x100, URZ ;  /* 0x000001000a047890 */ /* 0x000fe2000fffe03f */
[----:B------:R-:W-:Y:S01]  /*6200*/  UMOV UR5, 0x80000020 ;  /* 0x8000002000057882 */ /* 0x000fe20000000000 */
[----:B------:R-:W-:Y:S02]  /*6210*/  WARPGROUP.DEPBAR.LE gsb0, 0x0 ;  /* 0x00008000000079c5 */ /* 0x000fe40000010000 */
[----:B------:R-:W-:Y:S01]  /*6220*/  WARPGROUP.ARRIVE ;  /* 0x00000000000079c5 */ /* 0x000fe20000000000 */
[----:B------:R-:W-:Y:S01]  /*6230*/  STL.64 [R1], R24 ;  /* 0x0000001801007387 */ /* 0x000fe20000100a00 */
[----:B---3--:R-:W-:Y:S01]  /*6240*/  MOV R9, R86 ;  /* 0x0000005600097202 */ /* 0x008fe20000000f00 */
[----:B-1----:R-:W-:Y:S01]  /*6250*/  IMAD.MOV.U32 R4, RZ, RZ, R87 ;  /* 0x000000ffff047224 */ /* 0x002fe200078e0057 */
[----:B------:R-:W-:Y:S01]  /*6260*/  MOV R11, R84 ;  /* 0x00000054000b7202 */ /* 0x000fe20000000f00 */
[----:B------:R-:W-:Y:S02]  /*6270*/  STL.64 [R1+0x8], R26 ;  /* 0x0000081a01007387 */ /* 0x000fe40000100a00 */
[----:B------:R-:W-:Y:S01]  /*6280*/  QGMMA.64x128x32.F32.E4M3.E4M3 R152, gdesc[UR4], R152, UP0, gsb0 ;  /* 0x01e00000049879f3 */ /* 0x000fe2000b800898 */
[----:B------:R-:W-:Y:S01]  /*6290*/  IMAD.MOV.U32 R10, RZ, RZ, R85 ;  /* 0x000000ffff0a7224 */ /* 0x000fe200078e0055 */
[----:B------:R-:W-:Y:S01]  /*62a0*/  MOV R13, R82 ;  /* 0x00000052000d7202 */ /* 0x000fe20000000f00 */
[----:B------:R-:W-:Y:S01]  /*62b0*/  STL.64 [R1+0x10], R28 ;  /* 0x0000101c01007387 */ /* 0x000fe20000100a00 */
[----:B------:R-:W-:Y:S01]  /*62c0*/  IMAD.MOV.U32 R12, RZ, RZ, R83 ;  /* 0x000000ffff0c7224 */ /* 0x000fe200078e0053 */
[----:B------:R-:W-:Y:S01]  /*62d0*/  MOV R15, R80 ;  /* 0x00000050000f7202 */ /* 0x000fe20000000f00 */
[----:B------:R-:W-:Y:S01]  /*62e0*/  IMAD.MOV.U32 R14, RZ, RZ, R81 ;  /* 0x000000ffff0e7224 */ /* 0x000fe200078e0051 */
[----:B------:R-:W-:Y:S01]  /*62f0*/  STL.64 [R1+0x18], R30 ;  /* 0x0000181e01007387 */ /* 0x000fe20000100a00 */
[----:B------:R-:W-:Y:S01]  /*6300*/  MOV R21, R78 ;  /* 0x0000004e00157202 */ /* 0x000fe20000000f00 */
        /* <DEDUP_REMOVED lines=8> */
[----:B------:R-:W-:-:S02]  /*6390*/  IMAD.MOV.U32 R225, RZ, RZ, R73 ;  /* 0x000000ffffe17224 */ /* 0x000fc400078e0049 */
[----:B------:R-:W-:Y:S01]  /*63a0*/  STL.64 [R1+0x30], R36 ;  /* 0x0000302401007387 */ /* 0x000fe20000100a00 */
[----:B------:R-:W-:-:S03]  /*63b0*/  IMAD.MOV.U32 R227, RZ, RZ, R71 ;  /* 0x000000ffffe37224 */ /* 0x000fc600078e0047 */
        /* <DEDUP_REMOVED lines=16> */
[----:B------:R1:W-:Y:S04]  /*64c0*/  STL [R1+0xb8], R70 ;  /* 0x0000b84601007387 */ /* 0x0003e80000100800 */
[----:B------:R-:W3:Y:S04]  /*64d0*/  LDL.LU.64 R86, [R1+0x2e8] ;  /* 0x0002e80001567983 */ /* 0x000ee80000300a00 */
[----:B------:R-:W3:Y:S04]  /*64e0*/  LDL.LU.64 R84, [R1+0x2e0] ;  /* 0x0002e00001547983 */ /* 0x000ee80000300a00 */
[----:B------:R-:W3:Y:S04]  /*64f0*/  LDL.LU.64 R82, [R1+0x2d8] ;  /* 0x0002d80001527983 */ /* 0x000ee80000300a00 */
[----:B------:R-:W3:Y:S04]  /*6500*/  LDL.LU.64 R80, [R1+0x2d0] ;  /* 0x0002d00001507983 */ /* 0x000ee80000300a00 */
[----:B------:R-:W3:Y:S04]  /*6510*/  LDL.LU.64 R78, [R1+0x2c8] ;  /* 0x0002c800014e7983 */ /* 0x000ee80000300a00 */
[----:B------:R-:W3:Y:S04]  /*6520*/  LDL.LU.64 R76, [R1+0x2c0] ;  /* 0x0002c000014c7983 */ /* 0x000ee80000300a00 */
[----:B------:R-:W3:Y:S04]  /*6530*/  LDL.LU.64 R74, [R1+0x2b8] ;  /* 0x0002b800014a7983 */ /* 0x000ee80000300a00 */
[----:B------:R-:W3:Y:S04]  /*6540*/  LDL.LU.64 R72, [R1+0x2b0] ;  /* 0x0002b00001487983 */ /* 0x000ee80000300a00 */
[----:B-1----:R-:W3:Y:S04]  /*6550*/  LDL.LU.64 R70, [R1+0x2a8] ;  /* 0x0002a80001467983 */ /* 0x002ee80000300a00 */
        /* <DEDUP_REMOVED lines=22> */
[----:B------:R-:W3:Y:S01]  /*66c0*/  LDL.LU.64 R24, [R1+0x1f0] ;  /* 0x0001f00001187983 */ /* 0x000ee20000300a00 */
[----:B------:R-:W-:-:S03]  /*66d0*/  WARPGROUP.DEPBAR.LE gsb0, 0x0 ;  /* 0x00008000000079c5 */ /* 0x000fc60000010000 */
[----:B-----5:R-:W-:Y:S04]  /*66e0*/  STL [R1+0x1e8], R222 ;  /* 0x0001e8de01007387 */ /* 0x020fe80000100800 */
[----:B------:R-:W-:Y:S04]  /*66f0*/  STL [R1+0x1e4], R221 ;  /* 0x0001e4dd01007387 */ /* 0x000fe80000100800 */
[----:B------:R-:W-:Y:S04]  /*6700*/  STL [R1+0x1e0], R219 ;  /* 0x0001e0db01007387 */ /* 0x000fe80000100800 */
        /* <DEDUP_REMOVED lines=27> */
[----:B-1----:R-:W4:Y:S04]  /*68c0*/  LDL.LU R164, [R1] ;  /* 0x0000000001a47983 */ /* 0x002f280000300800 */
[----:B------:R-:W4:Y:S04]  /*68d0*/  LDL.LU R165, [R1+0x4] ;  /* 0x0000040001a57983 */ /* 0x000f280000300800 */
        /* <DEDUP_REMOVED lines=44> */
[----:B------:R-:W4:Y:S01]  /*6ba0*/  LDL.LU R210, [R1+0xb8] ;  /* 0x0000b80001d27983 */ /* 0x000f220000300800 */
[----:B------:R-:W-:Y:S01]  /*6bb0*/  UIADD3 UR4, UR10, 0x200, URZ ;  /* 0x000002000a047890 */ /* 0x000fe2000fffe03f */
[----:B------:R-:W-:Y:S01]  /*6bc0*/  WARPGROUP.ARRIVE ;  /* 0x00000000000079c5 */ /* 0x000fe20000000000 */
[----:B------:R-:W-:Y:S01]  /*6bd0*/  UMOV UR5, 0x80000020 ;  /* 0x8000002000057882 */ /* 0x000fe20000000000 */
[----:B------:R-:W-:Y:S01]  /*6be0*/  MOV R211, R227 ;  /* 0x000000e300d37202 */ /* 0x000fe20000000f00 */
[----:B------:R-:W-:Y:S01]  /*6bf0*/  IMAD.MOV.U32 R212, RZ, RZ, R226 ;  /* 0x000000ffffd47224 */ /* 0x000fe200078e00e2 */
[----:B------:R-:W-:Y:S01]  /*6c00*/  MOV R213, R225 ;  /* 0x000000e100d57202 */ /* 0x000fe20000000f00 */
[----:B------:R-:W-:Y:S01]  /*6c10*/  IMAD.MOV.U32 R214, RZ, RZ, R224 ;  /* 0x000000ffffd67224 */ /* 0x000fe200078e00e0 */
[----:B------:R-:W-:Y:S01]  /*6c20*/  MOV R215, R223 ;  /* 0x000000df00d77202 */ /* 0x000fe20000000f00 */
[----:B------:R-:W-:Y:S01]  /*6c30*/  IMAD.MOV.U32 R216, RZ, RZ, R220 ;  /* 0x000000ffffd87224 */ /* 0x000fe200078e00dc */
[----:B------:R-:W-:Y:S01]  /*6c40*/  QGMMA.64x128x32.F32.E4M3.E4M3 R88, gdesc[UR4], R88, UP0, gsb0 ;  /* 0x01e00000045879f3 */ /* 0x000fe2000b800858 */
[----:B------:R-:W-:Y:S01]  /*6c50*/  UIADD3 UR4, UR10, 0x300, URZ ;  /* 0x000003000a047890 */ /* 0x000fe2000fffe03f */
[----:B------:R-:W-:Y:S01]  /*6c60*/  MOV R217, R218 ;  /* 0x000000da00d97202 */ /* 0x000fe20000000f00 */
        /* <DEDUP_REMOVED lines=11> */
[----:B------:R-:W-:-:S02]  /*6d20*/  WARPGROUP.DEPBAR.LE gsb0, 0x0 ;  /* 0x00008000000079c5 */ /* 0x000fc40000010000 */
[----:B---3--:R-:W-:-:S06]  /*6d30*/  WARPGROUP.ARRIVE ;  /* 0x00000000000079c5 */ /* 0x008fcc0000000000 */
[----:B------:R-:W-:Y:S01]  /*6d40*/  QGMMA.64x128x32.F32.E4M3.E4M3 R24, gdesc[UR4], R24, UP0, gsb0 ;  /* 0x01e00000041879f3 */ /* 0x000fe2000b800818 */
[----:B------:R-:W-:Y:S02]  /*6d50*/  UIADD3 UR4, UR10, 0x2, URZ ;  /* 0x000000020a047890 */ /* 0x000fe4000fffe03f */
[----:B------:R-:W-:Y:S01]  /*6d60*/  UIADD3 UR6, UR11, 0x2, URZ ;  /* 0x000000020b067890 */ /* 0x000fe2000fffe03f */
[----:B------:R-:W-:Y:S01]  /*6d70*/  UMOV UR5, 0x80000020 ;  /* 0x8000002000057882 */ /* 0x000fe20000000000 */
[----:B------:R-:W-:Y:S01]  /*6d80*/  UMOV UR7, 0x80000020 ;  /* 0x8000002000077882 */ /* 0x000fe20000000000 */
[----:B------:R-:W-:Y:S02]  /*6d90*/  WARPGROUP.DEPBAR.LE gsb0, 0x0 ;  /* 0x00008000000079c5 */ /* 0x000fe40000010000 */
[----:B----4-:R-:W-:-:S06]  /*6da0*/  WARPGROUP.ARRIVE ;  /* 0x00000000000079c5 */ /* 0x010fcc0000000000 */
[----:B------:R-:W-:Y:S03]  /*6db0*/  QGMMA.64x128x32.F32.E4M3.E4M3 R164, gdesc[UR4], R164, UP0, gsb0 ;  /* 0x01e0000004a479f3 */ /* 0x000fe6000b8008a4 */
        /* <DEDUP_REMOVED lines=63> */
[----:B------:R-:W-:Y:S01]  /*71b0*/  UIADD3 UR4, UR10, 0x102, URZ ;  /* 0x000001020a047890 */ /* 0x000fe2000fffe03f */
[----:B------:R-:W-:Y:S01]  /*71c0*/  UMOV UR5, 0x80000020 ;  /* 0x8000002000057882 */ /* 0x000fe20000000000 */
[----:B----4-:R-:W-:-:S07]  /*71d0*/  WARPGROUP.ARRIVE ;  /* 0x00000000000079c5 */ /* 0x010fce0000000000 */
[----:B------:R-:W-:Y:S01]  /*71e0*/  QGMMA.64x128x32.F32.E4M3.E4M3 R152, gdesc[UR4], R152, UP0, gsb0 ;  /* 0x01e00000049879f3 */ /* 0x000fe2000b800898 */
[----:B------:R-:W-:Y:S01]  /*71f0*/  UIADD3 UR4, UR10, 0x202, URZ ;  /* 0x000002020a047890 */ /* 0x000fe2000fffe03f */
[----:B------:R-:W-:Y:S01]  /*7200*/  UMOV UR5, 0x80000020 ;  /* 0x8000002000057882 */ /* 0x000fe20000000000 */
[----:B------:R-:W-:Y:S02]  /*7210*/  WARPGROUP.DEPBAR.LE gsb0, 0x0 ;  /* 0x00008000000079c5 */ /* 0x000fe40000010000 */
[----:B------:R-:W-:-:S07]  /*7220*/  WARPGROUP.ARRIVE ;  /* 0x00000000000079c5 */ /* 0x000fce0000000000 */
[----:B------:R-:W-:Y:S01]  /*7230*/  QGMMA.64x128x32.F32.E4M3.E4M3 R88, gdesc[UR4], R88, UP0, gsb0 ;  /* 0x01e00000045879f3 */ /* 0x000fe2000b800858 */
[----:B------:R-:W-:Y:S01]  /*7240*/  UIADD3 UR4, UR10, 0x302, URZ ;  /* 0x000003020a047890 */ /* 0x000fe2000fffe03f */
[----:B------:R-:W-:Y:S01]  /*7250*/  UMOV UR5, 0x80000020 ;  /* 0x8000002000057882 */ /* 0x000fe20000000000 */
[----:B------:R-:W-:Y:S02]  /*7260*/  WARPGROUP.DEPBAR.LE gsb0, 0x0 ;  /* 0x00008000000079c5 */ /* 0x000fe40000010000 */
[----:B------:R-:W-:-:S07]  /*7270*/  WARPGROUP.ARRIVE ;  /* 0x00000000000079c5 */ /* 0x000fce0000000000 */
[----:B------:R-:W-:Y:S03]  /*7280*/  QGMMA.64x128x32.F32.E4M3.E4M3 R24, gdesc[UR4], R24, UP0, gsb0 ;  /* 0x01e00000041879f3 */ /* 0x000fe6000b800818 */
[----:B------:R-:W-:Y:S02]  /*7290*/  WARPGROUP.DEPBAR.LE gsb0, 0x0 ;  /* 0x00008000000079c5 */ /* 0x000fe40000010000 */
[----:B---3--:R-:W-:Y:S05]  /*72a0*/  @!P1 BRA `(.L_x_49) ;  /* 0x0000000000049947 */ /* 0x008fea0003800000 */
[----:B------:R-:W-:Y:S01]  /*72b0*/  BPT.TRAP 0x1 ;  /* 0x000000040000795c */ /* 0x000fe20000300000 */
.L_x_49:
[----:B------:R-:W-:Y:S01]  /*72c0*/  ISETP.NE.AND P0, PT, R22, RZ, PT ;  /* 0x000000ff1600720c */ /* 0x000fe20003f05270 */
[----:B------:R-:W-:-:S12]  /*72d0*/  UISETP.GT.U32.AND UP0, UPT, UR40, 0x1, UPT ;  /* 0x000000012800788c */ /* 0x000fd8000bf04070 */
[----:B------:R-:W-:-:S05]  /*72e0*/  @P0 LEA R4, R0, UR50, 0x3 ;  /* 0x0000003200040c11 */ /* 0x000fca000f8e18ff */
[----:B------:R-:W-:-:S05]  /*72f0*/  @P0 VIADD R4, R4, 0x344c0 ;  /* 0x000344c004040836 */ /* 0x000fca0000000000 */
[----:B------:R-:W-:-:S04]  /*7300*/  @P0 PRMT R4, R23, 0x654, R4 ;  /* 0x0000065417040816 */ /* 0x000fc80000000004 */
[----:B------:R1:W-:Y:S01]  /*7310*/  @P0 SYNCS.ARRIVE.TRANS64.RED.A1T0 RZ, [R4+URZ], RZ ;  /* 0x000000ff04ff09a7 */ /* 0x0003e2000810043f */
[----:B------:R-:W-:-:S13]  /*7320*/  PLOP3.LUT P0, PT, PT, PT, UP0, 0x80, 0x0 ;  /* 0x000000000000781c */ /* 0x000fda0003f0f008 */
[----:B-1----:R-:W-:Y:S05]  /*7330*/  @P0 BRA `(.L_x_50) ;  /* 0x0000000000040947 */ /* 0x002fea0003800000 */
[----:B------:R-:W-:Y:S01]  /*7340*/  BPT.TRAP 0x1 ;  /* 0x000000040000795c */ /* 0x000fe20000300000 */
.L_x_50:
[----:B------:R-:W-:Y:S01]  /*7350*/  UIADD3 UR9, UR9, 0x1, URZ ;  /* 0x0000000109097890 */ /* 0x000fe2000fffe03f */
[C---:B------:R-:W-:Y:S01]  /*7360*/  ISETP.GT.AND P1, PT, R3.reuse, 0x1, PT ;  /* 0x000000010300780c */ /* 0x040fe20003f24270 */
[----:B------:R-:W-:Y:S01]  /*7370*/  VIADD R3, R3, 0xffffffff ;  /* 0xffffffff03037836 */ /* 0x000fe20000000000 */
[----:B------:R-:W-:Y:S01]  /*7380*/  IADD3 R0, R0, 0x1, RZ ;  /* 0x0000000100007810 */ /* 0x000fe20007ffe0ff */
[----:B------:R-:W-:-:S03]  /*7390*/  UISETP.NE.AND UP0, UPT, UR9, 0x8, UPT ;  /* 0x000000080900788c */ /* 0x000fc6000bf05270 */
[C---:B------:R-:W-:Y:S01]  /*73a0*/  ISETP.NE.AND P0, PT, R0.reuse, 0x8, PT ;  /* 0x000000080000780c */ /* 0x040fe20003f05270 */
[----:B------:R-:W-:Y:S02]  /*73b0*/  USEL UR4, URZ, 0x1, UP0 ;  /* 0x000000013f047887 */ /* 0x000fe40008000000 */
[----:B------:R-:W-:Y:S01]  /*73c0*/  USEL UR9, UR9, URZ, UP0 ;  /* 0x0000003f09097287 */ /* 0x000fe20008000000 */
[----:B------:R-:W-:-:S03]  /*73d0*/  SEL R0, R0, RZ, P0 ;  /* 0x000000ff00007207 */ /* 0x000fc60000000000 */
[----:B------:R-:W-:Y:S01]  /*73e0*/  LOP3.LUT R2, R2, UR4, RZ, 0x3c, !PT ;  /* 0x0000000402027c12 */ /* 0x000fe2000f8e3cff */
[----:B------:R-:W-:Y:S07]  /*73f0*/  @P1 BRA `(.L_x_51) ;  /* 0xffffffe8000c1947 */ /* 0x000fee000383ffff */
.L_x_44:
[----:B------:R-:W-:Y:S02]  /*7400*/  ISETP.GE.AND P0, PT, R5, 0x1, PT ;  /* 0x000000010500780c */ /* 0x000fe40003f06270 */
[----:B------:R-:W-:-:S04]  /*7410*/  MOV R0, UR55 ;  /* 0x0000003700007c02 */ /* 0x000fc80008000f00 */
[----:B------:R1:W-:Y:S07]  /*7420*/  SYNCS.ARRIVE.TRANS64.A1T0 RZ, [R0+UR51], RZ ;  /* 0x000000ff00ff79a7 */ /* 0x0003ee0008100033 */
[----:B------:R-:W-:Y:S05]  /*7430*/  @!P0 BRA `(.L_x_52) ;  /* 0x0000000000408947 */ /* 0x000fea0003800000 */
[----:B------:R-:W-:-:S06]  /*7440*/  UISETP.NE.AND UP0, UPT, UR48, 0x3, UPT ;  /* 0x000000033000788c */ /* 0x000fcc000bf05270 */
[----:B------:R-:W-:-:S13]  /*7450*/  PLOP3.LUT P0, PT, PT, PT, UP0, 0x80, 0x0 ;  /* 0x000000000000781c */ /* 0x000fda0003f0f008 */
[----:B------:R-:W-:Y:S05]  /*7460*/  @!P0 BRA `(.L_x_53) ;  /* 0x0000000000048947 */ /* 0x000fea0003800000 */
[----:B------:R-:W-:Y:S01]  /*7470*/  BPT.TRAP 0x1 ;  /* 0x000000040000795c */ /* 0x000fe20000300000 */
.L_x_53:
[----:B------:R-:W-:Y:S01]  /*7480*/  ISETP.NE.AND P0, PT, R22, RZ, PT ;  /* 0x000000ff1600720c */ /* 0x000fe20003f05270 */
[----:B------:R-:W-:Y:S01]  /*7490*/  IMAD.U32 R2, RZ, RZ, UR50 ;  /* 0x00000032ff027e24 */ /* 0x000fe2000f8e00ff */
[----:B------:R-:W-:-:S11]  /*74a0*/  UISETP.GT.U32.AND UP0, UPT, UR40, 0x1, UPT ;  /* 0x000000012800788c */ /* 0x000fd6000bf04070 */
[----:B------:R-:W-:-:S05]  /*74b0*/  @P0 VIADD R6, R6, UR41 ;  /* 0x0000002906060c36 */ /* 0x000fca0008000000 */
[----:B-1----:R-:W-:-:S04]  /*74c0*/  @P0 SHF.L.U32 R0, R6, 0x3, RZ ;  /* 0x0000000306000819 */ /* 0x002fc800000006ff */
[----:B------:R-:W-:-:S04]  /*74d0*/  @P0 LOP3.LUT R0, R0, 0x38, RZ, 0xc0, !PT ;  /* 0x0000003800000812 */ /* 0x000fc800078ec0ff */
[----:B------:R-:W-:-:S04]  /*74e0*/  @P0 IADD3 R0, R2, 0x344c0, R0 ;  /* 0x000344c002000810 */ /* 0x000fc80007ffe000 */
[----:B------:R-:W-:-:S04]  /*74f0*/  @P0 PRMT R0, R23, 0x654, R0 ;  /* 0x0000065417000816 */ /* 0x000fc80000000000 */
[----:B------:R3:W-:Y:S01]  /*7500*/  @P0 SYNCS.ARRIVE.TRANS64.RED.A1T0 RZ, [R0+URZ], RZ ;  /* 0x000000ff00ff09a7 */ /* 0x0007e2000810043f */
[----:B------:R-:W-:-:S13]  /*7510*/  PLOP3.LUT P0, PT, PT, PT, UP0, 0x80, 0x0 ;  /* 0x000000000000781c */ /* 0x000fda0003f0f008 */
[----:B---3--:R-:W-:Y:S05]  /*7520*/  @P0 BRA `(.L_x_52) ;  /* 0x0000000000040947 */ /* 0x008fea0003800000 */
[----:B------:R-:W-:Y:S01]  /*7530*/  BPT.TRAP 0x1 ;  /* 0x000000040000795c */ /* 0x000fe20000300000 */
.L_x_52:
[----:B-1---5:R-:W-:Y:S02]  /*7540*/  SHF.L.U32 R0, R217, 0x1f, RZ ;  /* 0x0000001fd9007819 */ /* 0x022fe400000006ff */
[----:B------:R-:W-:Y:S02]  /*7550*/  R2UR UR4, R5 ;  /* 0x00000000050472ca */ /* 0x000fe400000e0000 */
[----:B------:R-:W1:Y:S11]  /*7560*/  SYNCS.PHASECHK.TRANS64.TRYWAIT P0, [R8+UR47+0x10], R0 ;  /* 0x00001000080075a7 */ /* 0x000e76000800016f */
[----:B------:R-:W-:-:S04]  /*7570*/  UIADD3 UR4, UR4, 0x3f, URZ ;  /* 0x0000003f04047890 */ /* 0x000fc8000fffe03f */
[----:B------:R-:W-:-:S04]  /*7580*/  USHF.R.S32.HI UR5, URZ, 0x1f, UR4 ;  /* 0x0000001f3f057899 */ /* 0x000fc80008011404 */
[----:B------:R-:W-:-:S04]  /*7590*/  ULEA.HI UR5, UR5, UR4, URZ, 0x6 ;  /* 0x0000000405057291 */ /* 0x000fc8000f8f303f */
[----:B------:R-:W-:Y:S01]  /*75a0*/  USHF.R.S32.HI UR5, URZ, 0x6, UR5 ;  /* 0x000000063f057899 */ /* 0x000fe20008011405 */
[----:B-1----:R-:W-:Y:S11]  /*75b0*/  @!P0 BRA `(.L_x_54) ;  /* 0x000000d400508947 */ /* 0x002ff60003800000 */
.L_x_368:
[----:B------:R-:W-:Y:S01]  /*75c0*/  UIADD3 UR41, UR5, UR41, URZ ;  /* 0x0000002905297290 */ /* 0x000fe2000fffe03f */
[----:B------:R-:W-:-:S03]  /*75d0*/  LOP3.LUT P0, RZ, R7, 0xff, RZ, 0xc0, !PT ;  /* 0x000000ff07ff7812 */ /* 0x000fc6000780c0ff */
[----:B------:R-:W-:Y:S02]  /*75e0*/  USHF.R.U32.HI UR4, URZ, 0x3, UR41 ;  /* 0x000000033f047899 */ /* 0x000fe40008011629 */
[----:B------:R-:W-:Y:S02]  /*75f0*/  UISETP.GT.U32.AND UP0, UPT, UR41, 0x7, UPT ;  /* 0x000000072900788c */ /* 0x000fe4000bf04070 */
[----:B------:R-:W-:Y:S02]  /*7600*/  ULOP3.LUT UR4, UR4, 0x1, URZ, 0xc0, !UPT ;  /* 0x0000000104047892 */ /* 0x000fe4000f8ec03f */
[----:B------:R-:W-:Y:S02]  /*7610*/  UISETP.LT.U32.AND UP0, UPT, UR5, 0x8, UP0 ;  /* 0x000000080500788c */ /* 0x000fe40008701070 */
[----:B------:R-:W-:Y:S02]  /*7620*/  UISETP.NE.U32.AND UP1, UPT, UR4, 0x1, UPT ;  /* 0x000000010400788c */ /* 0x000fe4000bf25070 */
[----:B------:R-:W-:-:S02]  /*7630*/  ULOP3.LUT UR41, UR41, 0x7, URZ, 0xc0, !UPT ;  /* 0x0000000729297892 */ /* 0x000fc4000f8ec03f */
[----:B------:R-:W-:Y:S02]  /*7640*/  UISETP.GT.U32.AND UP1, UPT, UR5, 0x7, !UP1 ;  /* 0x000000070500788c */ /* 0x000fe4000cf24070 */
[----:B------:R-:W-:Y:S02]  /*7650*/  USEL UR5, URZ, 0x1, !UP0 ;  /* 0x000000013f057887 */ /* 0x000fe4000c000000 */
[----:B------:R-:W-:-:S04]  /*7660*/  USEL UR4, URZ, 0x1, !UP1 ;  /* 0x000000013f047887 */ /* 0x000fc8000c800000 */
[----:B------:R-:W-:Y:S01]  /*7670*/  ULOP3.LUT UR42, UR4, UR42, UR5, 0x96, !UPT ;  /* 0x0000002a042a7292 */ /* 0x000fe2000f8e9605 */
[----:B------:R-:W-:Y:S11]  /*7680*/  @!P0 BRA `(.L_x_55) ;  /* 0x00000000000c8947 */ /* 0x000ff60003800000 */
[----:B------:R-:W-:-:S04]  /*7690*/  DEPBAR {5,4,3,2,1,0} ;  /* 0x0000003f0000791a */ /* 0x000fc80000000000 */
[----:B------:R3:W-:Y:S02]  /*76a0*/  UTMACCTL.IV [UR36] ;  /* 0x00000000240079b9 */ /* 0x0007e40008000000 */
[----:B---3--:R-:W-:Y:S01]  /*76b0*/  NOP ;  /* 0x0000000000007918 */ /* 0x008fe20000000000 */
.L_x_55:
[----:B------:R-:W-:Y:S01]  /*76c0*/  UIADD3 UR4, UR50, 0x30000, URZ ;  /* 0x0003000032047890 */ /* 0x000fe2000fffe03f */
[----:B------:R-:W-:Y:S02]  /*76d0*/  R2UR UR45, R16 ;  /* 0x00000000102d72ca */ /* 0x000fe400000e0000 */
[----:B------:R-:W-:Y:S01]  /*76e0*/  R2UR UR46, R17 ;  /* 0x00000000112e72ca */ /* 0x000fe200000e0000 */
[----:B------:R-:W-:-:S06]  /*76f0*/  ULOP3.LUT UP0, URZ, UR4, 0x3ff, URZ, 0xc0, !UPT ;  /* 0x000003ff043f7892 */ /* 0x000fcc000f80c03f */
[----:B------:R-:W-:-:S04]  /*7700*/  PLOP3.LUT P0, PT, PT, PT, UP0, 0x80, 0x0 ;  /* 0x000000000000781c */ /* 0x000fc80003f0f008 */
[----:B------:R-:W-:Y:S02]  /*7710*/  USHF.L.U32 UR45, UR45, 0x8, URZ ;  /* 0x000000082d2d7899 */ /* 0x000fe4000800063f */
[----:B------:R-:W-:-:S07]  /*7720*/  USHF.L.U32 UR46, UR46, 0x7, URZ ;  /* 0x000000072e2e7899 */ /* 0x000fce000800063f */
[----:B------:R-:W-:Y:S05]  /*7730*/  @!P0 BRA `(.L_x_56) ;  /* 0x00000000007c8947 */ /* 0x000fea0003800000 */
[----:B------:R-:W-:Y:S01]  /*7740*/  MOV R16, 0x0 ;  /* 0x0000000000107802 */ /* 0x000fe20000000f00 */
[----:B------:R-:W-:Y:S01]  /*7750*/  ULDC.64 UR4, c[0x4][0x68] ;  /* 0x01001a0000047ab9 */ /* 0x000fe20000000a00 */
[----:B------:R-:W-:Y:S01]  /*7760*/  ULDC.64 UR6, c[0x4][0x70] ;  /* 0x01001c0000067ab9 */ /* 0x000fe20000000a00 */
[----:B------:R-:W-:Y:S01]  /*7770*/  ULDC.64 UR8, c[0x4][0x8] ;  /* 0x0100020000087ab9 */ /* 0x000fe20000000a00 */
[----:B-1----:R1:W3:Y:S01]  /*7780*/  LDC.64 R2, c[0x4][R16] ;  /* 0x0100000010027b82 */ /* 0x0022e20000000a00 */
[----:B------:R-:W-:Y:S01]  /*7790*/  MOV R4, UR4 ;  /* 0x0000000400047c02 */ /* 0x000fe20008000f00 */
[----:B------:R-:W-:Y:S01]  /*77a0*/  IMAD.U32 R5, RZ, RZ, UR5 ;  /* 0x00000005ff057e24 */ /* 0x000fe2000f8e00ff */
[----:B------:R-:W-:Y:S01]  /*77b0*/  MOV R6, UR6 ;  /* 0x0000000600067c02 */ /* 0x000fe20008000f00 */
[----:B------:R-:W-:Y:S01]  /*77c0*/  IMAD.U32 R7, RZ, RZ, UR7 ;  /* 0x00000007ff077e24 */ /* 0x000fe2000f8e00ff */
[----:B------:R-:W-:Y:S01]  /*77d0*/  MOV R10, UR8 ;  /* 0x00000008000a7c02 */ /* 0x000fe20008000f00 */
[----:B------:R-:W-:Y:S01]  /*77e0*/  IMAD.U32 R11, RZ, RZ, UR9 ;  /* 0x00000009ff0b7e24 */ /* 0x000fe2000f8e00ff */
[----:B------:R-:W-:Y:S01]  /*77f0*/  MOV R8, 0x70 ;  /* 0x0000007000087802 */ /* 0x000fe20000000f00 */
[----:B------:R-:W-:Y:S01]  /*7800*/  IMAD.MOV.U32 R12, RZ, RZ, 0x1 ;  /* 0x00000001ff0c7424 */ /* 0x000fe200078e00ff */
[----:B-1----:R-:W-:-:S07]  /*7810*/  MOV R13, RZ ;  /* 0x000000ff000d7202 */ /* 0x002fce0000000f00 */
[----:B------:R-:W-:-:S07]  /*7820*/  LEPC R20, `(.L_x_57) ;  /* 0x000000001014794e */ /* 0x000fce0000000000 */
[----:B--23--:R-:W-:Y:S05]  /*7830*/  CALL.ABS.NOINC R2 ;  /* 0x0000000002007343 */ /* 0x00cfea0003c00000 */
.L_x_57:
[----:B------:R1:W2:Y:S01]  /*7840*/  LDC.64 R2, c[0x4][R16] ;  /* 0x0100000010027b82 */ /* 0x0002a20000000a00 */
[----:B------:R-:W-:Y:S01]  /*7850*/  ULDC.64 UR4, c[0x4][0x68] ;  /* 0x01001a0000047ab9 */ /* 0x000fe20000000a00 */
[----:B------:R-:W-:Y:S01]  /*7860*/  ULDC.64 UR6, c[0x4][0x70] ;  /* 0x01001c0000067ab9 */ /* 0x000fe20000000a00 */
[----:B------:R-:W-:Y:S01]  /*7870*/  ULDC.64 UR8, c[0x4][0x8] ;  /* 0x0100020000087ab9 */ /* 0x000fe20000000a00 */
[----:B------:R-:W-:Y:S01]  /*7880*/  IMAD.U32 R4, RZ, RZ, UR4 ;  /* 0x00000004ff047e24 */ /* 0x000fe2000f8e00ff */
[----:B------:R-:W-:Y:S01]  /*7890*/  MOV R5, UR5 ;  /* 0x0000000500057c02 */ /* 0x000fe20008000f00 */
[----:B------:R-:W-:Y:S01]  /*78a0*/  IMAD.U32 R6, RZ, RZ, UR6 ;  /* 0x00000006ff067e24 */ /* 0x000fe2000f8e00ff */
[----:B------:R-:W-:Y:S01]  /*78b0*/  MOV R7, UR7 ;  /* 0x0000000700077c02 */ /* 0x000fe20008000f00 */
[----:B------:R-:W-:Y:S01]  /*78c0*/  IMAD.U32 R10, RZ, RZ, UR8 ;  /* 0x00000008ff0a7e24 */ /* 0x000fe2000f8e00ff */
[----:B------:R-:W-:Y:S01]  /*78d0*/  MOV R11, UR9 ;  /* 0x00000009000b7c02 */ /* 0x000fe20008000f00 */
[----:B------:R-:W-:Y:S01]  /*78e0*/  IMAD.MOV.U32 R8, RZ, RZ, 0x70 ;  /* 0x00000070ff087424 */ /* 0x000fe200078e00ff */
[----:B------:R-:W-:Y:S01]  /*78f0*/  MOV R12, 0x1 ;  /* 0x00000001000c7802 */ /* 0x000fe20000000f00 */
[----:B-1----:R-:W-:-:S07]  /*7900*/  IMAD.MOV.U32 R13, RZ, RZ, RZ ;  /* 0x000000ffff0d7224 */ /* 0x002fce00078e00ff */
[----:B------:R-:W-:-:S07]  /*7910*/  LEPC R20, `(.L_x_56) ;  /* 0x000000001014794e */ /* 0x000fce0000000000 */
[----:B--2---:R-:W-:Y:S05]  /*7920*/  CALL.ABS.NOINC R2 ;  /* 0x0000000002007343 */ /* 0x004fea0003c00000 */
.L_x_56:
[----:B------:R-:W-:Y:S02]  /*7930*/  ULDC.64 UR4, c[0x0][0x590] ;  /* 0x0001640000047ab9 */ /* 0x000fe40000000a00 */
[----:B------:R-:W-:-:S04]  /*7940*/  ISETP.NE.U32.AND P0, PT, RZ, UR4, PT ;  /* 0x00000004ff007c0c */ /* 0x000fc8000bf05070 */
[----:B------:R-:W-:-:S13]  /*7950*/  ISETP.NE.AND.EX P0, PT, RZ, UR5, PT, P0 ;  /* 0x00000005ff007c0c */ /* 0x000fda000bf05300 */
[----:B------:R-:W-:Y:S05]  /*7960*/  @!P0 BRA `(.L_x_58) ;  /* 0x0000000000148947 */ /* 0x000fea0003800000 */
[----:B-1----:R-:W-:-:S04]  /*7970*/  LEA R2, P0, R18, UR4, 0x3 ;  /* 0x0000000412027c11 */ /* 0x002fc8000f8018ff */
[----:B------:R-:W-:-:S06]  /*7980*/  LEA.HI.X R3, R18, UR5, R19, 0x3, P0 ;  /* 0x0000000512037c11 */ /* 0x000fcc00080f1c13 */
[----:B------:R-:W3:Y:S04]  /*7990*/  LDG.E.64 R2, desc[UR38][R2.64] ;  /* 0x0000002602027981 */ /* 0x000ee8000c1e1b00 */
[----:B---3--:R1:W5:Y:S01]  /*79a0*/  LD.E R0, desc[UR38][R2.64] ;  /* 0x0000002602007980 */ /* 0x008362000c101900 */
[----:B------:R-:W-:Y:S05]  /*79b0*/  BRA `(.L_x_59) ;  /* 0x0000000000307947 */ /* 0x000fea0003800000 */
.L_x_58:
[----:B------:R-:W-:Y:S02]  /*79c0*/  ULDC.64 UR4, c[0x0][0x588] ;  /* 0x0001620000047ab9 */ /* 0x000fe40000000a00 */
[----:B------:R-:W-:-:S04]  /*79d0*/  ISETP.NE.U32.AND P0, PT, RZ, UR4, PT ;  /* 0x00000004ff007c0c */ /* 0x000fc8000bf05070 */
[----:B------:R-:W-:-:S13]  /*79e0*/  ISETP.NE.AND.EX P0, PT, RZ, UR5, PT, P0 ;  /* 0x00000005ff007c0c */ /* 0x000fda000bf05300 */
[----:B------:R-:W-:Y:S05]  /*79f0*/  @!P0 BRA `(.L_x_60) ;  /* 0x0000000000188947 */ /* 0x000fea0003800000 */
[----:B------:R-:W3:Y:S01]  /*7a00*/  LDC.64 R4, c[0x0][0x588] ;  /* 0x00016200ff047b82 */ /* 0x000ee20000000a00 */
[----:B------:R-:W-:Y:S02]  /*7a10*/  ULDC UR4, c[0x0][0x598] ;  /* 0x0001660000047ab9 */ /* 0x000fe40000000800 */
[----:B-1----:R-:W-:-:S04]  /*7a20*/  IMAD R2, R18, UR4, RZ ;  /* 0x0000000412027c24 */ /* 0x002fc8000f8e02ff */
[----:B---3--:R-:W-:-:S05]  /*7a30*/  IMAD.WIDE R2, R2, 0x4, R4 ;  /* 0x0000000402027825 */ /* 0x008fca00078e0204 */
[----:B------:R3:W5:Y:S01]  /*7a40*/  LDG.E R0, desc[UR38][R2.64] ;  /* 0x0000002602007981 */ /* 0x000762000c1e1900 */
[----:B------:R-:W-:Y:S05]  /*7a50*/  BRA `(.L_x_59) ;  /* 0x0000000000087947 */ /* 0x000fea0003800000 */
.L_x_60:
[----:B------:R-:W-:Y:S02]  /*7a60*/  ULDC UR4, c[0x0][0x580] ;  /* 0x0001600000047ab9 */ /* 0x000fe40000000800 */
[----:B-1----:R-:W-:-:S07]  /*7a70*/  MOV R0, UR4 ;  /* 0x0000000400007c02 */ /* 0x002fce0008000f00 */
.L_x_59:
[----:B------:R-:W-:Y:S02]  /*7a80*/  ULDC.64 UR4, c[0x0][0x5b8] ;  /* 0x00016e0000047ab9 */ /* 0x000fe40000000a00 */
[----:B------:R-:W-:-:S04]  /*7a90*/  ISETP.NE.U32.AND P0, PT, RZ, UR4, PT ;  /* 0x00000004ff007c0c */ /* 0x000fc8000bf05070 */
[----:B------:R-:W-:-:S13]  /*7aa0*/  ISETP.NE.AND.EX P0, PT, RZ, UR5, PT, P0 ;  /* 0x00000005ff007c0c */ /* 0x000fda000bf05300 */
[----:B------:R-:W-:Y:S05]  /*7ab0*/  @!P0 BRA `(.L_x_61) ;  /* 0x0000000000148947 */ /* 0x000fea0003800000 */
[----:B-1-3--:R-:W-:-:S04]  /*7ac0*/  LEA R2, P0, R18, UR4, 0x3 ;  /* 0x0000000412027c11 */ /* 0x00afc8000f8018ff */
[----:B------:R-:W-:-:S06]  /*7ad0*/  LEA.HI.X R3, R18, UR5, R19, 0x3, P0 ;  /* 0x0000000512037c11 */ /* 0x000fcc00080f1c13 */
[----:B------:R-:W3:Y:S04]  /*7ae0*/  LDG.E.64 R2, desc[UR38][R2.64] ;  /* 0x0000002602027981 */ /* 0x000ee8000c1e1b00 */
[----:B---3--:R1:W5:Y:S01]  /*7af0*/  LD.E R2, desc[UR38][R2.64] ;  /* 0x0000002602027980 */ /* 0x008362000c101900 */
[----:B------:R-:W-:Y:S05]  /*7b00*/  BRA `(.L_x_62) ;  /* 0x0000000000307947 */ /* 0x000fea0003800000 */
.L_x_61:
[----:B------:R-:W-:Y:S02]  /*7b10*/  ULDC.64 UR4, c[0x0][0x5b0] ;  /* 0x00016c0000047ab9 */ /* 0x000fe40000000a00 */
[----:B------:R-:W-:-:S04]  /*7b20*/  ISETP.NE.U32.AND P0, PT, RZ, UR4, PT ;  /* 0x00000004ff007c0c */ /* 0x000fc8000bf05070 */
[----:B------:R-:W-:-:S13]  /*7b30*/  ISETP.NE.AND.EX P0, PT, RZ, UR5, PT, P0 ;  /* 0x00000005ff007c0c */ /* 0x000fda000bf05300 */
[----:B------:R-:W-:Y:S05]  /*7b40*/  @!P0 BRA `(.L_x_63) ;  /* 0x0000000000188947 */ /* 0x000fea0003800000 */
[----:B------:R-:W4:Y:S01]  /*7b50*/  LDC.64 R4, c[0x0][0x5b0] ;  /* 0x00016c00ff047b82 */ /* 0x000f220000000a00 */
[----:B------:R-:W-:Y:S02]  /*7b60*/  ULDC UR4, c[0x0][0x5c0] ;  /* 0x0001700000047ab9 */ /* 0x000fe40000000800 */
[----:B-1-3--:R-:W-:-:S04]  /*7b70*/  IMAD R2, R18, UR4, RZ ;  /* 0x0000000412027c24 */ /* 0x00afc8000f8e02ff */
[----:B----4-:R-:W-:-:S06]  /*7b80*/  IMAD.WIDE R2, R2, 0x4, R4 ;  /* 0x0000000402027825 */ /* 0x010fcc00078e0204 */
[----:B------:R3:W5:Y:S01]  /*7b90*/  LDG.E R2, desc[UR38][R2.64] ;  /* 0x0000002602027981 */ /* 0x000762000c1e1900 */
[----:B------:R-:W-:Y:S05]  /*7ba0*/  BRA `(.L_x_62) ;  /* 0x0000000000087947 */ /* 0x000fea0003800000 */
.L_x_63:
[----:B------:R-:W-:Y:S02]  /*7bb0*/  ULDC UR4, c[0x0][0x5a8] ;  /* 0x00016a0000047ab9 */ /* 0x000fe40000000800 */
[----:B-1-3--:R-:W-:-:S07]  /*7bc0*/  IMAD.U32 R2, RZ, RZ, UR4 ;  /* 0x00000004ff027e24 */ /* 0x00afce000f8e00ff */
.L_x_62:
[----:B------:R-:W-:Y:S01]  /*7bd0*/  ISETP.GT.U32.AND P0, PT, R222, 0x3e, PT ;  /* 0x0000003ede00780c */ /* 0x000fe20003f04070 */
[----:B------:R-:W-:Y:S01]  /*7be0*/  BSSY B0, `(.L_x_64) ;  /* 0x0000007000007945 */ /* 0x000fe20003800000 */
[----:B------:R-:W-:-:S11]  /*7bf0*/  PRMT R16, RZ, 0x7610, R16 ;  /* 0x00007610ff107816 */ /* 0x000fd60000000010 */
[----:B------:R-:W-:Y:S05]  /*7c00*/  @P0 BRA `(.L_x_65) ;  /* 0x0000000000100947 */ /* 0x000fea0003800000 */
[----:B------:R-:W-:-:S03]  /*7c10*/  UMOV UR4, 0xffffffff ;  /* 0xffffffff00047882 */ /* 0x000fc60000000000 */
[----:B------:R-:W-:Y:S05]  /*7c20*/  BRA.DIV UR4, `(.L_x_66) ;  /* 0x000000ce04d07947 */ /* 0x000fea000b800000 */
[----:B------:R-:W-:-:S13]  /*7c30*/  ELECT P6, URZ, PT ;  /* 0x00000000003f782f */ /* 0x000fda00038c0000 */
.L_x_370:
[----:B------:R-:W-:-:S07]  /*7c40*/  SEL R16, RZ, 0x1, !P6 ;  /* 0x00000001ff107807 */ /* 0x000fce0007000000 */
.L_x_65:
[----:B------:R-:W-:Y:S05]  /*7c50*/  BSYNC B0 ;  /* 0x0000000000007941 */ /* 0x000fea0003800000 */
.L_x_64:
[----:B-1-3--:R-:W-:-:S04]  /*7c60*/  MOV R3, UR54 ;  /* 0x0000003600037c02 */ /* 0x00afc80008000f00 */
[----:B------:R-:W-:-:S13]  /*7c70*/  ISETP.NE.AND P0, PT, R3, 0x3, PT ;  /* 0x000000030300780c */ /* 0x000fda0003f05270 */
[----:B------:R-:W-:Y:S05]  /*7c80*/  @!P0 BRA `(.L_x_67) ;  /* 0x0000000000048947 */ /* 0x000fea0003800000 */
[----:B------:R-:W-:Y:S01]  /*7c90*/  BPT.TRAP 0x1 ;  /* 0x000000040000795c */ /* 0x000fe20000300000 */
.L_x_67:
[----:B------:R-:W-:Y:S02]  /*7ca0*/  SHF.L.U32 R223, RZ, 0x1f, RZ ;  /* 0x0000001fffdf7819 */ /* 0x000fe400000006ff */
[----:B-----5:R-:W-:Y:S02]  /*7cb0*/  FSETP.NEU.AND P1, PT, R0, RZ, PT ;  /* 0x000000ff0000720b */ /* 0x020fe40003f2d000 */
[----:B------:R-:W1:Y:S02]  /*7cc0*/  SYNCS.PHASECHK.TRANS64.TRYWAIT P2, [UR50+0x34500], R223 ;  /* 0x034500dfff0075a7 */ /* 0x000e640008040172 */
[----:B-1----:R-:W-:Y:S09]  /*7cd0*/  @!P2 BRA `(.L_x_68) ;  /* 0x000000cc00bca947 */ /* 0x002ff20003800000 */
.L_x_371:
[----:B------:R-:W3:Y:S04]  /*7ce0*/  LDL.LU R3, [R1] ;  /* 0x0000000001037983 */ /* 0x000ee80000300800 */
[----:B------:R-:W4:Y:S04]  /*7cf0*/  LDL.LU R7, [R1+0x4] ;  /* 0x0000040001077983 */ /* 0x000f280000300800 */
[----:B------:R-:W5:Y:S01]  /*7d00*/  LDL.LU R6, [R1+0x8] ;  /* 0x0000080001067983 */ /* 0x000f620000300800 */
[----:B------:R-:W-:Y:S01]  /*7d10*/  IMAD.MOV.U32 R8, RZ, RZ, RZ ;  /* 0x000000ffff087224 */ /* 0x000fe200078e00ff */
[----:B-1----:R-:W-:Y:S01]  /*7d20*/  @P1 LEA R4, R221, UR50, 0x1 ;  /* 0x00000032dd041c11 */ /* 0x002fe2000f8e08ff */
[----:B------:R-:W-:Y:S05]  /*7d30*/  @P1 WARPSYNC.ALL ;  /* 0x0000000000001948 */ /* 0x000fea0003800000 */
[----:B------:R-:W1:Y:S01]  /*7d40*/  @P1 LDSM.16.MT88.4 R8, [R4+0x30000] ;  /* 0x030000000408183b */ /* 0x000e620000004200 */
[----:B------:R-:W-:Y:S01]  /*7d50*/  BSSY B0, `(.L_x_69) ;  /* 0x000000f000007945 */ /* 0x000fe20003800000 */
[----:B-1----:R-:W-:-:S02]  /*7d60*/  HADD2.F32 R5, -RZ, R8.H0_H0 ;  /* 0x20000008ff057230 */ /* 0x002fc40000004100 */
[----:B---3--:R-:W-:-:S04]  /*7d70*/  FMUL R3, R3, R2 ;  /* 0x0000000203037220 */ /* 0x008fc80000400000 */
[----:B------:R-:W-:Y:S01]  /*7d80*/  FFMA R5, R5, R0, R3 ;  /* 0x0000000005057223 */ /* 0x000fe20000000003 */
[----:B------:R-:W-:Y:S02]  /*7d90*/  HADD2.F32 R3, -RZ, R8.H1_H1 ;  /* 0x30000008ff037230 */ /* 0x000fe40000004100 */
[-C--:B----4-:R-:W-:Y:S01]  /*7da0*/  FMUL R12, R7, R2.reuse ;  /* 0x00000002070c7220 */ /* 0x090fe20000400000 */
[----:B-----5:R-:W-:-:S03]  /*7db0*/  FMUL R13, R6, R2 ;  /* 0x00000002060d7220 */ /* 0x020fc60000400000 */
[----:B------:R-:W-:-:S05]  /*7dc0*/  FFMA R12, R3, R0, R12 ;  /* 0x00000000030c7223 */ /* 0x000fca000000000c */
[----:B------:R-:W-:Y:S02]  /*7dd0*/  F2FP.F16.F32.PACK_AB R12, R12, R5 ;  /* 0x000000050c0c723e */ /* 0x000fe400000000ff */
[----:B------:R-:W1:Y:S01]  /*7de0*/  @P1 LDSM.16.MT88.4 R4, [R4+0x30800] ;  /* 0x030800000404183b */ /* 0x000e620000004200 */
[----:B------:R-:W-:Y:S05]  /*7df0*/  @P1 BRA `(.L_x_70) ;  /* 0x0000000000101947 */ /* 0x000fea0003800000 */
[----:B------:R-:W-:Y:S02]  /*7e00*/  MOV R9, RZ ;  /* 0x000000ff00097202 */ /* 0x000fe40000000f00 */
[----:B------:R-:W-:Y:S02]  /*7e10*/  CS2R R10, SRZ ;  /* 0x00000000000a7805 */ /* 0x000fe4000001ff00 */
[----:B-1----:R-:W-:Y:S02]  /*7e20*/  CS2R R4, SRZ ;  /* 0x0000000000047805 */ /* 0x002fe4000001ff00 */
[----:B------:R-:W-:-:S07]  /*7e30*/  CS2R R6, SRZ ;  /* 0x0000000000067805 */ /* 0x000fce000001ff00 */
.L_x_70:
[----:B------:R-:W-:Y:S05]  /*7e40*/  BSYNC B0 ;  /* 0x0000000000007941 */ /* 0x000fea0003800000 */
.L_x_69:
[----:B------:R-:W3:Y:S04]  /*7e50*/  LDL.LU R18, [R1+0x10] ;  /* 0x0000100001127983 */ /* 0x000ee80000300800 */
[----:B------:R-:W4:Y:S04]  /*7e60*/  LDL.LU R17, [R1+0x14] ;  /* 0x0000140001117983 */ /* 0x000f280000300800 */
[----:B------:R-:W5:Y:S01]  /*7e70*/  LDL.LU R15, [R1+0x18] ;  /* 0x00001800010f7983 */ /* 0x000f620000300800 */
[----:B------:R-:W-:-:S03]  /*7e80*/  HADD2.F32 R3, -RZ, R9.H0_H0 ;  /* 0x20000009ff037230 */ /* 0x000fc60000004100 */
[----:B------:R-:W2:Y:S04]  /*7e90*/  LDL.LU R227, [R1+0x1c] ;  /* 0x00001c0001e37983 */ /* 0x000ea80000300800 */
[----:B------:R-:W2:Y:S04]  /*7ea0*/  LDL.LU R218, [R1+0x20] ;  /* 0x0000200001da7983 */ /* 0x000ea80000300800 */
[----:B------:R-:W2:Y:S04]  /*7eb0*/  LDL.LU R21, [R1+0x24] ;  /* 0x0000240001157983 */ /* 0x000ea80000300800 */
[----:B------:R-:W2:Y:S04]  /*7ec0*/  LDL.LU R20, [R1+0x28] ;  /* 0x0000280001147983 */ /* 0x000ea80000300800 */
[----:B------:R-:W2:Y:S01]  /*7ed0*/  LDL.LU R19, [R1+0x2c] ;  /* 0x00002c0001137983 */ /* 0x000ea20000300800 */
[----:B------:R-:W-:-:S03]  /*7ee0*/  FFMA R14, R3, R0, R13 ;  /* 0x00000000030e7223 */ /* 0x000fc6000000000d */
[----:B------:R-:W2:Y:S04]  /*7ef0*/  LDL.LU R226, [R1+0x30] ;  /* 0x0000300001e27983 */ /* 0x000ea80000300800 */
[----:B------:R-:W2:Y:S04]  /*7f00*/  LDL.LU R225, [R1+0x34] ;  /* 0x0000340001e17983 */ /* 0x000ea80000300800 */
[----:B------:R-:W2:Y:S04]  /*7f10*/  LDL.LU R224, [R1+0x38] ;  /* 0x0000380001e07983 */ /* 0x000ea80000300800 */
[----:B------:R-:W2:Y:S04]  /*7f20*/  LDL.LU R220, [R1+0x3c] ;  /* 0x00003c0001dc7983 */ /* 0x000ea80000300800 */
[----:B------:R-:W3:Y:S01]  /*7f30*/  LDL.LU R13, [R1+0xc] ;  /* 0x00000c00010d7983 */ /* 0x000ee20000300800 */
[----:B------:R-:W-:Y:S01]  /*7f40*/  HADD2.F32 R3, -RZ, R9.H1_H1 ;  /* 0x30000009ff037230 */ /* 0x000fe20000004100 */
[----:B------:R-:W-:Y:S05]  /*7f50*/  WARPSYNC.ALL ;  /* 0x0000000000007948 */ /* 0x000fea0003800000 */
[----:B------:R-:W-:Y:S01]  /*7f60*/  PRMT R16, R16, 0x9910, RZ ;  /* 0x0000991010107816 */ /* 0x000fe200000000ff */
[----:B------:R-:W-:Y:S01]  /*7f70*/  BSSY B0, `(.L_x_71) ;  /* 0x000003f000007945 */ /* 0x000fe20003800000 */
[----:B---3--:R-:W-:-:S04]  /*7f80*/  FMUL R13, R13, R2 ;  /* 0x000000020d0d7220 */ /* 0x008fc80000400000 */
[----:B------:R-:W-:Y:S01]  /*7f90*/  FFMA R13, R3, R0, R13 ;  /* 0x00000000030d7223 */ /* 0x000fe2000000000d */
[----:B------:R-:W-:-:S04]  /*7fa0*/  FMUL R3, R18, R2 ;  /* 0x0000000212037220 */ /* 0x000fc80000400000 */
[----:B------:R-:W-:Y:S01]  /*7fb0*/  F2FP.F16.F32.PACK_AB R13, R13, R14 ;  /* 0x0000000e0d0d723e */ /* 0x000fe200000000ff */
[----:B------:R-:W-:-:S05]  /*7fc0*/  HADD2.F32 R14, -RZ, R10.H0_H0 ;  /* 0x2000000aff0e7230 */ /* 0x000fca0000004100 */
[----:B------:R-:W-:Y:S01]  /*7fd0*/  FFMA R18, R14, R0, R3 ;  /* 0x000000000e127223 */ /* 0x000fe20000000003 */
[----:B------:R-:W-:Y:S02]  /*7fe0*/  HADD2.F32 R14, -RZ, R10.H1_H1 ;  /* 0x3000000aff0e7230 */ /* 0x000fe40000004100 */
[----:B----4-:R-:W-:-:S04]  /*7ff0*/  FMUL R3, R17, R2 ;  /* 0x0000000211037220 */ /* 0x010fc80000400000 */
[----:B------:R-:W-:Y:S01]  /*8000*/  FFMA R17, R14, R0, R3 ;  /* 0x000000000e117223 */ /* 0x000fe20000000003 */
[----:B------:R-:W-:Y:S02]  /*8010*/  HADD2.F32 R14, -RZ, R11.H0_H0 ;  /* 0x2000000bff0e7230 */ /* 0x000fe40000004100 */
[----:B-----5:R-:W-:-:S04]  /*8020*/  FMUL R3, R15, R2 ;  /* 0x000000020f037220 */ /* 0x020fc80000400000 */
[----:B------:R-:W-:Y:S01]  /*8030*/  FFMA R15, R14, R0, R3 ;  /* 0x000000000e0f7223 */ /* 0x000fe20000000003 */
[----:B------:R-:W-:Y:S02]  /*8040*/  HADD2.F32 R14, -RZ, R11.H1_H1 ;  /* 0x3000000bff0e7230 */ /* 0x000fe40000004100 */
[----:B--2---:R-:W-:-:S04]  /*8050*/  FMUL R3, R227, R2 ;  /* 0x00000002e3037220 */ /* 0x004fc80000400000 */
[----:B------:R-:W-:Y:S01]  /*8060*/  FFMA R3, R14, R0, R3 ;  /* 0x000000000e037223 */ /* 0x000fe20000000003 */
[----:B------:R-:W-:-:S04]  /*8070*/  F2FP.F16.F32.PACK_AB R14, R17, R18 ;  /* 0x00000012110e723e */ /* 0x000fc800000000ff */
[----:B------:R-:W-:Y:S02]  /*8080*/  F2FP.F16.F32.PACK_AB R15, R3, R15 ;  /* 0x0000000f030f723e */ /* 0x000fe400000000ff */
[----:B------:R-:W-:-:S05]  /*8090*/  LEA R3, R221, UR50, 0x1 ;  /* 0x00000032dd037c11 */ /* 0x000fca000f8e08ff */
[----:B------:R1:W-:Y:S02]  /*80a0*/  STSM.16.MT88.4 [R3+0x30000], R12 ;  /* 0x0300000c03007844 */ /* 0x0003e40000004200 */
[--C-:B-1----:R-:W-:Y:S02]  /*80b0*/  HADD2.F32 R13, -RZ, R4.reuse.H1_H1 ;  /* 0x30000004ff0d7230 */ /* 0x102fe40000004100 */
[-C--:B------:R-:W-:Y:S01]  /*80c0*/  FMUL R12, R21, R2.reuse ;  /* 0x00000002150c7220 */ /* 0x080fe20000400000 */
[----:B------:R-:W-:Y:S02]  /*80d0*/  HADD2.F32 R14, -RZ, R4.H0_H0 ;  /* 0x20000004ff0e7230 */ /* 0x000fe40000004100 */
[----:B------:R-:W-:Y:S01]  /*80e0*/  FMUL R15, R218, R2 ;  /* 0x00000002da0f7220 */ /* 0x000fe20000400000 */
[-C--:B------:R-:W-:Y:S01]  /*80f0*/  FFMA R21, R13, R0.reuse, R12 ;  /* 0x000000000d157223 */ /* 0x080fe2000000000c */
[--C-:B------:R-:W-:Y:S02]  /*8100*/  HADD2.F32 R13, -RZ, R5.reuse.H1_H1 ;  /* 0x30000005ff0d7230 */ /* 0x100fe40000004100 */
[----:B------:R-:W-:Y:S01]  /*8110*/  FFMA R218, R14, R0, R15 ;  /* 0x000000000eda7223 */ /* 0x000fe2000000000f */
[----:B------:R-:W-:Y:S01]  /*8120*/  FMUL R12, R19, R2 ;  /* 0x00000002130c7220 */ /* 0x000fe20000400000 */
[----:B------:R-:W-:-:S02]  /*8130*/  HADD2.F32 R14, -RZ, R5.H0_H0 ;  /* 0x20000005ff0e7230 */ /* 0x000fc40000004100 */
[----:B------:R-:W-:Y:S01]  /*8140*/  FMUL R15, R20, R2 ;  /* 0x00000002140f7220 */ /* 0x000fe20000400000 */
[-C--:B------:R-:W-:Y:S01]  /*8150*/  FFMA R19, R13, R0.reuse, R12 ;  /* 0x000000000d137223 */ /* 0x080fe2000000000c */
[--C-:B------:R-:W-:Y:S02]  /*8160*/  HADD2.F32 R13, -RZ, R6.reuse.H1_H1 ;  /* 0x30000006ff0d7230 */ /* 0x100fe40000004100 */
[----:B------:R-:W-:Y:S01]  /*8170*/  FFMA R20, R14, R0, R15 ;  /* 0x000000000e147223 */ /* 0x000fe2000000000f */
[-C--:B------:R-:W-:Y:S01]  /*8180*/  FMUL R12, R225, R2.reuse ;  /* 0x00000002e10c7220 */ /* 0x080fe20000400000 */
[----:B------:R-:W-:Y:S02]  /*8190*/  HADD2.F32 R14, -RZ, R6.H0_H0 ;  /* 0x20000006ff0e7230 */ /* 0x000fe40000004100 */
[----:B------:R-:W-:Y:S01]  /*81a0*/  FMUL R15, R226, R2 ;  /* 0x00000002e20f7220 */ /* 0x000fe20000400000 */
[----:B------:R-:W-:Y:S01]  /*81b0*/  FFMA R17, R13, R0, R12 ;  /* 0x000000000d117223 */ /* 0x000fe2000000000c */
[----:B------:R-:W-:-:S02]  /*81c0*/  HADD2.F32 R13, -RZ, R7.H0_H0 ;  /* 0x20000007ff0d7230 */ /* 0x000fc40000004100 */
[----:B------:R-:W-:Y:S01]  /*81d0*/  FFMA R18, R14, R0, R15 ;  /* 0x000000000e127223 */ /* 0x000fe2000000000f */
[----:B------:R-:W-:Y:S02]  /*81e0*/  HADD2.F32 R12, -RZ, R7.H1_H1 ;  /* 0x30000007ff0c7230 */ /* 0x000fe40000004100 */
[-C--:B------:R-:W-:Y:S01]  /*81f0*/  FMUL R14, R224, R2.reuse ;  /* 0x00000002e00e7220 */ /* 0x080fe20000400000 */
[----:B------:R-:W-:Y:S01]  /*8200*/  FMUL R15, R220, R2 ;  /* 0x00000002dc0f7220 */ /* 0x000fe20000400000 */
[----:B------:R-:W-:Y:S02]  /*8210*/  IMAD.MOV.U32 R220, RZ, RZ, R16 ;  /* 0x000000ffffdc7224 */ /* 0x000fe400078e0010 */
[-C--:B------:R-:W-:Y:S01]  /*8220*/  FFMA R16, R13, R0.reuse, R14 ;  /* 0x000000000d107223 */ /* 0x080fe2000000000e */
[----:B------:R-:W-:Y:S01]  /*8230*/  FFMA R15, R12, R0, R15 ;  /* 0x000000000c0f7223 */ /* 0x000fe2000000000f */
[----:B------:R-:W-:Y:S02]  /*8240*/  F2FP.F16.F32.PACK_AB R12, R21, R218 ;  /* 0x000000da150c723e */ /* 0x000fe400000000ff */
[----:B------:R-:W-:-:S02]  /*8250*/  F2FP.F16.F32.PACK_AB R13, R19, R20 ;  /* 0x00000014130d723e */ /* 0x000fc400000000ff */
[----:B------:R-:W-:Y:S02]  /*8260*/  F2FP.F16.F32.PACK_AB R14, R17, R18 ;  /* 0x00000012110e723e */ /* 0x000fe400000000ff */
[----:B------:R-:W-:Y:S02]  /*8270*/  F2FP.F16.F32.PACK_AB R15, R15, R16 ;  /* 0x000000100f0f723e */ /* 0x000fe400000000ff */
[----:B------:R-:W-:-:S03]  /*8280*/  ISETP.NE.AND P2, PT, R220, RZ, PT ;  /* 0x000000ffdc00720c */ /* 0x000fc60003f45270 */
[----:B------:R1:W-:Y:S01]  /*8290*/  STSM.16.MT88.4 [R3+0x30800], R12 ;  /* 0x0308000c03007844 */ /* 0x0003e20000004200 */
[----:B------:R-:W-:Y:S01]  /*82a0*/  @!PT LDS RZ, [RZ] ;  /* 0x00000000fffff984 */ /* 0x000fe20000000800 */
[----:B------:R-:W-:Y:S01]  /*82b0*/  @!PT LDS RZ, [RZ] ;  /* 0x00000000fffff984 */ /* 0x000fe20000000800 */
[----:B------:R-:W-:Y:S01]  /*82c0*/  @!PT LDS RZ, [RZ] ;  /* 0x00000000fffff984 */ /* 0x000fe20000000800 */
[----:B------:R-:W-:Y:S01]  /*82d0*/  @!PT LDS RZ, [RZ] ;  /* 0x00000000fffff984 */ /* 0x000fe20000000800 */
[----:B------:R2:W-:Y:S06]  /*82e0*/  MEMBAR.ALL.CTA ;  /* 0x0000000000007992 */ /* 0x0005ec0000008000 */
[----:B--2---:R-:W2:Y:S02]  /*82f0*/  FENCE.VIEW.ASYNC.S ;  /* 0x00000000000073c6 */ /* 0x004ea40000000000 */
[----:B--2---:R-:W-:Y:S06]  /*8300*/  BAR.SYNC.DEFER_BLOCKING 0x1, 0x80 ;  /* 0x0042000000007b1d */ /* 0x004fec0000010000 */
[----:B------:R-:W-:Y:S05]  /*8310*/  @!P2 BRA `(.L_x_72) ;  /* 0x000000000010a947 */ /* 0x000fea0003800000 */
[----:B------:R-:W-:-:S09]  /*8320*/  UIADD3 UR44, UR50, 0x30000, URZ ;  /* 0x00030000322c7890 */ /* 0x000fd2000fffe03f */
[----:B------:R2:W-:Y:S01]  /*8330*/  UTMASTG.2D [UR44], [UR36] ;  /* 0x0000002c240073b5 */ /* 0x0005e20008008000 */
[----:B------:R0:W-:Y:S01]  /*8340*/  UTMACMDFLUSH ;  /* 0x00000000000079b7 */ /* 0x0001e20000000000 */
[----:B--2---:R-:W-:-:S04]  /*8350*/  DEPBAR.LE SB0, 0x1 ;  /* 0x000080400000791a */ /* 0x004fc80000000000 */
.L_x_72:
[----:B------:R-:W-:Y:S05]  /*8360*/  BSYNC B0 ;  /* 0x0000000000007941 */ /* 0x000fea0003800000 */
.L_x_71:
[----:B------:R-:W-:Y:S06]  /*8370*/  BAR.SYNC.DEFER_BLOCKING 0x1, 0x80 ;  /* 0x0042000000007b1d */ /* 0x000fec0000010000 */
[----:B------:R-:W-:Y:S05]  /*8380*/  @!P0 BRA `(.L_x_73) ;  /* 0x0000000000048947 */ /* 0x000fea0003800000 */
[----:B------:R-:W-:Y:S01]  /*8390*/  BPT.TRAP 0x1 ;  /* 0x000000040000795c */ /* 0x000fe20000300000 */
.L_x_73:
[----:B------:R-:W2:Y:S02]  /*83a0*/  SYNCS.PHASECHK.TRANS64.TRYWAIT P3, [UR50+0x34508], R223 ;  /* 0x034508dfff0075a7 */ /* 0x000ea40008060172 */
[----:B--2---:R-:W-:Y:S05]  /*83b0*/  @!P3 BRA `(.L_x_74) ;  /* 0x000000c8001cb947 */ /* 0x004fea0003800000 */
.L_x_372:
[----:B------:R-:W-:Y:S05]  /*83c0*/  @P1 WARPSYNC.ALL ;  /* 0x0000000000001948 */ /* 0x000fea0003800000 */
[----:B------:R-:W2:Y:S01]  /*83d0*/  @P1 LDSM.16.MT88.4 R8, [R3+0x31000] ;  /* 0x031000000308183b */ /* 0x000ea20000004200 */
[-C--:B------:R-:W-:Y:S01]  /*83e0*/  FMUL R156, R156, R2.reuse ;  /* 0x000000029c9c7220 */ /* 0x080fe20000400000 */
[-C--:B------:R-:W-:Y:S01]  /*83f0*/  FMUL R157, R157, R2.reuse ;  /* 0x000000029d9d7220 */ /* 0x080fe20000400000 */
[-C--:B------:R-:W-:Y:S01]  /*8400*/  FMUL R152, R152, R2.reuse ;  /* 0x0000000298987220 */ /* 0x080fe20000400000 */
[----:B------:R-:W3:Y:S01]  /*8410*/  @P1 LDSM.16.MT88.4 R4, [R3+0x31800] ;  /* 0x031800000304183b */ /* 0x000ee20000004200 */
[-C--:B------:R-:W-:Y:S01]  /*8420*/  FMUL R154, R154, R2.reuse ;  /* 0x000000029a9a7220 */ /* 0x080fe20000400000 */
[-C--:B------:R-:W-:Y:S01]  /*8430*/  FMUL R158, R158, R2.reuse ;  /* 0x000000029e9e7220 */ /* 0x080fe20000400000 */
[-C--:B------:R-:W-:Y:S01]  /*8440*/  FMUL R153, R153, R2.reuse ;  /* 0x0000000299997220 */ /* 0x080fe20000400000 */
[-C--:B------:R-:W-:Y:S01]  /*8450*/  FMUL R155, R155, R2.reuse ;  /* 0x000000029b9b7220 */ /* 0x080fe20000400000 */
[-C--:B-1----:R-:W-:Y:S01]  /*8460*/  FMUL R15, R159, R2.reuse ;  /* 0x000000029f0f7220 */ /* 0x082fe20000400000 */
[----:B------:R-:W-:Y:S05]  /*8470*/  WARPSYNC.ALL ;  /* 0x0000000000007948 */ /* 0x000fea0003800000 */
[-C--:B------:R-:W-:Y:S01]  /*8480*/  FMUL R160, R160, R2.reuse ;  /* 0x00000002a0a07220 */ /* 0x080fe20000400000 */
[-C--:B------:R-:W-:Y:S01]  /*8490*/  FMUL R161, R161, R2.reuse ;  /* 0x00000002a1a17220 */ /* 0x080fe20000400000 */
[-C--:B------:R-:W-:Y:S01]  /*84a0*/  FMUL R162, R162, R2.reuse ;  /* 0x00000002a2a27220 */ /* 0x080fe20000400000 */
[-C--:B------:R-:W-:Y:S01]  /*84b0*/  FMUL R163, R163, R2.reuse ;  /* 0x00000002a3a37220 */ /* 0x080fe20000400000 */
[-C--:B------:R-:W-:Y:S01]  /*84c0*/  FMUL R164, R164, R2.reuse ;  /* 0x00000002a4a47220 */ /* 0x080fe20000400000 */
[-C--:B------:R-:W-:Y:S01]  /*84d0*/  FMUL R165, R165, R2.reuse ;  /* 0x00000002a5a57220 */ /* 0x080fe20000400000 */
[-C--:B------:R-:W-:Y:S01]  /*84e0*/  FMUL R166, R166, R2.reuse ;  /* 0x00000002a6a67220 */ /* 0x080fe20000400000 */
[----:B------:R-:W-:Y:S01]  /*84f0*/  FMUL R167, R167, R2 ;  /* 0x00000002a7a77220 */ /* 0x000fe20000400000 */
[----:B------:R-:W-:Y:S01]  /*8500*/  BSSY B0, `(.L_x_75) ;  /* 0x0000039000007945 */ /* 0x000fe20003800000 */
[----:B--2---:R-:W-:-:S02]  /*8510*/  HADD2.F32 R14, -RZ, R10.H0_H0 ;  /* 0x2000000aff0e7230 */ /* 0x004fc40000004100 */
[----:B------:R-:W-:Y:S02]  /*8520*/  HADD2.F32 R12, -RZ, R8.H0_H0 ;  /* 0x20000008ff0c7230 */ /* 0x000fe40000004100 */
[--C-:B------:R-:W-:Y:S02]  /*8530*/  HADD2.F32 R13, -RZ, R9.reuse.H0_H0 ;  /* 0x20000009ff0d7230 */ /* 0x100fe40000004100 */
[-C--:B------:R-:W-:Y:S01]  /*8540*/  FFMA R156, R14, R0.reuse, R156 ;  /* 0x000000000e9c7223 */ /* 0x080fe2000000009c */
[----:B------:R-:W-:Y:S02]  /*8550*/  HADD2.F32 R14, -RZ, R10.H1_H1 ;  /* 0x3000000aff0e7230 */ /* 0x000fe40000004100 */
[-C--:B------:R-:W-:Y:S01]  /*8560*/  FFMA R152, R12, R0.reuse, R152 ;  /* 0x000000000c987223 */ /* 0x080fe20000000098 */
[----:B------:R-:W-:Y:S02]  /*8570*/  HADD2.F32 R12, -RZ, R8.H1_H1 ;  /* 0x30000008ff0c7230 */ /* 0x000fe40000004100 */
[----:B------:R-:W-:Y:S01]  /*8580*/  FFMA R154, R13, R0, R154 ;  /* 0x000000000d9a7223 */ /* 0x000fe2000000009a */
[----:B------:R-:W-:-:S02]  /*8590*/  HADD2.F32 R13, -RZ, R9.H1_H1 ;  /* 0x30000009ff0d7230 */ /* 0x000fc40000004100 */
[-C--:B------:R-:W-:Y:S01]  /*85a0*/  FFMA R157, R14, R0.reuse, R157 ;  /* 0x000000000e9d7223 */ /* 0x080fe2000000009d */
[--C-:B------:R-:W-:Y:S02]  /*85b0*/  HADD2.F32 R14, -RZ, R11.reuse.H0_H0 ;  /* 0x2000000bff0e7230 */ /* 0x100fe40000004100 */
[-C--:B------:R-:W-:Y:S01]  /*85c0*/  FFMA R12, R12, R0.reuse, R153 ;  /* 0x000000000c0c7223 */ /* 0x080fe20000000099 */
[-C--:B------:R-:W-:Y:S02]  /*85d0*/  FFMA R13, R13, R0.reuse, R155 ;  /* 0x000000000d0d7223 */ /* 0x080fe4000000009b */
[----:B------:R-:W-:Y:S01]  /*85e0*/  FFMA R158, R14, R0, R158 ;  /* 0x000000000e9e7223 */ /* 0x000fe2000000009e */
[----:B------:R-:W-:Y:S01]  /*85f0*/  HADD2.F32 R14, -RZ, R11.H1_H1 ;  /* 0x3000000bff0e7230 */ /* 0x000fe20000004100 */
[----:B------:R-:W-:Y:S02]  /*8600*/  F2FP.F16.F32.PACK_AB R12, R12, R152 ;  /* 0x000000980c0c723e */ /* 0x000fe400000000ff */
[----:B------:R-:W-:-:S02]  /*8610*/  F2FP.F16.F32.PACK_AB R13, R13, R154 ;  /* 0x0000009a0d0d723e */ /* 0x000fc400000000ff */
[----:B------:R-:W-:Y:S01]  /*8620*/  FFMA R15, R14, R0, R15 ;  /* 0x000000000e0f7223 */ /* 0x000fe2000000000f */
[----:B------:R-:W-:-:S04]  /*8630*/  F2FP.F16.F32.PACK_AB R14, R157, R156 ;  /* 0x0000009c9d0e723e */ /* 0x000fc800000000ff */
[----:B------:R-:W-:-:S05]  /*8640*/  F2FP.F16.F32.PACK_AB R15, R15, R158 ;  /* 0x0000009e0f0f723e */ /* 0x000fca00000000ff */
[----:B------:R3:W-:Y:S02]  /*8650*/  STSM.16.MT88.4 [R3+0x31000], R12 ;  /* 0x0310000c03007844 */ /* 0x0007e40000004200 */
[--C-:B---3--:R-:W-:Y:S02]  /*8660*/  HADD2.F32 R13, -RZ, R4.reuse.H0_H0 ;  /* 0x20000004ff0d7230 */ /* 0x108fe40000004100 */
[----:B------:R-:W-:-:S03]  /*8670*/  HADD2.F32 R12, -RZ, R4.H1_H1 ;  /* 0x30000004ff0c7230 */ /* 0x000fc60000004100 */
[-C--:B------:R-:W-:Y:S01]  /*8680*/  FFMA R160, R13, R0.reuse, R160 ;  /* 0x000000000da07223 */ /* 0x080fe200000000a0 */
[--C-:B------:R-:W-:Y:S02]  /*8690*/  HADD2.F32 R13, -RZ, R5.reuse.H0_H0 ;  /* 0x20000005ff0d7230 */ /* 0x100fe40000004100 */
[-C--:B------:R-:W-:Y:S01]  /*86a0*/  FFMA R161, R12, R0.reuse, R161 ;  /* 0x000000000ca17223 */ /* 0x080fe200000000a1 */
[----:B------:R-:W-:Y:S02]  /*86b0*/  HADD2.F32 R12, -RZ, R5.H1_H1 ;  /* 0x30000005ff0c7230 */ /* 0x000fe40000004100 */
[-C--:B------:R-:W-:Y:S01]  /*86c0*/  FFMA R162, R13, R0.reuse, R162 ;  /* 0x000000000da27223 */ /* 0x080fe200000000a2 */
[--C-:B------:R-:W-:Y:S02]  /*86d0*/  HADD2.F32 R13, -RZ, R6.reuse.H0_H0 ;  /* 0x20000006ff0d7230 */ /* 0x100fe40000004100 */
[----:B------:R-:W-:Y:S01]  /*86e0*/  FFMA R163, R12, R0, R163 ;  /* 0x000000000ca37223 */ /* 0x000fe200000000a3 */
[----:B------:R-:W-:-:S02]  /*86f0*/  HADD2.F32 R12, -RZ, R6.H1_H1 ;  /* 0x30000006ff0c7230 */ /* 0x000fc40000004100 */
[-C--:B------:R-:W-:Y:S01]  /*8700*/  FFMA R164, R13, R0.reuse, R164 ;  /* 0x000000000da47223 */ /* 0x080fe200000000a4 */
[--C-:B------:R-:W-:Y:S02]  /*8710*/  HADD2.F32 R13, -RZ, R7.reuse.H0_H0 ;  /* 0x20000007ff0d7230 */ /* 0x100fe40000004100 */
[-C--:B------:R-:W-:Y:S01]  /*8720*/  FFMA R14, R12, R0.reuse, R165 ;  /* 0x000000000c0e7223 */ /* 0x080fe200000000a5 */
[----:B------:R-:W-:Y:S02]  /*8730*/  HADD2.F32 R12, -RZ, R7.H1_H1 ;  /* 0x30000007ff0c7230 */ /* 0x000fe40000004100 */
[----:B------:R-:W-:Y:S01]  /*8740*/  FFMA R166, R13, R0, R166 ;  /* 0x000000000da67223 */ /* 0x000fe200000000a6 */
[----:B------:R-:W-:Y:S02]  /*8750*/  F2FP.F16.F32.PACK_AB R13, R163, R162 ;  /* 0x000000a2a30d723e */ /* 0x000fe400000000ff */
[----:B------:R-:W-:Y:S01]  /*8760*/  FFMA R15, R12, R0, R167 ;  /* 0x000000000c0f7223 */ /* 0x000fe200000000a7 */
[----:B------:R-:W-:-:S02]  /*8770*/  F2FP.F16.F32.PACK_AB R12, R161, R160 ;  /* 0x000000a0a10c723e */ /* 0x000fc400000000ff */
[----:B------:R-:W-:Y:S02]  /*8780*/  F2FP.F16.F32.PACK_AB R14, R14, R164 ;  /* 0x000000a40e0e723e */ /* 0x000fe400000000ff */
[----:B------:R-:W-:-:S05]  /*8790*/  F2FP.F16.F32.PACK_AB R15, R15, R166 ;  /* 0x000000a60f0f723e */ /* 0x000fca00000000ff */
        /* <DEDUP_REMOVED lines=9> */
[----:B------:R-:W-:Y:S02]  /*8830*/  UIADD3 UR5, UR45, 0x40, URZ ;  /* 0x000000402d057890 */ /* 0x000fe4000fffe03f */
[----:B------:R-:W-:Y:S01]  /*8840*/  UIADD3 UR4, UR50, 0x31000, URZ ;  /* 0x0003100032047890 */ /* 0x000fe2000fffe03f */
[----:B------:R-:W-:-:S08]  /*8850*/  UMOV UR6, UR46 ;  /* 0x0000002e00067c82 */ /* 0x000fd00008000000 */
[----:B------:R2:W-:Y:S01]  /*8860*/  UTMASTG.2D [UR4], [UR36] ;  /* 0x00000004240073b5 */ /* 0x0005e20008008000 */
[----:B------:R0:W-:Y:S01]  /*8870*/  UTMACMDFLUSH ;  /* 0x00000000000079b7 */ /* 0x0001e20000000000 */
[----:B--2---:R-:W-:-:S04]  /*8880*/  DEPBAR.LE SB0, 0x1 ;  /* 0x000080400000791a */ /* 0x004fc80000000000 */
.L_x_76:
[----:B------:R-:W-:Y:S05]  /*8890*/  BSYNC B0 ;  /* 0x0000000000007941 */ /* 0x000fea0003800000 */
.L_x_75:
[----:B------:R-:W-:Y:S06]  /*88a0*/  BAR.SYNC.DEFER_BLOCKING 0x1, 0x80 ;  /* 0x0042000000007b1d */ /* 0x000fec0000010000 */
[----:B------:R-:W-:Y:S05]  /*88b0*/  @!P0 BRA `(.L_x_77) ;  /* 0x0000000000048947 */ /* 0x000fea0003800000 */
[----:B------:R-:W-:Y:S01]  /*88c0*/  BPT.TRAP 0x1 ;  /* 0x000000040000795c */ /* 0x000fe20000300000 */
.L_x_77:
[----:B------:R-:W-:-:S04]  /*88d0*/  UIADD3 UR7, UR50, 0x34520, URZ ;  /* 0x0003452032077890 */ /* 0x000fc8000fffe03f */
[----:B------:R-:W-:-:S09]  /*88e0*/  UPRMT UR7, UR56, 0x654, UR7 ;  /* 0x0000065438077896 */ /* 0x000fd20008000007 */
[----:B------:R-:W-:Y:S01]  /*88f0*/  SYNCS.ARRIVE.TRANS64.RED.A1T0 RZ, [UR7], RZ ;  /* 0x000000ffffff79a7 */ /* 0x000fe20008100407 */
[----:B------:R-:W-:Y:S05]  /*8900*/  @!P0 BRA `(.L_x_78) ;  /* 0x0000000000048947 */ /* 0x000fea0003800000 */
[----:B------:R-:W-:Y:S01]  /*8910*/  BPT.TRAP 0x1 ;  /* 0x000000040000795c */ /* 0x000fe20000300000 */
.L_x_78:
[----:B------:R-:W2:Y:S02]  /*8920*/  SYNCS.PHASECHK.TRANS64.TRYWAIT P3, [UR50+0x34510], R223 ;  /* 0x034510dfff0075a7 */ /* 0x000ea40008060172 */
[----:B--2---:R-:W-:Y:S05]  /*8930*/  @!P3 BRA `(.L_x_79) ;  /* 0x000000c000d4b947 */ /* 0x004fea0003800000 */
.L_x_373:
        /* <DEDUP_REMOVED lines=41> */
[-C--:B------:R-:W-:Y:S01]  /*8bd0*/  FMUL R14, R101, R2.reuse ;  /* 0x00000002650e7220 */ /* 0x080fe20000400000 */
[----:B------:R-:W-:Y:S02]  /*8be0*/  HADD2.F32 R12, -RZ, R4.H1_H1 ;  /* 0x30000004ff0c7230 */ /* 0x000fe40000004100 */
[----:B------:R-:W-:Y:S01]  /*8bf0*/  FMUL R15, R102, R2 ;  /* 0x00000002660f7220 */ /* 0x000fe20000400000 */
[-C--:B------:R-:W-:Y:S01]  /*8c00*/  FFMA R96, R13, R0.reuse, R96 ;  /* 0x000000000d607223 */ /* 0x080fe20000000060 */
[--C-:B------:R-:W-:Y:S02]  /*8c10*/  HADD2.F32 R13, -RZ, R5.reuse.H0_H0 ;  /* 0x20000005ff0d7230 */ /* 0x100fe40000004100 */
[----:B------:R-:W-:Y:S01]  /*8c20*/  FFMA R97, R12, R0, R97 ;  /* 0x000000000c617223 */ /* 0x000fe20000000061 */
[----:B------:R-:W-:-:S02]  /*8c30*/  HADD2.F32 R12, -RZ, R5.H1_H1 ;  /* 0x30000005ff0c7230 */ /* 0x000fc40000004100 */
[-C--:B------:R-:W-:Y:S01]  /*8c40*/  FFMA R98, R13, R0.reuse, R98 ;  /* 0x000000000d627223 */ /* 0x080fe20000000062 */
[--C-:B------:R-:W-:Y:S02]  /*8c50*/  HADD2.F32 R13, -RZ, R6.reuse.H1_H1 ;  /* 0x30000006ff0d7230 */ /* 0x100fe40000004100 */
[-C--:B------:R-:W-:Y:S01]  /*8c60*/  FFMA R99, R12, R0.reuse, R99 ;  /* 0x000000000c637223 */ /* 0x080fe20000000063 */
[----:B------:R-:W-:Y:S02]  /*8c70*/  HADD2.F32 R12, -RZ, R6.H0_H0 ;  /* 0x20000006ff0c7230 */ /* 0x000fe40000004100 */
[-C--:B------:R-:W-:Y:S01]  /*8c80*/  FFMA R14, R13, R0.reuse, R14 ;  /* 0x000000000d0e7223 */ /* 0x080fe2000000000e */
[--C-:B------:R-:W-:Y:S02]  /*8c90*/  HADD2.F32 R13, -RZ, R7.reuse.H0_H0 ;  /* 0x20000007ff0d7230 */ /* 0x100fe40000004100 */
[----:B------:R-:W-:Y:S01]  /*8ca0*/  FFMA R100, R12, R0, R100 ;  /* 0x000000000c647223 */ /* 0x000fe20000000064 */
[----:B------:R-:W-:-:S02]  /*8cb0*/  HADD2.F32 R12, -RZ, R7.H1_H1 ;  /* 0x30000007ff0c7230 */ /* 0x000fc40000004100 */
[----:B------:R-:W-:Y:S01]  /*8cc0*/  FFMA R15, R13, R0, R15 ;  /* 0x000000000d0f7223 */ /* 0x000fe2000000000f */
[----:B------:R-:W-:Y:S02]  /*8cd0*/  F2FP.F16.F32.PACK_AB R13, R99, R98 ;  /* 0x00000062630d723e */ /* 0x000fe400000000ff */
[----:B------:R-:W-:Y:S01]  /*8ce0*/  FFMA R16, R12, R0, R16 ;  /* 0x000000000c107223 */ /* 0x000fe20000000010 */
[----:B------:R-:W-:Y:S02]  /*8cf0*/  F2FP.F16.F32.PACK_AB R12, R97, R96 ;  /* 0x00000060610c723e */ /* 0x000fe400000000ff */
        /* <DEDUP_REMOVED lines=17> */
.L_x_81:
[----:B------:R-:W-:Y:S05]  /*8e10*/  BSYNC B0 ;  /* 0x0000000000007941 */ /* 0x000fea0003800000 */
.L_x_80:
[----:B------:R-:W-:Y:S06]  /*8e20*/  BAR.SYNC.DEFER_BLOCKING 0x1, 0x80 ;  /* 0x0042000000007b1d */ /* 0x000fec0000010000 */
[----:B------:R-:W-:Y:S05]  /*8e30*/  @!P0 BRA `(.L_x_82) ;  /* 0x0000000000048947 */ /* 0x000fea0003800000 */
[----:B------:R-:W-:Y:S01]  /*8e40*/  BPT.TRAP 0x1 ;  /* 0x000000040000795c */ /* 0x000fe20000300000 */
.L_x_82:
[----:B------:R-:W-:-:S04]  /*8e50*/  UIADD3 UR8, UR50, 0x34528, URZ ;  /* 0x0003452832087890 */ /* 0x000fc8000fffe03f */
[----:B------:R-:W-:-:S09]  /*8e60*/  UPRMT UR8, UR56, 0x654, UR8 ;  /* 0x0000065438087896 */ /* 0x000fd20008000008 */
[----:B------:R-:W-:Y:S01]  /*8e70*/  SYNCS.ARRIVE.TRANS64.RED.A1T0 RZ, [UR8], RZ ;  /* 0x000000ffffff79a7 */ /* 0x000fe20008100408 */
[----:B------:R-:W-:Y:S05]  /*8e80*/  @!P0 BRA `(.L_x_83) ;  /* 0x0000000000048947 */ /* 0x000fea0003800000 */
[----:B------:R-:W-:Y:S01]  /*8e90*/  BPT.TRAP 0x1 ;  /* 0x000000040000795c */ /* 0x000fe20000300000 */
.L_x_83:
[----:B------:R-:W2:Y:S02]  /*8ea0*/  SYNCS.PHASECHK.TRANS64.TRYWAIT P3, [UR50+0x34518], R223 ;  /* 0x034518dfff0075a7 */ /* 0x000ea40008060172 */
[----:B--2---:R-:W-:Y:S05]  /*8eb0*/  @!P3 BRA `(.L_x_84) ;  /* 0x000000bc008cb947 */ /* 0x004fea0003800000 */
.L_x_374:
[----:B------:R-:W-:Y:S05]  /*8ec0*/  @P1 WARPSYNC.ALL ;  /* 0x0000000000001948 */ /* 0x000fea0003800000 */
[----:B------:R-:W2:Y:S01]  /*8ed0*/  @P1 LDSM.16.MT88.4 R8, [R3+0x33000] ;  /* 0x033000000308183b */ /* 0x000ea20000004200 */
[-C--:B------:R-:W-:Y:S01]  /*8ee0*/  FMUL R25, R25, R2.reuse ;  /* 0x0000000219197220 */ /* 0x080fe20000400000 */
[-C--:B-1----:R-:W-:Y:S01]  /*8ef0*/  FMUL R13, R24, R2.reuse ;  /* 0x00000002180d7220 */ /* 0x082fe20000400000 */
[-C--:B------:R-:W-:Y:S01]  /*8f00*/  FMUL R27, R27, R2.reuse ;  /* 0x000000021b1b7220 */ /* 0x080fe20000400000 */
[----:B------:R-:W1:Y:S01]  /*8f10*/  @P1 LDSM.16.MT88.4 R4, [R3+0x33800] ;  /* 0x033800000304183b */ /* 0x000e620000004200 */
[-C--:B------:R-:W-:Y:S01]  /*8f20*/  FMUL R15, R28, R2.reuse ;  /* 0x000000021c0f7220 */ /* 0x080fe20000400000 */
[-C--:B------:R-:W-:Y:S01]  /*8f30*/  FMUL R17, R30, R2.reuse ;  /* 0x000000021e117220 */ /* 0x080fe20000400000 */
[-C--:B------:R-:W-:Y:S01]  /*8f40*/  FMUL R31, R31, R2.reuse ;  /* 0x000000021f1f7220 */ /* 0x080fe20000400000 */
[-C--:B------:R-:W-:Y:S01]  /*8f50*/  FMUL R33, R33, R2.reuse ;  /* 0x0000000221217220 */ /* 0x080fe20000400000 */
[----:B------:R-:W-:Y:S05]  /*8f60*/  WARPSYNC.ALL ;  /* 0x0000000000007948 */ /* 0x000fea0003800000 */
[-C--:B------:R-:W-:Y:S01]  /*8f70*/  FMUL R19, R34, R2.reuse ;  /* 0x0000000222137220 */ /* 0x080fe20000400000 */
[-C--:B------:R-:W-:Y:S01]  /*8f80*/  FMUL R35, R35, R2.reuse ;  /* 0x0000000223237220 */ /* 0x080fe20000400000 */
[-C--:B------:R-:W-:Y:S01]  /*8f90*/  FMUL R37, R37, R2.reuse ;  /* 0x0000000225257220 */ /* 0x080fe20000400000 */
[----:B------:R-:W-:Y:S01]  /*8fa0*/  FMUL R39, R39, R2 ;  /* 0x0000000227277220 */ /* 0x000fe20000400000 */
[----:B------:R-:W-:Y:S01]  /*8fb0*/  BSSY B0, `(.L_x_85) ;  /* 0x000003e000007945 */ /* 0x000fe20003800000 */
[----:B--2---:R-:W-:-:S02]  /*8fc0*/  HADD2.F32 R14, -RZ, R8.H1_H1 ;  /* 0x30000008ff0e7230 */ /* 0x004fc40000004100 */
[----:B------:R-:W-:Y:S02]  /*8fd0*/  HADD2.F32 R12, -RZ, R8.H0_H0 ;  /* 0x20000008ff0c7230 */ /* 0x000fe40000004100 */
[----:B------:R-:W-:Y:S02]  /*8fe0*/  HADD2.F32 R16, -RZ, R10.H1_H1 ;  /* 0x3000000aff107230 */ /* 0x000fe40000004100 */
[-C--:B------:R-:W-:Y:S01]  /*8ff0*/  FFMA R25, R14, R0.reuse, R25 ;  /* 0x000000000e197223 */ /* 0x080fe20000000019 */
[----:B------:R-:W-:Y:S02]  /*9000*/  HADD2.F32 R14, -RZ, R9.H0_H0 ;  /* 0x20000009ff0e7230 */ /* 0x000fe40000004100 */
[----:B------:R-:W-:Y:S01]  /*9010*/  FFMA R12, R12, R0, R13 ;  /* 0x000000000c0c7223 */ /* 0x000fe2000000000d */
[----:B------:R-:W-:Y:S01]  /*9020*/  FMUL R13, R26, R2 ;  /* 0x000000021a0d7220 */ /* 0x000fe20000400000 */
[----:B------:R-:W-:Y:S02]  /*9030*/  HADD2.F32 R18, -RZ, R11.H1_H1 ;  /* 0x3000000bff127230 */ /* 0x000fe40000004100 */
[----:B-1----:R-:W-:-:S02]  /*9040*/  HADD2.F32 R20, -RZ, R5.H1_H1 ;  /* 0x30000005ff147230 */ /* 0x002fc40000004100 */
[-C--:B------:R-:W-:Y:S01]  /*9050*/  FFMA R13, R14, R0.reuse, R13 ;  /* 0x000000000e0d7223 */ /* 0x080fe2000000000d */
[----:B------:R-:W-:Y:S02]  /*9060*/  HADD2.F32 R14, -RZ, R9.H1_H1 ;  /* 0x30000009ff0e7230 */ /* 0x000fe40000004100 */
[----:B------:R-:W-:Y:S01]  /*9070*/  FFMA R31, R18, R0, R31 ;  /* 0x00000000121f7223 */ /* 0x000fe2000000001f */
[----:B------:R-:W-:Y:S01]  /*9080*/  HADD2.F32 R18, -RZ, R4.H1_H1 ;  /* 0x30000004ff127230 */ /* 0x000fe20000004100 */
[----:B------:R-:W-:Y:S01]  /*9090*/  F2FP.F16.F32.PACK_AB R12, R25, R12 ;  /* 0x0000000c190c723e */ /* 0x000fe200000000ff */
[----:B------:R-:W-:-:S05]  /*90a0*/  FFMA R14, R14, R0, R27 ;  /* 0x000000000e0e7223 */ /* 0x000fca000000001b */
[----:B------:R-:W-:Y:S01]  /*90b0*/  F2FP.F16.F32.PACK_AB R13, R14, R13 ;  /* 0x0000000d0e0d723e */ /* 0x000fe200000000ff */
[----:B------:R-:W-:-:S05]  /*90c0*/  HADD2.F32 R14, -RZ, R10.H0_H0 ;  /* 0x2000000aff0e7230 */ /* 0x000fca0000004100 */
[----:B------:R-:W-:Y:S01]  /*90d0*/  FFMA R14, R14, R0, R15 ;  /* 0x000000000e0e7223 */ /* 0x000fe2000000000f */
[----:B------:R-:W-:-:S04]  /*90e0*/  FMUL R15, R29, R2 ;  /* 0x000000021d0f7220 */ /* 0x000fc80000400000 */
[----:B------:R-:W-:Y:S01]  /*90f0*/  FFMA R15, R16, R0, R15 ;  /* 0x00000000100f7223 */ /* 0x000fe2000000000f */
[----:B------:R-:W-:-:S04]  /*9100*/  HADD2.F32 R16, -RZ, R11.H0_H0 ;  /* 0x2000000bff107230 */ /* 0x000fc80000004100 */
[----:B------:R-:W-:Y:S01]  /*9110*/  F2FP.F16.F32.PACK_AB R14, R15, R14 ;  /* 0x0000000e0f0e723e */ /* 0x000fe200000000ff */
[----:B------:R-:W-:Y:S01]  /*9120*/  FFMA R16, R16, R0, R17 ;  /* 0x0000000010107223 */ /* 0x000fe20000000011 */
[----:B------:R-:W-:-:S04]  /*9130*/  FMUL R17, R32, R2 ;  /* 0x0000000220117220 */ /* 0x000fc80000400000 */
[----:B------:R-:W-:Y:S01]  /*9140*/  F2FP.F16.F32.PACK_AB R15, R31, R16 ;  /* 0x000000101f0f723e */ /* 0x000fe200000000ff */
[----:B------:R-:W-:-:S04]  /*9150*/  HADD2.F32 R16, -RZ, R4.H0_H0 ;  /* 0x20000004ff107230 */ /* 0x000fc80000004100 */
[----:B------:R1:W-:Y:S01]  /*9160*/  STSM.16.MT88.4 [R3+0x33000], R12 ;  /* 0x0330000c03007844 */ /* 0x0003e20000004200 */
[-C--:B------:R-:W-:Y:S01]  /*9170*/  FFMA R16, R16, R0.reuse, R17 ;  /* 0x0000000010107223 */ /* 0x080fe20000000011 */
[----:B------:R-:W-:Y:S01]  /*9180*/  FFMA R17, R18, R0, R33 ;  /* 0x0000000012117223 */ /* 0x000fe20000000021 */
[----:B------:R-:W-:Y:S02]  /*9190*/  HADD2.F32 R18, -RZ, R5.H0_H0 ;  /* 0x20000005ff127230 */ /* 0x000fe40000004100 */
[--C-:B-1----:R-:W-:Y:S02]  /*91a0*/  HADD2.F32 R12, -RZ, R6.reuse.H0_H0 ;  /* 0x20000006ff0c7230 */ /* 0x102fe40000004100 */
[----:B------:R-:W-:Y:S01]  /*91b0*/  FMUL R15, R36, R2 ;  /* 0x00000002240f7220 */ /* 0x000fe20000400000 */
[-C--:B------:R-:W-:Y:S01]  /*91c0*/  FFMA R13, R18, R0.reuse, R19 ;  /* 0x00000000120d7223 */ /* 0x080fe20000000013 */
[----:B------:R-:W-:Y:S01]  /*91d0*/  FFMA R14, R20, R0, R35 ;  /* 0x00000000140e7223 */ /* 0x000fe20000000023 */
[----:B------:R-:W-:-:S02]  /*91e0*/  HADD2.F32 R18, -RZ, R6.H1_H1 ;  /* 0x30000006ff127230 */ /* 0x000fc40000004100 */
[----:B------:R-:W-:Y:S01]  /*91f0*/  FFMA R15, R12, R0, R15 ;  /* 0x000000000c0f7223 */ /* 0x000fe2000000000f */
[--C-:B------:R-:W-:Y:S02]  /*9200*/  HADD2.F32 R12, -RZ, R7.reuse.H0_H0 ;  /* 0x20000007ff0c7230 */ /* 0x100fe40000004100 */
[----:B------:R-:W-:Y:S01]  /*9210*/  FMUL R19, R38, R2 ;  /* 0x0000000226137220 */ /* 0x000fe20000400000 */
[----:B------:R-:W-:Y:S02]  /*9220*/  HADD2.F32 R20, -RZ, R7.H1_H1 ;  /* 0x30000007ff147230 */ /* 0x000fe40000004100 */
[-C--:B------:R-:W-:Y:S01]  /*9230*/  FFMA R18, R18, R0.reuse, R37 ;  /* 0x0000000012127223 */ /* 0x080fe20000000025 */
[----:B------:R-:W-:Y:S01]  /*9240*/  F2FP.F16.F32.PACK_AB R13, R14, R13 ;  /* 0x0000000d0e0d723e */ /* 0x000fe200000000ff */
[----:B------:R-:W-:Y:S01]  /*9250*/  FFMA R19, R12, R0, R19 ;  /* 0x000000000c137223 */ /* 0x000fe20000000013 */
[----:B------:R-:W-:Y:S01]  /*9260*/  F2FP.F16.F32.PACK_AB R12, R17, R16 ;  /* 0x00000010110c723e */ /* 0x000fe200000000ff */
[----:B------:R-:W-:Y:S01]  /*9270*/  FFMA R20, R20, R0, R39 ;  /* 0x0000000014147223 */ /* 0x000fe20000000027 */
[----:B------:R-:W-:-:S04]  /*9280*/  F2FP.F16.F32.PACK_AB R14, R18, R15 ;  /* 0x0000000f120e723e */ /* 0x000fc800000000ff */
        /* <DEDUP_REMOVED lines=16> */
.L_x_86:
[----:B------:R-:W-:Y:S05]  /*9390*/  BSYNC B0 ;  /* 0x0000000000007941 */ /* 0x000fea0003800000 */
.L_x_85:
[----:B------:R-:W-:Y:S06]  /*93a0*/  BAR.SYNC.DEFER_BLOCKING 0x1, 0x80 ;  /* 0x0042000000007b1d */ /* 0x000fec0000010000 */
[----:B------:R-:W-:Y:S05]  /*93b0*/  @!P0 BRA `(.L_x_87) ;  /* 0x0000000000048947 */ /* 0x000fea0003800000 */
[----:B------:R-:W-:Y:S01]  /*93c0*/  BPT.TRAP 0x1 ;  /* 0x000000040000795c */ /* 0x000fe20000300000 */
.L_x_87:
[----:B------:R-:W-:-:S04]  /*93d0*/  UIADD3 UR9, UR50, 0x34530, URZ ;  /* 0x0003453032097890 */ /* 0x000fc8000fffe03f */
[----:B------:R-:W-:-:S09]  /*93e0*/  UPRMT UR9, UR56, 0x654, UR9 ;  /* 0x0000065438097896 */ /* 0x000fd20008000009 */
[----:B------:R-:W-:Y:S01]  /*93f0*/  SYNCS.ARRIVE.TRANS64.RED.A1T0 RZ, [UR9], RZ ;  /* 0x000000ffffff79a7 */ /* 0x000fe20008100409 */
[----:B------:R-:W-:Y:S05]  /*9400*/  @!P0 BRA `(.L_x_88) ;  /* 0x0000000000048947 */ /* 0x000fea0003800000 */
[----:B------:R-:W-:Y:S01]  /*9410*/  BPT.TRAP 0x1 ;  /* 0x000000040000795c */ /* 0x000fe20000300000 */
.L_x_88:
[----:B------:R-:W-:-:S04]  /*9420*/  MOV R20, 0x1 ;  /* 0x0000000100147802 */ /* 0x000fc80000000f00 */
[----:B------:R-:W-:-:S04]  /*9430*/  SHF.L.U32 R20, R20, 0x1f, RZ ;  /* 0x0000001f14147819 */ /* 0x000fc800000006ff */
[----:B------:R-:W2:Y:S02]  /*9440*/  SYNCS.PHASECHK.TRANS64.TRYWAIT P3, [UR50+0x34500], R20 ;  /* 0x03450014ff0075a7 */ /* 0x000ea40008060172 */
[----:B--2---:R-:W-:Y:S05]  /*9450*/  @!P3 BRA `(.L_x_89) ;  /* 0x000000b8003cb947 */ /* 0x004fea0003800000 */
.L_x_375:
[----:B-1----:R-:W2:Y:S04]  /*9460*/  LDL.LU R13, [R1+0x40] ;  /* 0x00004000010d7983 */ /* 0x002ea80000300800 */
[----:B------:R-:W3:Y:S04]  /*9470*/  LDL.LU R12, [R1+0x44] ;  /* 0x00004400010c7983 */ /* 0x000ee80000300800 */
[----:B------:R-:W4:Y:S04]  /*9480*/  LDL.LU R17, [R1+0x48] ;  /* 0x0000480001117983 */ /* 0x000f280000300800 */
[----:B------:R-:W5:Y:S04]  /*9490*/  LDL.LU R16, [R1+0x4c] ;  /* 0x00004c0001107983 */ /* 0x000f680000300800 */
        /* <DEDUP_REMOVED lines=11> */
[----:B------:R-:W5:Y:S01]  /*9550*/  LDL.LU R29, [R1+0x7c] ;  /* 0x00007c00011d7983 */ /* 0x000f620000300800 */
[----:B------:R-:W-:Y:S05]  /*9560*/  @P1 WARPSYNC.ALL ;  /* 0x0000000000001948 */ /* 0x000fea0003800000 */
[----:B------:R-:W1:Y:S04]  /*9570*/  @P1 LDSM.16.MT88.4 R8, [R3+0x30000] ;  /* 0x030000000308183b */ /* 0x000e680000004200 */
[----:B------:R-:W5:Y:S01]  /*9580*/  @P1 LDSM.16.MT88.4 R4, [R3+0x30800] ;  /* 0x030800000304183b */ /* 0x000f620000004200 */
[----:B------:R-:W-:Y:S05]  /*9590*/  WARPSYNC.ALL ;  /* 0x0000000000007948 */ /* 0x000fea0003800000 */
[----:B------:R-:W-:Y:S01]  /*95a0*/  BSSY B0, `(.L_x_90) ;  /* 0x0000049000007945 */ /* 0x000fe20003800000 */
[----:B-1----:R-:W-:-:S02]  /*95b0*/  HADD2.F32 R14, -RZ, R8.H1_H1 ;  /* 0x30000008ff0e7230 */ /* 0x002fc40000004100 */
[-C--:B--2---:R-:W-:Y:S01]  /*95c0*/  FMUL R13, R13, R2.reuse ;  /* 0x000000020d0d7220 */ /* 0x084fe20000400000 */
[----:B---3--:R-:W-:Y:S01]  /*95d0*/  FMUL R15, R12, R2 ;  /* 0x000000020c0f7220 */ /* 0x008fe20000400000 */
[----:B------:R-:W-:-:S03]  /*95e0*/  HADD2.F32 R12, -RZ, R8.H0_H0 ;  /* 0x20000008ff0c7230 */ /* 0x000fc60000004100 */
[-C--:B------:R-:W-:Y:S01]  /*95f0*/  FFMA R15, R14, R0.reuse, R15 ;  /* 0x000000000e0f7223 */ /* 0x080fe2000000000f */
[--C-:B------:R-:W-:Y:S02]  /*9600*/  HADD2.F32 R14, -RZ, R9.reuse.H0_H0 ;  /* 0x20000009ff0e7230 */ /* 0x100fe40000004100 */
[----:B------:R-:W-:Y:S01]  /*9610*/  FFMA R12, R12, R0, R13 ;  /* 0x000000000c0c7223 */ /* 0x000fe2000000000d */
[-C--:B----4-:R-:W-:Y:S01]  /*9620*/  FMUL R13, R17, R2.reuse ;  /* 0x00000002110d7220 */ /* 0x090fe20000400000 */
[----:B-----5:R-:W-:Y:S01]  /*9630*/  FMUL R17, R16, R2 ;  /* 0x0000000210117220 */ /* 0x020fe20000400000 */
[----:B------:R-:W-:Y:S02]  /*9640*/  HADD2.F32 R16, -RZ, R9.H1_H1 ;  /* 0x30000009ff107230 */ /* 0x000fe40000004100 */
[----:B------:R-:W-:Y:S01]  /*9650*/  FFMA R13, R14, R0, R13 ;  /* 0x000000000e0d7223 */ /* 0x000fe2000000000d */
[----:B------:R-:W-:Y:S01]  /*9660*/  F2FP.F16.F32.PACK_AB R12, R15, R12 ;  /* 0x0000000c0f0c723e */ /* 0x000fe200000000ff */
[----:B------:R-:W-:Y:S01]  /*9670*/  FMUL R15, R32, R2 ;  /* 0x00000002200f7220 */ /* 0x000fe20000400000 */
[----:B------:R-:W-:Y:S01]  /*9680*/  FFMA R14, R16, R0, R17 ;  /* 0x00000000100e7223 */ /* 0x000fe20000000011 */
[----:B------:R-:W-:-:S02]  /*9690*/  HADD2.F32 R16, -RZ, R10.H1_H1 ;  /* 0x3000000aff107230 */ /* 0x000fc40000004100 */
[----:B------:R-:W-:Y:S02]  /*96a0*/  FMUL R17, R31, R2 ;  /* 0x000000021f117220 */ /* 0x000fe40000400000 */
[----:B------:R-:W-:Y:S01]  /*96b0*/  F2FP.F16.F32.PACK_AB R13, R14, R13 ;  /* 0x0000000d0e0d723e */ /* 0x000fe200000000ff */
[----:B------:R-:W-:-:S05]  /*96c0*/  HADD2.F32 R14, -RZ, R10.H0_H0 ;  /* 0x2000000aff0e7230 */ /* 0x000fca0000004100 */
[-C--:B------:R-:W-:Y:S01]  /*96d0*/  FFMA R14, R14, R0.reuse, R15 ;  /* 0x000000000e0e7223 */ /* 0x080fe2000000000f */
[----:B------:R-:W-:Y:S01]  /*96e0*/  FFMA R15, R16, R0, R17 ;  /* 0x00000000100f7223 */ /* 0x000fe20000000011 */
[-C--:B------:R-:W-:Y:S01]  /*96f0*/  FMUL R17, R19, R2.reuse ;  /* 0x0000000213117220 */ /* 0x080fe20000400000 */
[-C--:B------:R-:W-:Y:S01]  /*9700*/  FMUL R19, R18, R2.reuse ;  /* 0x0000000212137220 */ /* 0x080fe20000400000 */
[--C-:B------:R-:W-:Y:S02]  /*9710*/  HADD2.F32 R16, -RZ, R11.reuse.H0_H0 ;  /* 0x2000000bff107230 */ /* 0x100fe40000004100 */
[----:B------:R-:W-:Y:S02]  /*9720*/  HADD2.F32 R18, -RZ, R11.H1_H1 ;  /* 0x3000000bff127230 */ /* 0x000fe40000004100 */
[----:B------:R-:W-:Y:S01]  /*9730*/  FMUL R21, R21, R2 ;  /* 0x0000000215157220 */ /* 0x000fe20000400000 */
[----:B------:R-:W-:Y:S01]  /*9740*/  F2FP.F16.F32.PACK_AB R14, R15, R14 ;  /* 0x0000000e0f0e723e */ /* 0x000fe200000000ff */
[-C--:B------:R-:W-:Y:S01]  /*9750*/  FFMA R16, R16, R0.reuse, R17 ;  /* 0x0000000010107223 */ /* 0x080fe20000000011 */
[----:B------:R-:W-:Y:S01]  /*9760*/  FFMA R17, R18, R0, R19 ;  /* 0x0000000012117223 */ /* 0x000fe20000000013 */
[----:B------:R-:W-:Y:S01]  /*9770*/  FMUL R19, R24, R2 ;  /* 0x0000000218137220 */ /* 0x000fe20000400000 */
[----:B------:R-:W-:-:S02]  /*9780*/  HADD2.F32 R18, -RZ, R4.H0_H0 ;  /* 0x20000004ff127230 */ /* 0x000fc40000004100 */
[----:B------:R-:W-:Y:S02]  /*9790*/  HADD2.F32 R24, -RZ, R4.H1_H1 ;  /* 0x30000004ff187230 */ /* 0x000fe40000004100 */
[----:B------:R-:W-:Y:S01]  /*97a0*/  FMUL R25, R25, R2 ;  /* 0x0000000219197220 */ /* 0x000fe20000400000 */
[----:B------:R-:W-:Y:S01]  /*97b0*/  F2FP.F16.F32.PACK_AB R15, R17, R16 ;  /* 0x00000010110f723e */ /* 0x000fe200000000ff */
[-C--:B------:R-:W-:Y:S01]  /*97c0*/  FFMA R18, R18, R0.reuse, R19 ;  /* 0x0000000012127223 */ /* 0x080fe20000000013 */
[----:B------:R-:W-:Y:S01]  /*97d0*/  FFMA R19, R24, R0, R21 ;  /* 0x0000000018137223 */ /* 0x000fe20000000015 */
[-C--:B------:R-:W-:Y:S01]  /*97e0*/  FMUL R21, R26, R2.reuse ;  /* 0x000000021a157220 */ /* 0x080fe20000400000 */
[--C-:B------:R-:W-:Y:S02]  /*97f0*/  HADD2.F32 R24, -RZ, R5.reuse.H0_H0 ;  /* 0x20000005ff187230 */ /* 0x100fe40000004100 */
[----:B------:R-:W-:Y:S01]  /*9800*/  FMUL R27, R27, R2 ;  /* 0x000000021b1b7220 */ /* 0x000fe20000400000 */
[----:B------:R-:W-:Y:S01]  /*9810*/  HADD2.F32 R26, -RZ, R5.H1_H1 ;  /* 0x30000005ff1a7230 */ /* 0x000fe20000004100 */
[----:B------:R-:W-:Y:S01]  /*9820*/  F2FP.F16.F32.PACK_AB R16, R19, R18 ;  /* 0x000000121310723e */ /* 0x000fe200000000ff */
[----:B------:R1:W-:Y:S01]  /*9830*/  STSM.16.MT88.4 [R3+0x30000], R12 ;  /* 0x0300000c03007844 */ /* 0x0003e20000004200 */
[----:B------:R-:W-:-:S02]  /*9840*/  FFMA R21, R24, R0, R21 ;  /* 0x0000000018157223 */ /* 0x000fc40000000015 */
[----:B------:R-:W-:Y:S01]  /*9850*/  FFMA R24, R26, R0, R25 ;  /* 0x000000001a187223 */ /* 0x000fe20000000019 */
[-C--:B------:R-:W-:Y:S01]  /*9860*/  FMUL R25, R28, R2.reuse ;  /* 0x000000021c197220 */ /* 0x080fe20000400000 */
[--C-:B------:R-:W-:Y:S02]  /*9870*/  HADD2.F32 R26, -RZ, R6.reuse.H0_H0 ;  /* 0x20000006ff1a7230 */ /* 0x100fe40000004100 */
[----:B------:R-:W-:Y:S01]  /*9880*/  FMUL R29, R29, R2 ;  /* 0x000000021d1d7220 */ /* 0x000fe20000400000 */
[----:B------:R-:W-:Y:S01]  /*9890*/  HADD2.F32 R28, -RZ, R6.H1_H1 ;  /* 0x30000006ff1c7230 */ /* 0x000fe20000004100 */
[----:B------:R-:W-:Y:S01]  /*98a0*/  F2FP.F16.F32.PACK_AB R17, R24, R21 ;  /* 0x000000151811723e */ /* 0x000fe200000000ff */
[----:B------:R-:W-:-:S03]  /*98b0*/  FFMA R25, R26, R0, R25 ;  /* 0x000000001a197223 */ /* 0x000fc60000000019 */
[----:B------:R-:W-:Y:S01]  /*98c0*/  FFMA R26, R28, R0, R27 ;  /* 0x000000001c1a7223 */ /* 0x000fe2000000001b */
[----:B------:R-:W-:Y:S01]  /*98d0*/  FMUL R27, R30, R2 ;  /* 0x000000021e1b7220 */ /* 0x000fe20000400000 */
[--C-:B------:R-:W-:Y:S02]  /*98e0*/  HADD2.F32 R28, -RZ, R7.reuse.H0_H0 ;  /* 0x20000007ff1c7230 */ /* 0x100fe40000004100 */
[----:B------:R-:W-:Y:S01]  /*98f0*/  HADD2.F32 R30, -RZ, R7.H1_H1 ;  /* 0x30000007ff1e7230 */ /* 0x000fe20000004100 */
[----:B------:R-:W-:Y:S02]  /*9900*/  F2FP.F16.F32.PACK_AB R18, R26, R25 ;  /* 0x000000191a12723e */ /* 0x000fe400000000ff */
[-C--:B------:R-:W-:Y:S02]  /*9910*/  FFMA R27, R28, R0.reuse, R27 ;  /* 0x000000001c1b7223 */ /* 0x080fe4000000001b */
[----:B------:R-:W-:-:S05]  /*9920*/  FFMA R28, R30, R0, R29 ;  /* 0x000000001e1c7223 */ /* 0x000fca000000001d */
        /* <DEDUP_REMOVED lines=16> */
.L_x_91:
[----:B------:R-:W-:Y:S05]  /*9a30*/  BSYNC B0 ;  /* 0x0000000000007941 */ /* 0x000fea0003800000 */
.L_x_90:
[----:B------:R-:W-:Y:S06]  /*9a40*/  BAR.SYNC.DEFER_BLOCKING 0x1, 0x80 ;  /* 0x0042000000007b1d */ /* 0x000fec0000010000 */
[----:B------:R-:W-:Y:S05]  /*9a50*/  @!P0 BRA `(.L_x_92) ;  /* 0x0000000000048947 */ /* 0x000fea0003800000 */
[----:B------:R-:W-:Y:S01]  /*9a60*/  BPT.TRAP 0x1 ;  /* 0x000000040000795c */ /* 0x000fe20000300000 */
.L_x_92:
[----:B------:R-:W-:-:S04]  /*9a70*/  UIADD3 UR10, UR50, 0x34538, URZ ;  /* 0x00034538320a7890 */ /* 0x000fc8000fffe03f */
[----:B------:R-:W-:-:S09]  /*9a80*/  UPRMT UR10, UR56, 0x654, UR10 ;  /* 0x00000654380a7896 */ /* 0x000fd2000800000a */
[----:B------:R-:W-:Y:S01]  /*9a90*/  SYNCS.ARRIVE.TRANS64.RED.A1T0 RZ, [UR10], RZ ;  /* 0x000000ffffff79a7 */ /* 0x000fe2000810040a */
[----:B------:R-:W-:Y:S05]  /*9aa0*/  @!P0 BRA `(.L_x_93) ;  /* 0x0000000000048947 */ /* 0x000fea0003800000 */
[----:B------:R-:W-:Y:S01]  /*9ab0*/  BPT.TRAP 0x1 ;  /* 0x000000040000795c */ /* 0x000fe20000300000 */
.L_x_93:
[----:B------:R-:W2:Y:S02]  /*9ac0*/  SYNCS.PHASECHK.TRANS64.TRYWAIT P3, [UR50+0x34508], R20 ;  /* 0x03450814ff0075a7 */ /* 0x000ea40008060172 */
[----:B--2---:R-:W-:Y:S05]  /*9ad0*/  @!P3 BRA `(.L_x_94) ;  /* 0x000000b000b4b947 */ /* 0x004fea0003800000 */
.L_x_376:
[----:B------:R-:W-:Y:S05]  /*9ae0*/  @P1 WARPSYNC.ALL ;  /* 0x0000000000001948 */ /* 0x000fea0003800000 */
[----:B------:R-:W2:Y:S01]  /*9af0*/  @P1 LDSM.16.MT88.4 R8, [R3+0x31000] ;  /* 0x031000000308183b */ /* 0x000ea20000004200 */
[-C--:B-1----:R-:W-:Y:S01]  /*9b00*/  FMUL R13, R168, R2.reuse ;  /* 0x00000002a80d7220 */ /* 0x082fe20000400000 */
[-C--:B------:R-:W-:Y:S01]  /*9b10*/  FMUL R169, R169, R2.reuse ;  /* 0x00000002a9a97220 */ /* 0x080fe20000400000 */
[-C--:B------:R-:W-:Y:S01]  /*9b20*/  FMUL R15, R170, R2.reuse ;  /* 0x00000002aa0f7220 */ /* 0x080fe20000400000 */
[----:B------:R-:W1:Y:S01]  /*9b30*/  @P1 LDSM.16.MT88.4 R4, [R3+0x31800] ;  /* 0x031800000304183b */ /* 0x000e620000004200 */
[-C--:B------:R-:W-:Y:S01]  /*9b40*/  FMUL R171, R171, R2.reuse ;  /* 0x00000002abab7220 */ /* 0x080fe20000400000 */
        /* <DEDUP_REMOVED lines=12> */
[----:B------:R-:W-:Y:S05]  /*9c10*/  WARPSYNC.ALL ;  /* 0x0000000000007948 */ /* 0x000fea0003800000 */
[----:B------:R-:W-:Y:S01]  /*9c20*/  BSSY B0, `(.L_x_95) ;  /* 0x0000039000007945 */ /* 0x000fe20003800000 */
[----:B--2---:R-:W-:-:S02]  /*9c30*/  HADD2.F32 R12, -RZ, R8.H0_H0 ;  /* 0x20000008ff0c7230 */ /* 0x004fc40000004100 */
[----:B------:R-:W-:Y:S02]  /*9c40*/  HADD2.F32 R14, -RZ, R8.H1_H1 ;  /* 0x30000008ff0e7230 */ /* 0x000fe40000004100 */
[--C-:B------:R-:W-:Y:S02]  /*9c50*/  HADD2.F32 R16, -RZ, R9.reuse.H0_H0 ;  /* 0x20000009ff107230 */ /* 0x100fe40000004100 */
[-C--:B------:R-:W-:Y:S01]  /*9c60*/  FFMA R12, R12, R0.reuse, R13 ;  /* 0x000000000c0c7223 */ /* 0x080fe2000000000d */
[----:B------:R-:W-:Y:S02]  /*9c70*/  HADD2.F32 R18, -RZ, R9.H1_H1 ;  /* 0x30000009ff127230 */ /* 0x000fe40000004100 */
[-C--:B------:R-:W-:Y:S01]  /*9c80*/  FFMA R13, R14, R0.reuse, R169 ;  /* 0x000000000e0d7223 */ /* 0x080fe200000000a9 */
[----:B------:R-:W-:Y:S02]  /*9c90*/  HADD2.F32 R24, -RZ, R11.H0_H0 ;  /* 0x2000000bff187230 */ /* 0x000fe40000004100 */
[----:B------:R-:W-:Y:S01]  /*9ca0*/  FFMA R14, R16, R0, R15 ;  /* 0x00000000100e7223 */ /* 0x000fe2000000000f */
[----:B------:R-:W-:-:S02]  /*9cb0*/  HADD2.F32 R16, -RZ, R10.H0_H0 ;  /* 0x2000000aff107230 */ /* 0x000fc40000004100 */
[-C--:B------:R-:W-:Y:S01]  /*9cc0*/  FFMA R15, R18, R0.reuse, R171 ;  /* 0x00000000120f7223 */ /* 0x080fe200000000ab */
[----:B------:R-:W-:Y:S02]  /*9cd0*/  HADD2.F32 R18, -RZ, R10.H1_H1 ;  /* 0x3000000aff127230 */ /* 0x000fe40000004100 */
[-C--:B------:R-:W-:Y:S01]  /*9ce0*/  FFMA R19, R24, R0.reuse, R19 ;  /* 0x0000000018137223 */ /* 0x080fe20000000013 */
[----:B------:R-:W-:Y:S02]  /*9cf0*/  HADD2.F32 R26, -RZ, R11.H1_H1 ;  /* 0x3000000bff1a7230 */ /* 0x000fe40000004100 */
[-C--:B------:R-:W-:Y:S01]  /*9d00*/  FFMA R17, R16, R0.reuse, R17 ;  /* 0x0000000010117223 */ /* 0x080fe20000000011 */
[----:B-1----:R-:W-:Y:S02]  /*9d10*/  HADD2.F32 R24, -RZ, R4.H0_H0 ;  /* 0x20000004ff187230 */ /* 0x002fe40000004100 */
[----:B------:R-:W-:Y:S01]  /*9d20*/  FFMA R16, R18, R0, R173 ;  /* 0x0000000012107223 */ /* 0x000fe200000000ad */
[----:B------:R-:W-:-:S02]  /*9d30*/  HADD2.F32 R28, -RZ, R5.H0_H0 ;  /* 0x20000005ff1c7230 */ /* 0x000fc40000004100 */
[-C--:B------:R-:W-:Y:S01]  /*9d40*/  FFMA R18, R26, R0.reuse, R175 ;  /* 0x000000001a127223 */ /* 0x080fe200000000af */
[----:B------:R-:W-:Y:S02]  /*9d50*/  HADD2.F32 R26, -RZ, R4.H1_H1 ;  /* 0x30000004ff1a7230 */ /* 0x000fe40000004100 */
        /* <DEDUP_REMOVED lines=10> */
[----:B------:R-:W-:Y:S01]  /*9e00*/  FFMA R29, R32, R0, R29 ;  /* 0x00000000201d7223 */ /* 0x000fe2000000001d */
[----:B------:R-:W-:Y:S01]  /*9e10*/  F2FP.F16.F32.PACK_AB R12, R13, R12 ;  /* 0x0000000c0d0c723e */ /* 0x000fe200000000ff */
[----:B------:R-:W-:Y:S01]  /*9e20*/  FFMA R28, R30, R0, R181 ;  /* 0x000000001e1c7223 */ /* 0x000fe200000000b5 */
[----:B------:R-:W-:Y:S01]  /*9e30*/  F2FP.F16.F32.PACK_AB R13, R15, R14 ;  /* 0x0000000e0f0d723e */ /* 0x000fe200000000ff */
[----:B------:R-:W-:Y:S01]  /*9e40*/  FFMA R30, R34, R0, R183 ;  /* 0x00000000221e7223 */ /* 0x000fe200000000b7 */
[----:B------:R-:W-:-:S02]  /*9e50*/  F2FP.F16.F32.PACK_AB R14, R16, R17 ;  /* 0x00000011100e723e */ /* 0x000fc400000000ff */
[----:B------:R-:W-:Y:S02]  /*9e60*/  F2FP.F16.F32.PACK_AB R15, R18, R19 ;  /* 0x00000013120f723e */ /* 0x000fe400000000ff */
[----:B------:R-:W-:Y:S02]  /*9e70*/  F2FP.F16.F32.PACK_AB R16, R24, R21 ;  /* 0x000000151810723e */ /* 0x000fe400000000ff */
[----:B------:R-:W-:Y:S01]  /*9e80*/  F2FP.F16.F32.PACK_AB R17, R26, R25 ;  /* 0x000000191a11723e */ /* 0x000fe200000000ff */
[----:B------:R1:W-:Y:S01]  /*9e90*/  STSM.16.MT88.4 [R3+0x31000], R12 ;  /* 0x0310000c03007844 */ /* 0x0003e20000004200 */
        /* <DEDUP_REMOVED lines=12> */
[----:B------:R-:W-:Y:S02]  /*9f60*/  UIADD3 UR5, UR45, 0x40, URZ ;  /* 0x000000402d057890 */ /* 0x000fe4000fffe03f */
[----:B------:R-:W-:-:S09]  /*9f70*/  UIADD3 UR4, UR50, 0x31000, URZ ;  /* 0x0003100032047890 */ /* 0x000fd2000fffe03f */
[----:B------:R2:W-:Y:S01]  /*9f80*/  UTMASTG.2D [UR4], [UR36] ;  /* 0x00000004240073b5 */ /* 0x0005e20008008000 */
[----:B------:R0:W-:Y:S01]  /*9f90*/  UTMACMDFLUSH ;  /* 0x00000000000079b7 */ /* 0x0001e20000000000 */
[----:B--2---:R-:W-:-:S04]  /*9fa0*/  DEPBAR.LE SB0, 0x1 ;  /* 0x000080400000791a */ /* 0x004fc80000000000 */
.L_x_96:
[----:B------:R-:W-:Y:S05]  /*9fb0*/  BSYNC B0 ;  /* 0x0000000000007941 */ /* 0x000fea0003800000 */
.L_x_95:
[----:B------:R-:W-:Y:S06]  /*9fc0*/  BAR.SYNC.DEFER_BLOCKING 0x1, 0x80 ;  /* 0x0042000000007b1d */ /* 0x000fec0000010000 */
[----:B------:R-:W-:Y:S05]  /*9fd0*/  @!P0 BRA `(.L_x_97) ;  /* 0x0000000000048947 */ /* 0x000fea0003800000 */
[----:B------:R-:W-:Y:S01]  /*9fe0*/  BPT.TRAP 0x1 ;  /* 0x000000040000795c */ /* 0x000fe20000300000 */
.L_x_97:
[----:B------:R-:W-:Y:S01]  /*9ff0*/  SYNCS.ARRIVE.TRANS64.RED.A1T0 RZ, [UR7], RZ ;  /* 0x000000ffffff79a7 */ /* 0x000fe20008100407 */
[----:B------:R-:W-:Y:S05]  /*a000*/  @!P0 BRA `(.L_x_98) ;  /* 0x0000000000048947 */ /* 0x000fea0003800000 */
[----:B------:R-:W-:Y:S01]  /*a010*/  BPT.TRAP 0x1 ;  /* 0x000000040000795c */ /* 0x000fe20000300000 */
.L_x_98:
[----:B------:R-:W2:Y:S02]  /*a020*/  SYNCS.PHASECHK.TRANS64.TRYWAIT P3, [UR50+0x34510], R20 ;  /* 0x03451014ff0075a7 */ /* 0x000ea40008060172 */
[----:B--2---:R-:W-:Y:S05]  /*a030*/  @!P3 BRA `(.L_x_99) ;  /* 0x000000ac0074b947 */ /* 0x004fea0003800000 */
.L_x_377:
        /* <DEDUP_REMOVED lines=29> */
[----:B------:R-:W-:Y:S01]  /*a210*/  FFMA R14, R18, R0, R107 ;  /* 0x00000000120e7223 */ /* 0x000fe2000000006b */
[----:B------:R-:W-:Y:S01]  /*a220*/  FMUL R15, R108, R2 ;  /* 0x000000026c0f7220 */ /* 0x000fe20000400000 */
        /* <DEDUP_REMOVED lines=20> */
[----:B------:R-:W-:Y:S01]  /*a370*/  F2FP.F16.F32.PACK_AB R13, R14, R13 ;  /* 0x0000000d0e0d723e */ /* 0x000fe200000000ff */
[-C--:B------:R-:W-:Y:S01]  /*a380*/  FFMA R28, R30, R0.reuse, R117 ;  /* 0x000000001e1c7223 */ /* 0x080fe20000000075 */
        /* <DEDUP_REMOVED lines=24> */
.L_x_101:
[----:B------:R-:W-:Y:S05]  /*a510*/  BSYNC B0 ;  /* 0x0000000000007941 */ /* 0x000fea0003800000 */
.L_x_100:
[----:B------:R-:W-:Y:S06]  /*a520*/  BAR.SYNC.DEFER_BLOCKING 0x1, 0x80 ;  /* 0x0042000000007b1d */ /* 0x000fec0000010000 */
[----:B------:R-:W-:Y:S05]  /*a530*/  @!P0 BRA `(.L_x_102) ;  /* 0x0000000000048947 */ /* 0x000fea0003800000 */
[----:B------:R-:W-:Y:S01]  /*a540*/  BPT.TRAP 0x1 ;  /* 0x000000040000795c */ /* 0x000fe20000300000 */
.L_x_102:
[----:B------:R-:W-:Y:S01]  /*a550*/  SYNCS.ARRIVE.TRANS64.RED.A1T0 RZ, [UR8], RZ ;  /* 0x000000ffffff79a7 */ /* 0x000fe20008100408 */
[----:B------:R-:W-:Y:S05]  /*a560*/  @!P0 BRA `(.L_x_103) ;  /* 0x0000000000048947 */ /* 0x000fea0003800000 */
[----:B------:R-:W-:Y:S01]  /*a570*/  BPT.TRAP 0x1 ;  /* 0x000000040000795c */ /* 0x000fe20000300000 */
.L_x_103:
[----:B------:R-:W2:Y:S02]  /*a580*/  SYNCS.PHASECHK.TRANS64.TRYWAIT P3, [UR50+0x34518], R20 ;  /* 0x03451814ff0075a7 */ /* 0x000ea40008060172 */
[----:B--2---:R-:W-:Y:S05]  /*a590*/  @!P3 BRA `(.L_x_104) ;  /* 0x000000a80034b947 */ /* 0x004fea0003800000 */
.L_x_378:
        /* <DEDUP_REMOVED lines=77> */
.L_x_106:
[----:B------:R-:W-:Y:S05]  /*aa70*/  BSYNC B0 ;  /* 0x0000000000007941 */ /* 0x000fea0003800000 */
.L_x_105:
[----:B------:R-:W-:Y:S06]  /*aa80*/  BAR.SYNC.DEFER_BLOCKING 0x1, 0x80 ;  /* 0x0042000000007b1d */ /* 0x000fec0000010000 */
[----:B------:R-:W-:Y:S05]  /*aa90*/  @!P0 BRA `(.L_x_107) ;  /* 0x0000000000048947 */ /* 0x000fea0003800000 */
[----:B------:R-:W-:Y:S01]  /*aaa0*/  BPT.TRAP 0x1 ;  /* 0x000000040000795c */ /* 0x000fe20000300000 */
.L_x_107:
[----:B------:R-:W-:Y:S01]  /*aab0*/  SYNCS.ARRIVE.TRANS64.RED.A1T0 RZ, [UR9], RZ ;  /* 0x000000ffffff79a7 */ /* 0x000fe20008100409 */
[----:B------:R-:W-:Y:S05]  /*aac0*/  @!P0 BRA `(.L_x_108) ;  /* 0x0000000000048947 */ /* 0x000fea0003800000 */
[----:B------:R-:W-:Y:S01]  /*aad0*/  BPT.TRAP 0x1 ;  /* 0x000000040000795c */ /* 0x000fe20000300000 */
.L_x_108:
[----:B------:R-:W2:Y:S02]  /*aae0*/  SYNCS.PHASECHK.TRANS64.TRYWAIT P3, [UR50+0x34500], R223 ;  /* 0x034500dfff0075a7 */ /* 0x000ea40008060172 */
[----:B--2---:R-:W-:Y:S05]  /*aaf0*/  @!P3 BRA `(.L_x_109) ;  /* 0x000000a000f4b947 */ /* 0x004fea0003800000 */
.L_x_379:
        /* <DEDUP_REMOVED lines=21> */
[----:B-1----:R-:W-:-:S02]  /*ac50*/  HADD2.F32 R16, -RZ, R9.H0_H0 ;  /* 0x20000009ff107230 */ /* 0x002fc40000004100 */
[----:B------:R-:W-:Y:S02]  /*ac60*/  HADD2.F32 R18, -RZ, R9.H1_H1 ;  /* 0x30000009ff127230 */ /* 0x000fe40000004100 */
[-C--:B--2---:R-:W-:Y:S01]  /*ac70*/  FMUL R13, R13, R2.reuse ;  /* 0x000000020d0d7220 */ /* 0x084fe20000400000 */
[-C--:B---3--:R-:W-:Y:S01]  /*ac80*/  FMUL R15, R14, R2.reuse ;  /* 0x000000020e0f7220 */ /* 0x088fe20000400000 */
[--C-:B------:R-:W-:Y:S02]  /*ac90*/  HADD2.F32 R14, -RZ, R8.reuse.H1_H1 ;  /* 0x30000008ff0e7230 */ /* 0x100fe40000004100 */
[----:B----4-:R-:W-:Y:S01]  /*aca0*/  FMUL R17, R12, R2 ;  /* 0x000000020c117220 */ /* 0x010fe20000400000 */
[----:B------:R-:W-:Y:S02]  /*acb0*/  HADD2.F32 R12, -RZ, R8.H0_H0 ;  /* 0x20000008ff0c7230 */ /* 0x000fe40000004100 */
[----:B------:R-:W-:Y:S01]  /*acc0*/  FFMA R15, R14, R0, R15 ;  /* 0x000000000e0f7223 */ /* 0x000fe2000000000f */
[----:B-----5:R-:W-:-:S02]  /*acd0*/  FMUL R19, R19, R2 ;  /* 0x0000000213137220 */ /* 0x020fc40000400000 */
[-C--:B------:R-:W-:Y:S01]  /*ace0*/  FFMA R12, R12, R0.reuse, R13 ;  /* 0x000000000c0c7223 */ /* 0x080fe2000000000d */
[-C--:B------:R-:W-:Y:S01]  /*acf0*/  FFMA R13, R16, R0.reuse, R17 ;  /* 0x00000000100d7223 */ /* 0x080fe20000000011 */
[----:B------:R-:W-:Y:S01]  /*ad00*/  FFMA R14, R18, R0, R19 ;  /* 0x00000000120e7223 */ /* 0x000fe20000000013 */
[--C-:B------:R-:W-:Y:S02]  /*ad10*/  HADD2.F32 R16, -RZ, R10.reuse.H0_H0 ;  /* 0x2000000aff107230 */ /* 0x100fe40000004100 */
[-C--:B------:R-:W-:Y:S01]  /*ad20*/  FMUL R17, R26, R2.reuse ;  /* 0x000000021a117220 */ /* 0x080fe20000400000 */
[----:B------:R-:W-:Y:S02]  /*ad30*/  HADD2.F32 R18, -RZ, R10.H1_H1 ;  /* 0x3000000aff127230 */ /* 0x000fe40000004100 */
[----:B------:R-:W-:Y:S01]  /*ad40*/  FMUL R19, R24, R2 ;  /* 0x0000000218137220 */ /* 0x000fe20000400000 */
[--C-:B------:R-:W-:Y:S02]  /*ad50*/  HADD2.F32 R24, -RZ, R11.reuse.H0_H0 ;  /* 0x2000000bff187230 */ /* 0x100fe40000004100 */
[----:B------:R-:W-:Y:S01]  /*ad60*/  FFMA R17, R16, R0, R17 ;  /* 0x0000000010117223 */ /* 0x000fe20000000011 */
[----:B------:R-:W-:-:S02]  /*ad70*/  HADD2.F32 R26, -RZ, R11.H1_H1 ;  /* 0x3000000bff1a7230 */ /* 0x000fc40000004100 */
[----:B------:R-:W-:Y:S01]  /*ad80*/  FMUL R21, R21, R2 ;  /* 0x0000000215157220 */ /* 0x000fe20000400000 */
[----:B------:R-:W-:Y:S01]  /*ad90*/  FFMA R16, R18, R0, R19 ;  /* 0x0000000012107223 */ /* 0x000fe20000000013 */
[----:B------:R-:W-:Y:S01]  /*ada0*/  F2FP.F16.F32.PACK_AB R13, R14, R13 ;  /* 0x0000000d0e0d723e */ /* 0x000fe200000000ff */
[----:B------:R-:W-:Y:S01]  /*adb0*/  FMUL R25, R25, R2 ;  /* 0x0000000219197220 */ /* 0x000fe20000400000 */
[----:B------:R-:W-:Y:S01]  /*adc0*/  FFMA R21, R24, R0, R21 ;  /* 0x0000000018157223 */ /* 0x000fe20000000015 */
[--C-:B------:R-:W-:Y:S01]  /*add0*/  HADD2.F32 R24, -RZ, R4.reuse.H0_H0 ;  /* 0x20000004ff187230 */ /* 0x100fe20000004100 */
[----:B------:R-:W-:Y:S01]  /*ade0*/  F2FP.F16.F32.PACK_AB R12, R15, R12 ;  /* 0x0000000c0f0c723e */ /* 0x000fe200000000ff */
[----:B------:R-:W-:Y:S01]  /*adf0*/  FFMA R18, R26, R0, R25 ;  /* 0x000000001a127223 */ /* 0x000fe20000000019 */
[-C--:B------:R-:W-:Y:S01]  /*ae00*/  FMUL R19, R30, R2.reuse ;  /* 0x000000021e137220 */ /* 0x080fe20000400000 */
[----:B------:R-:W-:Y:S01]  /*ae10*/  HADD2.F32 R26, -RZ, R4.H1_H1 ;  /* 0x30000004ff1a7230 */ /* 0x000fe20000004100 */
[----:B------:R-:W-:Y:S01]  /*ae20*/  F2FP.F16.F32.PACK_AB R14, R16, R17 ;  /* 0x00000011100e723e */ /* 0x000fe200000000ff */
[----:B------:R-:W-:Y:S01]  /*ae30*/  FMUL R25, R28, R2 ;  /* 0x000000021c197220 */ /* 0x000fe20000400000 */
[----:B------:R-:W-:-:S02]  /*ae40*/  HADD2.F32 R28, -RZ, R5.H0_H0 ;  /* 0x20000005ff1c7230 */ /* 0x000fc40000004100 */
[----:B------:R-:W-:Y:S01]  /*ae50*/  FFMA R19, R24, R0, R19 ;  /* 0x0000000018137223 */ /* 0x000fe20000000013 */
[----:B------:R-:W-:Y:S02]  /*ae60*/  HADD2.F32 R30, -RZ, R5.H1_H1 ;  /* 0x30000005ff1e7230 */ /* 0x000fe40000004100 */
[----:B------:R-:W-:Y:S01]  /*ae70*/  FMUL R27, R27, R2 ;  /* 0x000000021b1b7220 */ /* 0x000fe20000400000 */
[----:B------:R-:W-:Y:S01]  /*ae80*/  FFMA R24, R26, R0, R25 ;  /* 0x000000001a187223 */ /* 0x000fe20000000019 */
[----:B------:R-:W-:Y:S01]  /*ae90*/  F2FP.F16.F32.PACK_AB R15, R18, R21 ;  /* 0x00000015120f723e */ /* 0x000fe200000000ff */
[----:B------:R-:W-:Y:S01]  /*aea0*/  FMUL R29, R29, R2 ;  /* 0x000000021d1d7220 */ /* 0x000fe20000400000 */
[-C--:B------:R-:W-:Y:S01]  /*aeb0*/  FFMA R27, R28, R0.reuse, R27 ;  /* 0x000000001c1b7223 */ /* 0x080fe2000000001b */
[--C-:B------:R-:W-:Y:S01]  /*aec0*/  HADD2.F32 R28, -RZ, R6.reuse.H0_H0 ;  /* 0x20000006ff1c7230 */ /* 0x100fe20000004100 */
[----:B------:R-:W-:Y:S01]  /*aed0*/  F2FP.F16.F32.PACK_AB R16, R24, R19 ;  /* 0x000000131810723e */ /* 0x000fe200000000ff */
[----:B------:R-:W-:Y:S01]  /*aee0*/  FFMA R26, R30, R0, R29 ;  /* 0x000000001e1a7223 */ /* 0x000fe2000000001d */
[-C--:B------:R-:W-:Y:S01]  /*aef0*/  FMUL R25, R34, R2.reuse ;  /* 0x0000000222197220 */ /* 0x080fe20000400000 */
[----:B------:R-:W-:Y:S01]  /*af00*/  HADD2.F32 R30, -RZ, R6.H1_H1 ;  /* 0x30000006ff1e7230 */ /* 0x000fe20000004100 */
[----:B------:R1:W-:Y:S01]  /*af10*/  STSM.16.MT88.4 [R3+0x30000], R12 ;  /* 0x0300000c03007844 */ /* 0x0003e20000004200 */
        /* <DEDUP_REMOVED lines=8> */
[-C--:B------:R-:W-:Y:S02]  /*afa0*/  FFMA R31, R32, R0.reuse, R31 ;  /* 0x00000000201f7223 */ /* 0x080fe4000000001f */
[----:B------:R-:W-:Y:S01]  /*afb0*/  F2FP.F16.F32.PACK_AB R18, R28, R25 ;  /* 0x000000191c12723e */ /* 0x000fe200000000ff */
        /* <DEDUP_REMOVED lines=17> */
.L_x_111:
[----:B------:R-:W-:Y:S05]  /*b0d0*/  BSYNC B0 ;  /* 0x0000000000007941 */ /* 0x000fea0003800000 */
.L_x_110:
[----:B------:R-:W-:Y:S06]  /*b0e0*/  BAR.SYNC.DEFER_BLOCKING 0x1, 0x80 ;  /* 0x0042000000007b1d */ /* 0x000fec0000010000 */
[----:B------:R-:W-:Y:S05]  /*b0f0*/  @!P0 BRA `(.L_x_112) ;  /* 0x0000000000048947 */ /* 0x000fea0003800000 */
[----:B------:R-:W-:Y:S01]  /*b100*/  BPT.TRAP 0x1 ;  /* 0x000000040000795c */ /* 0x000fe20000300000 */
.L_x_112:
[----:B------:R-:W-:Y:S01]  /*b110*/  SYNCS.ARRIVE.TRANS64.RED.A1T0 RZ, [UR10], RZ ;  /* 0x000000ffffff79a7 */ /* 0x000fe2000810040a */
[----:B------:R-:W-:Y:S05]  /*b120*/  @!P0 BRA `(.L_x_113) ;  /* 0x0000000000048947 */ /* 0x000fea0003800000 */
[----:B------:R-:W-:Y:S01]  /*b130*/  BPT.TRAP 0x1 ;  /* 0x000000040000795c */ /* 0x000fe20000300000 */
.L_x_113:
[----:B------:R-:W2:Y:S02]  /*b140*/  SYNCS.PHASECHK.TRANS64.TRYWAIT P3, [UR50+0x34508], R223 ;  /* 0x034508dfff0075a7 */ /* 0x000ea40008060172 */
[----:B--2---:R-:W-:Y:S05]  /*b150*/  @!P3 BRA `(.L_x_114) ;  /* 0x0000009c0074b947 */ /* 0x004fea0003800000 */
.L_x_380:
        /* <DEDUP_REMOVED lines=58> */
[----:B------:R-:W-:Y:S02]  /*b500*/  F2FP.F16.F32.PACK_AB R26, R28, R27 ;  /* 0x0000001b1c1a723e */ /* 0x000fe400000000ff */
[----:B------:R-:W-:Y:S01]  /*b510*/  F2FP.F16.F32.PACK_AB R24, R24, R21 ;  /* 0x000000151818723e */ /* 0x000fe200000000ff */
[----:B------:R1:W-:Y:S01]  /*b520*/  STSM.16.MT88.4 [R3+0x31000], R12 ;  /* 0x0310000c03007844 */ /* 0x0003e20000004200 */
        /* <DEDUP_REMOVED lines=16> */
.L_x_116:
[----:B------:R-:W-:Y:S05]  /*b630*/  BSYNC B0 ;  /* 0x0000000000007941 */ /* 0x000fea0003800000 */
.L_x_115:
[----:B------:R-:W-:Y:S06]  /*b640*/  BAR.SYNC.DEFER_BLOCKING 0x1, 0x80 ;  /* 0x0042000000007b1d */ /* 0x000fec0000010000 */
[----:B------:R-:W-:Y:S05]  /*b650*/  @!P0 BRA `(.L_x_117) ;  /* 0x0000000000048947 */ /* 0x000fea0003800000 */
[----:B------:R-:W-:Y:S01]  /*b660*/  BPT.TRAP 0x1 ;  /* 0x000000040000795c */ /* 0x000fe20000300000 */
.L_x_117:
[----:B------:R-:W-:Y:S01]  /*b670*/  SYNCS.ARRIVE.TRANS64.RED.A1T0 RZ, [UR7], RZ ;  /* 0x000000ffffff79a7 */ /* 0x000fe20008100407 */
[----:B------:R-:W-:Y:S05]  /*b680*/  @!P0 BRA `(.L_x_118) ;  /* 0x0000000000048947 */ /* 0x000fea0003800000 */
[----:B------:R-:W-:Y:S01]  /*b690*/  BPT.TRAP 0x1 ;  /* 0x000000040000795c */ /* 0x000fe20000300000 */
.L_x_118:
[----:B------:R-:W2:Y:S02]  /*b6a0*/  SYNCS.PHASECHK.TRANS64.TRYWAIT P3, [UR50+0x34510], R223 ;  /* 0x034510dfff0075a7 */ /* 0x000ea40008060172 */
[----:B--2---:R-:W-:Y:S05]  /*b6b0*/  @!P3 BRA `(.L_x_119) ;  /* 0x000000980034b947 */ /* 0x004fea0003800000 */
.L_x_381:
        /* <DEDUP_REMOVED lines=77> */
.L_x_121:
[----:B------:R-:W-:Y:S05]  /*bb90*/  BSYNC B0 ;  /* 0x0000000000007941 */ /* 0x000fea0003800000 */
.L_x_120:
[----:B------:R-:W-:Y:S06]  /*bba0*/  BAR.SYNC.DEFER_BLOCKING 0x1, 0x80 ;  /* 0x0042000000007b1d */ /* 0x000fec0000010000 */
[----:B------:R-:W-:Y:S05]  /*bbb0*/  @!P0 BRA `(.L_x_122) ;  /* 0x0000000000048947 */ /* 0x000fea0003800000 */
[----:B------:R-:W-:Y:S01]  /*bbc0*/  BPT.TRAP 0x1 ;  /* 0x000000040000795c */ /* 0x000fe20000300000 */
.L_x_122:
[----:B------:R-:W-:Y:S01]  /*bbd0*/  SYNCS.ARRIVE.TRANS64.RED.A1T0 RZ, [UR8], RZ ;  /* 0x000000ffffff79a7 */ /* 0x000fe20008100408 */
[----:B------:R-:W-:Y:S05]  /*bbe0*/  @!P0 BRA `(.L_x_123) ;  /* 0x0000000000048947 */ /* 0x000fea0003800000 */
[----:B------:R-:W-:Y:S01]  /*bbf0*/  BPT.TRAP 0x1 ;  /* 0x000000040000795c */ /* 0x000fe20000300000 */
.L_x_123:
[----:B------:R-:W2:Y:S02]  /*bc00*/  SYNCS.PHASECHK.TRANS64.TRYWAIT P3, [UR50+0x34518], R223 ;  /* 0x034518dfff0075a7 */ /* 0x000ea40008060172 */
[----:B--2---:R-:W-:Y:S05]  /*bc10*/  @!P3 BRA `(.L_x_124) ;  /* 0x0000009000f4b947 */ /* 0x004fea0003800000 */
.L_x_382:
        /* <DEDUP_REMOVED lines=77> */
.L_x_126:
[----:B------:R-:W-:Y:S05]  /*c0f0*/  BSYNC B0 ;  /* 0x0000000000007941 */ /* 0x000fea0003800000 */
.L_x_125:
[----:B------:R-:W-:Y:S06]  /*c100*/  BAR.SYNC.DEFER_BLOCKING 0x1, 0x80 ;  /* 0x0042000000007b1d */ /* 0x000fec0000010000 */
[----:B------:R-:W-:Y:S05]  /*c110*/  @!P0 BRA `(.L_x_127) ;  /* 0x0000000000048947 */ /* 0x000fea0003800000 */
[----:B------:R-:W-:Y:S01]  /*c120*/  BPT.TRAP 0x1 ;  /* 0x000000040000795c */ /* 0x000fe20000300000 */
.L_x_127:
[----:B------:R-:W-:Y:S01]  /*c130*/  SYNCS.ARRIVE.TRANS64.RED.A1T0 RZ, [UR9], RZ ;  /* 0x000000ffffff79a7 */ /* 0x000fe20008100409 */
[----:B------:R-:W-:Y:S05]  /*c140*/  @!P0 BRA `(.L_x_128) ;  /* 0x0000000000048947 */ /* 0x000fea0003800000 */
[----:B------:R-:W-:Y:S01]  /*c150*/  BPT.TRAP 0x1 ;  /* 0x000000040000795c */ /* 0x000fe20000300000 */
.L_x_128:
[----:B------:R-:W2:Y:S02]  /*c160*/  SYNCS.PHASECHK.TRANS64.TRYWAIT P3, [UR50+0x34500], R20 ;  /* 0x03450014ff0075a7 */ /* 0x000ea40008060172 */
[----:B--2---:R-:W-:Y:S05]  /*c170*/  @!P3 BRA `(.L_x_129) ;  /* 0x0000008c00b4b947 */ /* 0x004fea0003800000 */
.L_x_383:
        /* <DEDUP_REMOVED lines=17> */
[----:B------:R-:W-:Y:S04]  /*c290*/  @P1 LDSM.16.MT88.4 R8, [R3+0x30000] ;  /* 0x030000000308183b */ /* 0x000fe80000004200 */
[----:B------:R-:W1:Y:S01]  /*c2a0*/  @P1 LDSM.16.MT88.4 R4, [R3+0x30800] ;  /* 0x030800000304183b */ /* 0x000e620000004200 */
[----:B------:R-:W-:Y:S05]  /*c2b0*/  WARPSYNC.ALL ;  /* 0x0000000000007948 */ /* 0x000fea0003800000 */
[----:B------:R-:W-:Y:S01]  /*c2c0*/  BSSY B0, `(.L_x_130) ;  /* 0x0000049000007945 */ /* 0x000fe20003800000 */
[----:B-1----:R-:W-:-:S02]  /*c2d0*/  HADD2.F32 R32, -RZ, R7.H0_H0 ;  /* 0x20000007ff207230 */ /* 0x002fc40000004100 */
[----:B------:R-:W-:Y:S02]  /*c2e0*/  HADD2.F32 R34, -RZ, R7.H1_H1 ;  /* 0x30000007ff227230 */ /* 0x000fe40000004100 */
[-C--:B--2---:R-:W-:Y:S01]  /*c2f0*/  FMUL R13, R13, R2.reuse ;  /* 0x000000020d0d7220 */ /* 0x084fe20000400000 */
[-C--:B---3--:R-:W-:Y:S01]  /*c300*/  FMUL R15, R15, R2.reuse ;  /* 0x000000020f0f7220 */ /* 0x088fe20000400000 */
[-C--:B----4-:R-:W-:Y:S01]  /*c310*/  FMUL R17, R17, R2.reuse ;  /* 0x0000000211117220 */ /* 0x090fe20000400000 */
[-C--:B-----5:R-:W-:Y:S01]  /*c320*/  FMUL R19, R19, R2.reuse ;  /* 0x0000000213137220 */ /* 0x0a0fe20000400000 */
[-C--:B------:R-:W-:Y:S01]  /*c330*/  FMUL R21, R21, R2.reuse ;  /* 0x0000000215157220 */ /* 0x080fe20000400000 */
[-C--:B------:R-:W-:Y:S01]  /*c340*/  FMUL R25, R25, R2.reuse ;  /* 0x0000000219197220 */ /* 0x080fe20000400000 */
[-C--:B------:R-:W-:Y:S01]  /*c350*/  FMUL R27, R27, R2.reuse ;  /* 0x000000021b1b7220 */ /* 0x080fe20000400000 */
[-C--:B------:R-:W-:Y:S01]  /*c360*/  FMUL R29, R29, R2.reuse ;  /* 0x000000021d1d7220 */ /* 0x080fe20000400000 */
[----:B------:R-:W-:Y:S01]  /*c370*/  FMUL R31, R30, R2 ;  /* 0x000000021e1f7220 */ /* 0x000fe20000400000 */
[----:B------:R-:W-:-:S02]  /*c380*/  HADD2.F32 R30, -RZ, R5.H0_H0 ;  /* 0x20000005ff1e7230 */ /* 0x000fc40000004100 */
[-C--:B------:R-:W-:Y:S01]  /*c390*/  FMUL R33, R28, R2.reuse ;  /* 0x000000021c217220 */ /* 0x080fe20000400000 */
[--C-:B------:R-:W-:Y:S02]  /*c3a0*/  HADD2.F32 R28, -RZ, R4.reuse.H1_H1 ;  /* 0x30000004ff1c7230 */ /* 0x100fe40000004100 */
[-C--:B------:R-:W-:Y:S01]  /*c3b0*/  FMUL R35, R26, R2.reuse ;  /* 0x000000021a237220 */ /* 0x080fe20000400000 */
[----:B------:R-:W-:Y:S02]  /*c3c0*/  HADD2.F32 R26, -RZ, R4.H0_H0 ;  /* 0x20000004ff1a7230 */ /* 0x000fe40000004100 */
[----:B------:R-:W-:Y:S01]  /*c3d0*/  FMUL R37, R12, R2 ;  /* 0x000000020c257220 */ /* 0x000fe20000400000 */
[----:B------:R-:W-:Y:S02]  /*c3e0*/  HADD2.F32 R12, -RZ, R8.H0_H0 ;  /* 0x20000008ff0c7230 */ /* 0x000fe40000004100 */
[-C--:B------:R-:W-:Y:S01]  /*c3f0*/  FFMA R31, R26, R0.reuse, R31 ;  /* 0x000000001a1f7223 */ /* 0x080fe2000000001f */
[----:B------:R-:W-:Y:S01]  /*c400*/  FFMA R35, R30, R0, R35 ;  /* 0x000000001e237223 */ /* 0x000fe20000000023 */
[----:B------:R-:W-:Y:S01]  /*c410*/  FMUL R39, R24, R2 ;  /* 0x0000000218277220 */ /* 0x000fe20000400000 */
[----:B------:R-:W-:-:S02]  /*c420*/  HADD2.F32 R24, -RZ, R10.H1_H1 ;  /* 0x3000000aff187230 */ /* 0x000fc40000004100 */
[----:B------:R-:W-:Y:S01]  /*c430*/  FFMA R13, R12, R0, R13 ;  /* 0x000000000c0d7223 */ /* 0x000fe2000000000d */
[----:B------:R-:W-:Y:S02]  /*c440*/  HADD2.F32 R12, -RZ, R8.H1_H1 ;  /* 0x30000008ff0c7230 */ /* 0x000fe40000004100 */
[-C--:B------:R-:W-:Y:S01]  /*c450*/  FMUL R41, R18, R2.reuse ;  /* 0x0000000212297220 */ /* 0x080fe20000400000 */
[----:B------:R-:W-:Y:S02]  /*c460*/  HADD2.F32 R18, -RZ, R10.H0_H0 ;  /* 0x2000000aff127230 */ /* 0x000fe40000004100 */
[----:B------:R-:W-:Y:S02]  /*c470*/  HADD2.F32 R26, -RZ, R5.H1_H1 ;  /* 0x30000005ff1a7230 */ /* 0x000fe40000004100 */
[----:B------:R-:W-:Y:S01]  /*c480*/  FMUL R43, R16, R2 ;  /* 0x00000002102b7220 */ /* 0x000fe20000400000 */
[----:B------:R-:W-:Y:S02]  /*c490*/  HADD2.F32 R16, -RZ, R9.H1_H1 ;  /* 0x30000009ff107230 */ /* 0x000fe40000004100 */
[----:B------:R-:W-:Y:S01]  /*c4a0*/  FFMA R21, R18, R0, R21 ;  /* 0x0000000012157223 */ /* 0x000fe20000000015 */
[----:B------:R-:W-:-:S02]  /*c4b0*/  HADD2.F32 R18, -RZ, R11.H0_H0 ;  /* 0x2000000bff127230 */ /* 0x000fc40000004100 */
[----:B------:R-:W-:Y:S01]  /*c4c0*/  FMUL R45, R14, R2 ;  /* 0x000000020e2d7220 */ /* 0x000fe20000400000 */
[----:B------:R-:W-:Y:S02]  /*c4d0*/  HADD2.F32 R14, -RZ, R9.H0_H0 ;  /* 0x20000009ff0e7230 */ /* 0x000fe40000004100 */
[-C--:B------:R-:W-:Y:S01]  /*c4e0*/  FFMA R12, R12, R0.reuse, R15 ;  /* 0x000000000c0c7223 */ /* 0x080fe2000000000f */
[----:B------:R-:W-:Y:S02]  /*c4f0*/  HADD2.F32 R30, -RZ, R6.H1_H1 ;  /* 0x30000006ff1e7230 */ /* 0x000fe40000004100 */
[-C--:B------:R-:W-:Y:S01]  /*c500*/  FFMA R27, R18, R0.reuse, R27 ;  /* 0x00000000121b7223 */ /* 0x080fe2000000001b */
[-C--:B------:R-:W-:Y:S01]  /*c510*/  FFMA R26, R26, R0.reuse, R37 ;  /* 0x000000001a1a7223 */ /* 0x080fe20000000025 */
[-C--:B------:R-:W-:Y:S01]  /*c520*/  FFMA R17, R14, R0.reuse, R17 ;  /* 0x000000000e117223 */ /* 0x080fe20000000011 */
[-C--:B------:R-:W-:Y:S01]  /*c530*/  FFMA R14, R16, R0.reuse, R19 ;  /* 0x00000000100e7223 */ /* 0x080fe20000000013 */
[----:B------:R-:W-:Y:S01]  /*c540*/  FFMA R16, R24, R0, R25 ;  /* 0x0000000018107223 */ /* 0x000fe20000000019 */
[----:B------:R-:W-:-:S02]  /*c550*/  HADD2.F32 R24, -RZ, R11.H1_H1 ;  /* 0x3000000bff187230 */ /* 0x000fc40000004100 */
[-C--:B------:R-:W-:Y:S01]  /*c560*/  FFMA R43, R32, R0.reuse, R43 ;  /* 0x00000000202b7223 */ /* 0x080fe2000000002b */
[----:B------:R-:W-:Y:S02]  /*c570*/  F2FP.F16.F32.PACK_AB R12, R12, R13 ;  /* 0x0000000d0c0c723e */ /* 0x000fe400000000ff */
[----:B------:R-:W-:Y:S01]  /*c580*/  F2FP.F16.F32.PACK_AB R13, R14, R17 ;  /* 0x000000110e0d723e */ /* 0x000fe200000000ff */
[-C--:B------:R-:W-:Y:S01]  /*c590*/  FFMA R18, R24, R0.reuse, R29 ;  /* 0x0000000018127223 */ /* 0x080fe2000000001d */
[-C--:B------:R-:W-:Y:S01]  /*c5a0*/  FFMA R24, R28, R0.reuse, R33 ;  /* 0x000000001c187223 */ /* 0x080fe20000000021 */
[----:B------:R-:W-:Y:S01]  /*c5b0*/  HADD2.F32 R28, -RZ, R6.H0_H0 ;  /* 0x20000006ff1c7230 */ /* 0x000fe20000004100 */
[----:B------:R-:W-:Y:S02]  /*c5c0*/  F2FP.F16.F32.PACK_AB R14, R16, R21 ;  /* 0x00000015100e723e */ /* 0x000fe400000000ff */
[----:B------:R-:W-:Y:S02]  /*c5d0*/  F2FP.F16.F32.PACK_AB R15, R18, R27 ;  /* 0x0000001b120f723e */ /* 0x000fe400000000ff */
[-C--:B------:R-:W-:Y:S01]  /*c5e0*/  FFMA R39, R28, R0.reuse, R39 ;  /* 0x000000001c277223 */ /* 0x080fe20000000027 */
[-C--:B------:R-:W-:Y:S01]  /*c5f0*/  FFMA R28, R30, R0.reuse, R41 ;  /* 0x000000001e1c7223 */ /* 0x080fe20000000029 */
[----:B------:R-:W-:Y:S01]  /*c600*/  FFMA R30, R34, R0, R45 ;  /* 0x00000000221e7223 */ /* 0x000fe2000000002d */
[----:B------:R-:W-:Y:S01]  /*c610*/  F2FP.F16.F32.PACK_AB R25, R26, R35 ;  /* 0x000000231a19723e */ /* 0x000fe200000000ff */
[----:B------:R1:W-:Y:S01]  /*c620*/  STSM.16.MT88.4 [R3+0x30000], R12 ;  /* 0x0300000c03007844 */ /* 0x0003e20000004200 */
        /* <DEDUP_REMOVED lines=18> */
.L_x_131:
[----:B------:R-:W-:Y:S05]  /*c750*/  BSYNC B0 ;  /* 0x0000000000007941 */ /* 0x000fea0003800000 */
.L_x_130:
[----:B------:R-:W-:Y:S06]  /*c760*/  BAR.SYNC.DEFER_BLOCKING 0x1, 0x80 ;  /* 0x0042000000007b1d */ /* 0x000fec0000010000 */
[----:B------:R-:W-:Y:S05]  /*c770*/  @!P0 BRA `(.L_x_132) ;  /* 0x0000000000048947 */ /* 0x000fea0003800000 */
[----:B------:R-:W-:Y:S01]  /*c780*/  BPT.TRAP 0x1 ;  /* 0x000000040000795c */ /* 0x000fe20000300000 */
.L_x_132:
[----:B------:R-:W-:Y:S01]  /*c790*/  SYNCS.ARRIVE.TRANS64.RED.A1T0 RZ, [UR10], RZ ;  /* 0x000000ffffff79a7 */ /* 0x000fe2000810040a */
[----:B------:R-:W-:Y:S05]  /*c7a0*/  @!P0 BRA `(.L_x_133) ;  /* 0x0000000000048947 */ /* 0x000fea0003800000 */
[----:B------:R-:W-:Y:S01]  /*c7b0*/  BPT.TRAP 0x1 ;  /* 0x000000040000795c */ /* 0x000fe20000300000 */
.L_x_133:
[----:B------:R-:W2:Y:S02]  /*c7c0*/  SYNCS.PHASECHK.TRANS64.TRYWAIT P3, [UR50+0x34508], R20 ;  /* 0x03450814ff0075a7 */ /* 0x000ea40008060172 */
[----:B--2---:R-:W-:Y:S05]  /*c7d0*/  @!P3 BRA `(.L_x_134) ;  /* 0x000000880034b947 */ /* 0x004fea0003800000 */
.L_x_384:
        /* <DEDUP_REMOVED lines=33> */
[--C-:B-1----:R-:W-:Y:S02]  /*c9f0*/  HADD2.F32 R26, -RZ, R4.reuse.H0_H0 ;  /* 0x20000004ff1a7230 */ /* 0x102fe40000004100 */
[-C--:B------:R-:W-:Y:S01]  /*ca00*/  FFMA R19, R18, R0.reuse, R19 ;  /* 0x0000000012137223 */ /* 0x080fe20000000013 */
[----:B------:R-:W-:Y:S02]  /*ca10*/  HADD2.F32 R28, -RZ, R4.H1_H1 ;  /* 0x30000004ff1c7230 */ /* 0x000fe40000004100 */
[----:B------:R-:W-:Y:S01]  /*ca20*/  FFMA R18, R24, R0, R207 ;  /* 0x0000000018127223 */ /* 0x000fe200000000cf */
[----:B------:R-:W-:-:S02]  /*ca30*/  HADD2.F32 R30, -RZ, R5.H0_H0 ;  /* 0x20000005ff1e7230 */ /* 0x000fc40000004100 */
[-C--:B------:R-:W-:Y:S01]  /*ca40*/  FFMA R21, R26, R0.reuse, R21 ;  /* 0x000000001a157223 */ /* 0x080fe20000000015 */
[----:B------:R-:W-:Y:S02]  /*ca50*/  HADD2.F32 R12, -RZ, R8.H1_H1 ;  /* 0x30000008ff0c7230 */ /* 0x000fe40000004100 */
        /* <DEDUP_REMOVED lines=37> */
.L_x_136:
[----:B------:R-:W-:Y:S05]  /*ccb0*/  BSYNC B0 ;  /* 0x0000000000007941 */ /* 0x000fea0003800000 */
.L_x_135:
[----:B------:R-:W-:Y:S06]  /*ccc0*/  BAR.SYNC.DEFER_BLOCKING 0x1, 0x80 ;  /* 0x0042000000007b1d */ /* 0x000fec0000010000 */
[----:B------:R-:W-:Y:S05]  /*ccd0*/  @!P0 BRA `(.L_x_137) ;  /* 0x0000000000048947 */ /* 0x000fea0003800000 */
[----:B------:R-:W-:Y:S01]  /*cce0*/  BPT.TRAP 0x1 ;  /* 0x000000040000795c */ /* 0x000fe20000300000 */
.L_x_137:
[----:B------:R-:W-:Y:S01]  /*ccf0*/  SYNCS.ARRIVE.TRANS64.RED.A1T0 RZ, [UR7], RZ ;  /* 0x000000ffffff79a7 */ /* 0x000fe20008100407 */
[----:B------:R-:W-:Y:S05]  /*cd00*/  @!P0 BRA `(.L_x_138) ;  /* 0x0000000000048947 */ /* 0x000fea0003800000 */
[----:B------:R-:W-:Y:S01]  /*cd10*/  BPT.TRAP 0x1 ;  /* 0x000000040000795c */ /* 0x000fe20000300000 */
.L_x_138:
[----:B------:R-:W2:Y:S02]  /*cd20*/  SYNCS.PHASECHK.TRANS64.TRYWAIT P3, [UR50+0x34510], R20 ;  /* 0x03451014ff0075a7 */ /* 0x000ea40008060172 */
[----:B--2---:R-:W-:Y:S05]  /*cd30*/  @!P3 BRA `(.L_x_139) ;  /* 0x0000008000f4b947 */ /* 0x004fea0003800000 */
.L_x_385:
        /* <DEDUP_REMOVED lines=77> */
.L_x_141:
[----:B------:R-:W-:Y:S05]  /*d210*/  BSYNC B0 ;  /* 0x0000000000007941 */ /* 0x000fea0003800000 */
.L_x_140:
[----:B------:R-:W-:Y:S06]  /*d220*/  BAR.SYNC.DEFER_BLOCKING 0x1, 0x80 ;  /* 0x0042000000007b1d */ /* 0x000fec0000010000 */
[----:B------:R-:W-:Y:S05]  /*d230*/  @!P0 BRA `(.L_x_142) ;  /* 0x0000000000048947 */ /* 0x000fea0003800000 */
[----:B------:R-:W-:Y:S01]  /*d240*/  BPT.TRAP 0x1 ;  /* 0x000000040000795c */ /* 0x000fe20000300000 */
.L_x_142:
[----:B------:R-:W-:Y:S01]  /*d250*/  SYNCS.ARRIVE.TRANS64.RED.A1T0 RZ, [UR8], RZ ;  /* 0x000000ffffff79a7 */ /* 0x000fe20008100408 */
[----:B------:R-:W-:Y:S05]  /*d260*/  @!P0 BRA `(.L_x_143) ;  /* 0x0000000000048947 */ /* 0x000fea0003800000 */
[----:B------:R-:W-:Y:S01]  /*d270*/  BPT.TRAP 0x1 ;  /* 0x000000040000795c */ /* 0x000fe20000300000 */
.L_x_143:
[----:B------:R-:W2:Y:S02]  /*d280*/  SYNCS.PHASECHK.TRANS64.TRYWAIT P3, [UR50+0x34518], R20 ;  /* 0x03451814ff0075a7 */ /* 0x000ea40008060172 */
[----:B--2---:R-:W-:Y:S05]  /*d290*/  @!P3 BRA `(.L_x_144) ;  /* 0x0000007c00b4b947 */ /* 0x004fea0003800000 */
.L_x_386:
        /* <DEDUP_REMOVED lines=39> */
[--C-:B------:R-:W-:Y:S02]  /*d510*/  HADD2.F32 R27, -RZ, R4.reuse.H0_H0 ;  /* 0x20000004ff1b7230 */ /* 0x100fe40000004100 */
[-C--:B------:R-:W-:Y:S01]  /*d520*/  FFMA R31, R31, R0.reuse, R82 ;  /* 0x000000001f1f7223 */ /* 0x080fe20000000052 */
[----:B------:R-:W-:Y:S02]  /*d530*/  HADD2.F32 R29, -RZ, R4.H1_H1 ;  /* 0x30000004ff1d7230 */ /* 0x000fe40000004100 */
        /* <DEDUP_REMOVED lines=35> */
.L_x_146:
[----:B------:R-:W-:Y:S05]  /*d770*/  BSYNC B0 ;  /* 0x0000000000007941 */ /* 0x000fea0003800000 */
.L_x_145:
[----:B------:R-:W-:Y:S06]  /*d780*/  BAR.SYNC.DEFER_BLOCKING 0x1, 0x80 ;  /* 0x0042000000007b1d */ /* 0x000fec0000010000 */
[----:B------:R-:W-:Y:S05]  /*d790*/  @!P0 BRA `(.L_x_147) ;  /* 0x0000000000048947 */ /* 0x000fea0003800000 */
[----:B------:R-:W-:Y:S01]  /*d7a0*/  BPT.TRAP 0x1 ;  /* 0x000000040000795c */ /* 0x000fe20000300000 */
.L_x_147:
[----:B------:R-:W-:Y:S01]  /*d7b0*/  UISETP.NE.AND UP0, UPT, UR49, 0x3, UPT ;  /* 0x000000033100788c */ /* 0x000fe2000bf05270 */
[----:B------:R-:W-:Y:S05]  /*d7c0*/  SYNCS.ARRIVE.TRANS64.RED.A1T0 RZ, [UR9], RZ ;  /* 0x000000ffffff79a7 */ /* 0x000fea0008100409 */
[----:B------:R-:W-:-:S13]  /*d7d0*/  PLOP3.LUT P1, PT, PT, PT, UP0, 0x80, 0x0 ;  /* 0x000000000000781c */ /* 0x000fda0003f2f008 */
[----:B------:R-:W-:Y:S05]  /*d7e0*/  @!P1 BRA `(.L_x_148) ;  /* 0x0000000000049947 */ /* 0x000fea0003800000 */
[----:B------:R-:W-:Y:S01]  /*d7f0*/  BPT.TRAP 0x1 ;  /* 0x000000040000795c */ /* 0x000fe20000300000 */
.L_x_148:
[----:B------:R-:W2:Y:S01]  /*d800*/  LDL R2, [R1+0x100] ;  /* 0x0001000001027983 */ /* 0x000ea20000100800 */
[----:B------:R-:W-:Y:S02]  /*d810*/  SHF.L.U32 R0, R216, 0x1f, RZ ;  /* 0x0000001fd8007819 */ /* 0x000fe400000006ff */
[C---:B--2---:R-:W-:Y:S02]  /*d820*/  R2UR UR4, R2.reuse ;  /* 0x00000000020472ca */ /* 0x044fe400000e0000 */
[----:B------:R-:W-:-:S11]  /*d830*/  LEA R19, R2, UR50, 0x4 ;  /* 0x0000003202137c11 */ /* 0x000fd6000f8e20ff */
[----:B------:R-:W-:-:S09]  /*d840*/  ULEA UR4, UR4, UR50, 0x3 ;  /* 0x0000003204047291 */ /* 0x000fd2000f8e183f */
[----:B------:R-:W2:Y:S02]  /*d850*/  SYNCS.PHASECHK.TRANS64.TRYWAIT P2, [UR4+0x34400], R0 ;  /* 0x03440000ff0075a7 */ /* 0x000ea40008040144 */
[----:B--2---:R-:W-:Y:S05]  /*d860*/  @!P2 BRA `(.L_x_149) ;  /* 0x000000780058a947 */ /* 0x004fea0003800000 */
.L_x_387:
[----:B------:R-:W2:Y:S01]  /*d870*/  LDS.128 R16, [R19+0x34570] ;  /* 0x0345700013107984 */ /* 0x000ea20000000c00 */
        /* <DEDUP_REMOVED lines=8> */
.L_x_150:
[----:B-1----:R-:W4:Y:S01]  /*d900*/  LDL.LU R0, [R1+0x100] ;  /* 0x0001000001007983 */ /* 0x002f220000300800 */
[----:B------:R-:W-:Y:S01]  /*d910*/  UIADD3 UR4, UR4, 0x34440, URZ ;  /* 0x0003444004047890 */ /* 0x000fe2000fffe03f */
[----:B--2---:R-:W-:Y:S02]  /*d920*/  ISETP.NE.AND P3, PT, R19, RZ, PT ;  /* 0x000000ff1300720c */ /* 0x004fe40003f65270 */
[----:B------:R-:W-:Y:S01]  /*d930*/  MOV R19, RZ ;  /* 0x000000ff00137202 */ /* 0x000fe20000000f00 */
[----:B------:R-:W-:-:S09]  /*d940*/  UPRMT UR4, UR56, 0x654, UR4 ;  /* 0x0000065438047896 */ /* 0x000fd20008000004 */
[----:B---3--:R-:W-:Y:S01]  /*d950*/  SYNCS.ARRIVE.TRANS64.RED.A1T0 RZ, [UR4], RZ ;  /* 0x000000ffffff79a7 */ /* 0x008fe20008100404 */
[----:B----4-:R-:W-:-:S05]  /*d960*/  VIADD R0, R0, 0x1 ;  /* 0x0000000100007836 */ /* 0x010fca0000000000 */
[----:B------:R-:W-:-:S04]  /*d970*/  ISETP.NE.AND P2, PT, R0, 0x8, PT ;  /* 0x000000080000780c */ /* 0x000fc80003f45270 */
[----:B------:R-:W-:Y:S02]  /*d980*/  SEL R4, R0, RZ, P2 ;  /* 0x000000ff00047207 */ /* 0x000fe40001000000 */
[----:B------:R-:W-:-:S03]  /*d990*/  SEL R3, RZ, 0x1, P2 ;  /* 0x00000001ff037807 */ /* 0x000fc60001000000 */
[----:B------:R1:W-:Y:S01]  /*d9a0*/  STL [R1+0x100], R4 ;  /* 0x0001000401007387 */ /* 0x0003e20000100800 */
[----:B------:R-:W-:Y:S01]  /*d9b0*/  LOP3.LUT R216, R216, R3, RZ, 0x3c, !PT ;  /* 0x00000003d8d87212 */ /* 0x000fe200078e3cff */
[----:B------:R-:W-:Y:S06]  /*d9c0*/  @!P3 BRA `(.L_x_151) ;  /* 0x0000000000b8b947 */ /* 0x000fec0003800000 */
[----:B------:R-:W2:Y:S02]  /*d9d0*/  LDC.64 R2, c[0x0][0x290] ;  /* 0x0000a400ff027b82 */ /* 0x000ea40000000a00 */
[----:B--2---:R-:W-:-:S06]  /*d9e0*/  IMAD.WIDE R2, R18, 0xc, R2 ;  /* 0x0000000c12027825 */ /* 0x004fcc00078e0202 */
[----:B------:R-:W2:Y:S02]  /*d9f0*/  LDG.E R2, desc[UR38][R2.64+0x8] ;  /* 0x0000082602027981 */ /* 0x000ea4000c1e1900 */
[----:B--2---:R-:W-:-:S13]  /*da00*/  R2UR UR4, R2 ;  /* 0x00000000020472ca */ /* 0x004fda00000e0000 */
[----:B------:R-:W-:-:S04]  /*da10*/  UIADD3 UR4, UR4, 0x3f, URZ ;  /* 0x0000003f04047890 */ /* 0x000fc8000fffe03f */
[----:B------:R-:W-:-:S04]  /*da20*/  USHF.R.S32.HI UR5, URZ, 0x1f, UR4 ;  /* 0x0000001f3f057899 */ /* 0x000fc80008011404 */
[----:B------:R-:W-:-:S04]  /*da30*/  ULEA.HI UR5, UR5, UR4, URZ, 0x6 ;  /* 0x0000000405057291 */ /* 0x000fc8000f8f303f */
[----:B------:R-:W-:-:S04]  /*da40*/  USHF.R.S32.HI UR5, URZ, 0x6, UR5 ;  /* 0x000000063f057899 */ /* 0x000fc80008011405 */
[----:B------:R-:W-:-:S04]  /*da50*/  UIADD3 UR41, UR41, UR5, URZ ;  /* 0x0000000529297290 */ /* 0x000fc8000fffe03f */
[----:B------:R-:W-:Y:S02]  /*da60*/  USHF.R.U32.HI UR4, URZ, 0x3, UR41 ;  /* 0x000000033f047899 */ /* 0x000fe40008011629 */
[----:B------:R-:W-:Y:S02]  /*da70*/  UISETP.GT.U32.AND UP0, UPT, UR41, 0x7, UPT ;  /* 0x000000072900788c */ /* 0x000fe4000bf04070 */
[----:B------:R-:W-:Y:S02]  /*da80*/  ULOP3.LUT UR4, UR4, 0x1, URZ, 0xc0, !UPT ;  /* 0x0000000104047892 */ /* 0x000fe4000f8ec03f */
[----:B------:R-:W-:Y:S02]  /*da90*/  UISETP.LT.U32.AND UP0, UPT, UR5, 0x8, UP0 ;  /* 0x000000080500788c */ /* 0x000fe40008701070 */
[----:B------:R-:W-:-:S04]  /*daa0*/  UISETP.NE.U32.AND UP1, UPT, UR4, 0x1, UPT ;  /* 0x000000010400788c */ /* 0x000fc8000bf25070 */
[----:B------:R-:W-:Y:S02]  /*dab0*/  UISETP.GT.U32.AND UP1, UPT, UR5, 0x7, !UP1 ;  /* 0x000000070500788c */ /* 0x000fe4000cf24070 */
[----:B------:R-:W-:Y:S02]  /*dac0*/  USEL UR5, URZ, 0x1, !UP0 ;  /* 0x000000013f057887 */ /* 0x000fe4000c000000 */
[----:B------:R-:W-:-:S04]  /*dad0*/  USEL UR4, URZ, 0x1, !UP1 ;  /* 0x000000013f047887 */ /* 0x000fc8000c800000 */
[----:B------:R-:W-:Y:S01]  /*dae0*/  ULOP3.LUT UR42, UR4, UR42, UR5, 0x96, !UPT ;  /* 0x0000002a042a7292 */ /* 0x000fe2000f8e9605 */
[----:B------:R-:W-:Y:S11]  /*daf0*/  @!P1 BRA `(.L_x_152) ;  /* 0x0000000000049947 */ /* 0x000ff60003800000 */
[----:B------:R-:W-:Y:S01]  /*db00*/  BPT.TRAP 0x1 ;  /* 0x000000040000795c */ /* 0x000fe20000300000 */
.L_x_152:
[----:B------:R-:W-:Y:S02]  /*db10*/  R2UR UR4, R4 ;  /* 0x00000000040472ca */ /* 0x000fe400000e0000 */
[----:B------:R-:W-:Y:S02]  /*db20*/  SHF.L.U32 R2, R216, 0x1f, RZ ;  /* 0x0000001fd8027819 */ /* 0x000fe400000006ff */
[----:B------:R-:W-:-:S09]  /*db30*/  LEA R0, R4, UR50, 0x4 ;  /* 0x0000003204007c11 */ /* 0x000fd2000f8e20ff */
[----:B------:R-:W-:-:S09]  /*db40*/  ULEA UR4, UR4, UR50, 0x3 ;  /* 0x0000003204047291 */ /* 0x000fd2000f8e183f */
[----:B------:R-:W2:Y:S02]  /*db50*/  SYNCS.PHASECHK.TRANS64.TRYWAIT P2, [UR4+0x34400], R2 ;  /* 0x03440002ff0075a7 */ /* 0x000ea40008040144 */
[----:B--2---:R-:W-:Y:S05]  /*db60*/  @!P2 BRA `(.L_x_153) ;  /* 0x0000007400b0a947 */ /* 0x004fea0003800000 */
.L_x_388:
[----:B------:R3:W4:Y:S01]  /*db70*/  LDS.128 R16, [R0+0x34570] ;  /* 0x0345700000107984 */ /* 0x0007220000000c00 */
[----:B------:R-:W-:Y:S01]  /*db80*/  @!PT LDS RZ, [RZ] ;  /* 0x00000000fffff984 */ /* 0x000fe20000000800 */
[----:B------:R-:W-:Y:S01]  /*db90*/  @!PT LDS RZ, [RZ] ;  /* 0x00000000fffff984 */ /* 0x000fe20000000800 */
[----:B------:R-:W-:Y:S01]  /*dba0*/  @!PT LDS RZ, [RZ] ;  /* 0x00000000fffff984 */ /* 0x000fe20000000800 */
[----:B------:R-:W-:Y:S01]  /*dbb0*/  @!PT LDS RZ, [RZ] ;  /* 0x00000000fffff984 */ /* 0x000fe20000000800 */
[----:B------:R5:W-:Y:S06]  /*dbc0*/  MEMBAR.ALL.CTA ;  /* 0x0000000000007992 */ /* 0x000bec0000008000 */
[----:B-----5:R-:W1:Y:S01]  /*dbd0*/  FENCE.VIEW.ASYNC.S ;  /* 0x00000000000073c6 */ /* 0x020e620000000000 */
[----:B---3--:R-:W-:Y:S05]  /*dbe0*/  @!P1 BRA `(.L_x_154) ;  /* 0x0000000000049947 */ /* 0x008fea0003800000 */
[----:B------:R-:W-:Y:S01]  /*dbf0*/  BPT.TRAP 0x1 ;  /* 0x000000040000795c */ /* 0x000fe20000300000 */
.L_x_154:
[----:B------:R-:W3:Y:S01]  /*dc00*/  LDL.LU R0, [R1+0x100] ;  /* 0x0001000001007983 */ /* 0x000ee20000300800 */
[----:B------:R-:W-:Y:S02]  /*dc10*/  UIADD3 UR4, UR4, 0x34440, URZ ;  /* 0x0003444004047890 */ /* 0x000fe4000fffe03f */
[----:B------:R-:W-:Y:S02]  /*dc20*/  ULOP3.LUT UR41, UR41, 0x7, URZ, 0xc0, !UPT ;  /* 0x0000000729297892 */ /* 0x000fe4000f8ec03f */
[----:B------:R-:W-:-:S09]  /*dc30*/  UPRMT UR4, UR56, 0x654, UR4 ;  /* 0x0000065438047896 */ /* 0x000fd20008000004 */
[----:B-1----:R-:W-:Y:S01]  /*dc40*/  SYNCS.ARRIVE.TRANS64.RED.A1T0 RZ, [UR4], RZ ;  /* 0x000000ffffff79a7 */ /* 0x002fe20008100404 */
[----:B---3--:R-:W-:-:S05]  /*dc50*/  VIADD R0, R0, 0x1 ;  /* 0x0000000100007836 */ /* 0x008fca0000000000 */
[----:B------:R-:W-:-:S04]  /*dc60*/  ISETP.NE.AND P1, PT, R0, 0x8, PT ;  /* 0x000000080000780c */ /* 0x000fc80003f25270 */
[----:B------:R-:W-:Y:S02]  /*dc70*/  SEL R0, R0, RZ, P1 ;  /* 0x000000ff00007207 */ /* 0x000fe40000800000 */
[----:B--2---:R-:W-:-:S03]  /*dc80*/  SEL R3, RZ, 0x1, P1 ;  /* 0x00000001ff037807 */ /* 0x004fc60000800000 */
[----:B------:R2:W-:Y:S01]  /*dc90*/  STL [R1+0x100], R0 ;  /* 0x0001000001007387 */ /* 0x0005e20000100800 */
[----:B------:R-:W-:-:S07]  /*dca0*/  LOP3.LUT R216, R216, R3, RZ, 0x3c, !PT ;  /* 0x00000003d8d87212 */ /* 0x000fce00078e3cff */
.L_x_151:
[----:B----4-:R-:W-:Y:S02]  /*dcb0*/  ISETP.NE.AND P1, PT, R19, RZ, PT ;  /* 0x000000ff1300720c */ /* 0x010fe40003f25270 */
[CC--:B------:R-:W-:Y:S02]  /*dcc0*/  ISETP.NE.AND P2, PT, R219.reuse, R18.reuse, PT ;  /* 0x00000012db00720c */ /* 0x0c0fe40003f45270 */
[----:B------:R-:W-:-:S13]  /*dcd0*/  ISETP.EQ.OR P3, PT, R219, R18, !P1 ;  /* 0x00000012db00720c */ /* 0x000fda0004f62670 */
[----:B------:R-:W-:Y:S05]  /*dce0*/  @P3 BRA `(.L_x_155) ;  /* 0x0000000000fc3947 */ /* 0x000fea0003800000 */
[----:B------:R-:W-:-:S13]  /*dcf0*/  ISETP.NE.AND P3, PT, RZ, UR43, PT ;  /* 0x0000002bff007c0c */ /* 0x000fda000bf65270 */
[----:B------:R-:W-:Y:S05]  /*dd00*/  @P3 BRA `(.L_x_155) ;  /* 0x0000000000f43947 */ /* 0x000fea0003800000 */
[----:B--2---:R-:W2:Y:S01]  /*dd10*/  S2R R0, SR_LANEID ;  /* 0x0000000000007919 */ /* 0x004ea20000000000 */
[----:B------:R-:W-:Y:S01]  /*dd20*/  ELECT P3, URZ, PT ;  /* 0x00000000003f782f */ /* 0x000fe20003860000 */
[----:B------:R-:W-:Y:S01]  /*dd30*/  BSSY B0, `(.L_x_156) ;  /* 0x000002f000007945 */ /* 0x000fe20003800000 */
[----:B--2---:R-:W-:-:S11]  /*dd40*/  SHF.L.U32 R15, R0, 0x2, RZ ;  /* 0x00000002000f7819 */ /* 0x004fd600000006ff */
[----:B------:R-:W-:Y:S05]  /*dd50*/  @!P3 BRA `(.L_x_157) ;  /* 0x0000000000b0b947 */ /* 0x000fea0003800000 */
[----:B------:R-:W-:Y:S01]  /*dd60*/  IMAD.SHL.U32 R0, R18, 0x8, RZ ;  /* 0x0000000812007824 */ /* 0x000fe200078e00ff */
[----:B------:R-:W-:Y:S01]  /*dd70*/  SHF.R.S32.HI R3, RZ, 0x1f, R18 ;  /* 0x0000001fff037819 */ /* 0x000fe20000011412 */
[----:B------:R-:W-:-:S03]  /*dd80*/  ULDC.64 UR4, c[0x0][0x820] ;  /* 0x0002080000047ab9 */ /* 0x000fc60000000a00 */
[----:B------:R-:W-:Y:S02]  /*dd90*/  SHF.L.U64.HI R8, R18, 0x3, R3 ;  /* 0x0000000312087819 */ /* 0x000fe40000010203 */
[----:B-1----:R-:W-:Y:S01]  /*dda0*/  IADD3 R4, P3, R0, UR4, RZ ;  /* 0x0000000400047c10 */ /* 0x002fe2000ff7e0ff */
[----:B------:R-:W1:Y:S03]  /*ddb0*/  LDC.64 R2, c[0x0][0x290] ;  /* 0x0000a400ff027b82 */ /* 0x000e660000000a00 */
[----:B------:R-:W-:Y:S01]  /*ddc0*/  IADD3.X R5, R8, UR5, RZ, P3, !PT ;  /* 0x0000000508057c10 */ /* 0x000fe20009ffe4ff */
[----:B------:R-:W-:-:S05]  /*ddd0*/  ULDC.64 UR4, c[0x0][0x818] ;  /* 0x0002060000047ab9 */ /* 0x000fca0000000a00 */
[----:B------:R-:W2:Y:S01]  /*dde0*/  LDG.E.64 R4, desc[UR38][R4.64] ;  /* 0x0000002604047981 */ /* 0x000ea2000c1e1b00 */
[----:B-1----:R-:W-:Y:S01]  /*ddf0*/  IMAD.WIDE R6, R18, 0xc, R2 ;  /* 0x0000000c12067825 */ /* 0x002fe200078e0202 */
[----:B------:R-:W-:Y:S02]  /*de00*/  IADD3 R2, P3, R0, UR4, RZ ;  /* 0x0000000400027c10 */ /* 0x000fe4000ff7e0ff */
[----:B------:R-:W1:Y:S02]  /*de10*/  LDS R0, [UR52+0x1c] ;  /* 0x00001c34ff007984 */ /* 0x000e640008000800 */
[----:B------:R-:W-:Y:S02]  /*de20*/  IADD3.X R3, R8, UR5, RZ, P3, !PT ;  /* 0x0000000508037c10 */ /* 0x000fe40009ffe4ff */
[----:B------:R-:W3:Y:S04]  /*de30*/  LDG.E R12, desc[UR38][R6.64] ;  /* 0x00000026060c7981 */ /* 0x000ee8000c1e1900 */
[----:B------:R4:W5:Y:S04]  /*de40*/  LDG.E R13, desc[UR38][R6.64+0x4] ;  /* 0x00000426060d7981 */ /* 0x000968000c1e1900 */
[----:B------:R-:W5:Y:S01]  /*de50*/  LDG.E.64 R2, desc[UR38][R2.64] ;  /* 0x0000002602027981 */ /* 0x000f62000c1e1b00 */
[----:B------:R-:W-:-:S03]  /*de60*/  MOV R8, UR52 ;  /* 0x0000003400087c02 */ /* 0x000fc60008000f00 */
[----:B------:R-:W-:Y:S01]  /*de70*/  STS [UR52+0x30], RZ ;  /* 0x000030ffff007988 */ /* 0x000fe20008000834 */
[----:B------:R-:W-:Y:S02]  /*de80*/  SHF.R.U64 R8, R8, 0x4, RZ ;  /* 0x0000000408087819 */ /* 0x000fe400000012ff */
[----:B----4-:R-:W-:-:S03]  /*de90*/  CS2R R6, SRZ ;  /* 0x0000000000067805 */ /* 0x010fc6000001ff00 */
[----:B------:R-:W-:Y:S04]  /*dea0*/  STS [UR52+0x10], R8 ;  /* 0x00001008ff007988 */ /* 0x000fe80008000834 */
[----:B------:R-:W-:Y:S01]  /*deb0*/  STS [UR52+0x14], R8 ;  /* 0x00001408ff007988 */ /* 0x000fe20008000834 */
[C---:B--2---:R-:W-:Y:S01]  /*dec0*/  SHF.L.U64.HI R11, R4.reuse, 0x1, R5 ;  /* 0x00000001040b7819 */ /* 0x044fe20000010205 */
[----:B------:R-:W-:-:S03]  /*ded0*/  IMAD.SHL.U32 R10, R4, 0x2, RZ ;  /* 0x00000002040a7824 */ /* 0x000fc600078e00ff */
[----:B------:R-:W-:Y:S02]  /*dee0*/  LOP3.LUT R11, R11, 0x1fffffff, RZ, 0xc0, !PT ;  /* 0x1fffffff0b0b7812 */ /* 0x000fe400078ec0ff */
[----:B------:R-:W-:Y:S02]  /*def0*/  LOP3.LUT R10, R10, 0xfffffffe, RZ, 0xc0, !PT ;  /* 0xfffffffe0a0a7812 */ /* 0x000fe400078ec0ff */
[--C-:B------:R-:W-:Y:S02]  /*df00*/  SHF.R.U32.HI R5, RZ, 0x4, R11.reuse ;  /* 0x00000004ff057819 */ /* 0x100fe4000001160b */
[----:B------:R-:W-:Y:S02]  /*df10*/  SHF.R.U64 R10, R10, 0x4, R11 ;  /* 0x000000040a0a7819 */ /* 0x000fe4000000120b */
[----:B-1----:R-:W-:-:S03]  /*df20*/  LOP3.LUT R0, R0, 0xf, R5, 0xb8, !PT ;  /* 0x0000000f00007812 */ /* 0x002fc600078eb805 */
[----:B------:R-:W-:Y:S04]  /*df30*/  STS [UR52+0xc], R10 ;  /* 0x00000c0aff007988 */ /* 0x000fe80008000834 */
[----:B------:R-:W-:Y:S01]  /*df40*/  STS [UR52+0x1c], R0 ;  /* 0x00001c00ff007988 */ /* 0x000fe20008000834 */
[----:B---3--:R-:W-:-:S03]  /*df50*/  IADD3 R4, R12, -0x1, RZ ;  /* 0xffffffff0c047810 */ /* 0x008fc60007ffe0ff */
[----:B------:R-:W1:Y:S04]  /*df60*/  LDS R5, [UR52+0x1c] ;  /* 0x00001c34ff057984 */ /* 0x000e680008000800 */
[----:B-----5:R-:W-:Y:S01]  /*df70*/  STS.64 [UR52], R2 ;  /* 0x00000002ff007988 */ /* 0x020fe20008000a34 */
[----:B-1----:R-:W-:-:S05]  /*df80*/  LOP3.LUT R5, R5, 0xf0, RZ, 0xb8, !PT ;  /* 0x000000f005057812 */ /* 0x002fca00078eb8ff */
[----:B------:R1:W-:Y:S04]  /*df90*/  STS [UR52+0x1c], R5 ;  /* 0x00001c05ff007988 */ /* 0x0003e80008000834 */
[----:B------:R-:W2:Y:S01]  /*dfa0*/  LDS R9, [UR52+0x1c] ;  /* 0x00001c34ff097984 */ /* 0x000ea20008000800 */
[----:B-1----:R-:W-:-:S05]  /*dfb0*/  VIADD R5, R13, 0xffffffff ;  /* 0xffffffff0d057836 */ /* 0x002fca0000000000 */
[----:B------:R-:W-:Y:S01]  /*dfc0*/  STS.128 [UR52+0x20], R4 ;  /* 0x00002004ff007988 */ /* 0x000fe20008000c34 */
[----:B--2---:R-:W-:-:S05]  /*dfd0*/  LOP3.LUT R9, R9, 0xf00, RZ, 0xb8, !PT ;  /* 0x00000f0009097812 */ /* 0x004fca00078eb8ff */
[----:B------:R-:W-:Y:S04]  /*dfe0*/  STS.64 [UR52+0x18], R8 ;  /* 0x00001808ff007988 */ /* 0x000fe80008000a34 */
[----:B------:R-:W1:Y:S02]  /*dff0*/  LDS R14, [UR52+0x1c] ;  /* 0x00001c34ff0e7984 */ /* 0x000e640008000800 */
[----:B-1----:R-:W-:-:S05]  /*e000*/  LOP3.LUT R0, R14, 0xf000, RZ, 0xb8, !PT ;  /* 0x0000f0000e007812 */ /* 0x002fca00078eb8ff */
[----:B------:R2:W-:Y:S02]  /*e010*/  STS [UR52+0x1c], R0 ;  /* 0x00001c00ff007988 */ /* 0x0005e40008000834 */
.L_x_157:
[----:B------:R-:W-:Y:S05]  /*e020*/  BSYNC B0 ;  /* 0x0000000000007941 */ /* 0x000fea0003800000 */
.L_x_156:
[----:B------:R-:W-:Y:S01]  /*e030*/  NOP ;  /* 0x0000000000007918 */ /* 0x000fe20000000000 */
[----:B------:R3:W4:Y:S01]  /*e040*/  LDS R5, [R15+UR52] ;  /* 0x000000340f057984 */ /* 0x0007220008000800 */
[----:B------:R-:W-:Y:S02]  /*e050*/  ELECT P3, URZ, PT ;  /* 0x00000000003f782f */ /* 0x000fe40003860000 */
[----:B------:R-:W-:Y:S01]  /*e060*/  IADD3 R2, P4, R15, UR36, RZ ;  /* 0x000000240f027c10 */ /* 0x000fe2000ff9e0ff */
[----:B------:R-:W-:Y:S03]  /*e070*/  BSSY B0, `(.L_x_158) ;  /* 0x0000005000007945 */ /* 0x000fe60003800000 */
[----:B------:R-:W-:-:S07]  /*e080*/  IADD3.X R3, RZ, UR37, RZ, P4, !PT ;  /* 0x00000025ff037c10 */ /* 0x000fce000a7fe4ff */
[----:B---3--:R-:W-:Y:S05]  /*e090*/  @!P3 BRA `(.L_x_159) ;  /* 0x000000000008b947 */ /* 0x008fea0003800000 */
[----:B------:R0:W-:Y:S01]  /*e0a0*/  UTMACMDFLUSH ;  /* 0x00000000000079b7 */ /* 0x0001e20000000000 */
[----:B------:R-:W-:-:S04]  /*e0b0*/  DEPBAR.LE SB0, 0x0 ;  /* 0x000080000000791a */ /* 0x000fc80000000000 */
.L_x_159:
[----:B------:R-:W-:Y:S05]  /*e0c0*/  BSYNC B0 ;  /* 0x0000000000007941 */ /* 0x000fea0003800000 */
.L_x_158:
[----:B----4-:R3:W5:Y:S02]  /*e0d0*/  ATOMG.E.EXCH.STRONG.GPU PT, RZ, [R2], R5 ;  /* 0x0000000502ff73a8 */ /* 0x01076400041ee100 */
.L_x_155:
[----:B------:R-:W-:-:S04]  /*e0e0*/  DEPBAR.LE SB0, 0x0 ;  /* 0x000080000000791a */ /* 0x000fc80000000000 */
[----:B------:R-:W-:Y:S05]  /*e0f0*/  @!P0 BRA `(.L_x_160) ;  /* 0x0000000000048947 */ /* 0x000fea0003800000 */
[----:B------:R-:W-:Y:S01]  /*e100*/  BPT.TRAP 0x1 ;  /* 0x000000040000795c */ /* 0x000fe20000300000 */
.L_x_160:
[----:B--2---:R-:W-:Y:S01]  /*e110*/  IMAD.U32 R0, RZ, RZ, UR53 ;  /* 0x00000035ff007e24 */ /* 0x004fe2000f8e00ff */
[----:B-----5:R-:W-:Y:S01]  /*e120*/  SYNCS.ARRIVE.TRANS64.RED.A1T0 RZ, [UR10], RZ ;  /* 0x000000ffffff79a7 */ /* 0x020fe2000810040a */
[----:B------:R-:W-:Y:S02]  /*e130*/  SEL R7, RZ, 0x1, !P2 ;  /* 0x00000001ff077807 */ /* 0x000fe40005000000 */
[----:B------:R-:W-:Y:S01]  /*e140*/  LOP3.LUT R217, R217, 0x1, RZ, 0x3c, !PT ;  /* 0x00000001d9d97812 */ /* 0x000fe200078e3cff */
[----:B------:R2:W-:Y:S01]  /*e150*/  SYNCS.ARRIVE.TRANS64.A1T0 RZ, [R0+UR51], RZ ;  /* 0x000000ff00ff79a7 */ /* 0x0005e20008100033 */
[----:B------:R-:W-:Y:S05]  /*e160*/  @P1 BRA `(.L_x_161) ;  /* 0xffffff5c003c1947 */ /* 0x000fea000383ffff */
[----:B------:R-:W-:Y:S05]  /*e170*/  EXIT ;  /* 0x000000000000794d */ /* 0x000fea0003800000 */
.L_x_28:
[----:B------:R-:W-:-:S08]  /*e180*/  NOP ;  /* 0x0000000000007918 */ /* 0x000fd00000000000 */
[----:B----45:R-:W1:-:S00]  /*e190*/  USETMAXREG.DEALLOC.CTAPOOL 0x28 ;  /* 0x00000028000079c8 */ /* 0x030e4000080e0500 */
[----:B------:R-:W-:-:S06]  /*e1a0*/  UISETP.NE.AND UP1, UPT, UR43, 0x3, UPT ;  /* 0x000000032b00788c */ /* 0x000fcc000bf25270 */
[----:B------:R-:W-:-:S13]  /*e1b0*/  PLOP3.LUT P1, PT, PT, PT, UP1, 0x80, 0x0 ;  /* 0x000000000000781c */ /* 0x000fda0003f2f018 */
[----:B-1----:R-:W-:Y:S05]  /*e1c0*/  @!P1 BRA `(.L_x_162) ;  /* 0x00000044001c9947 */ /* 0x002fea0003800000 */
[----:B------:R-:W-:-:S13]  /*e1d0*/  ISETP.NE.AND P0, PT, RZ, UR43, PT ;  /* 0x0000002bff007c0c */ /* 0x000fda000bf05270 */
[----:B------:R-:W-:Y:S05]  /*e1e0*/  @!P0 BRA `(.L_x_163) ;  /* 0x0000002400b08947 */ /* 0x000fea0003800000 */
[----:B------:R-:W-:-:S06]  /*e1f0*/  UISETP.NE.AND UP0, UPT, UR43, 0x2, UPT ;  /* 0x000000022b00788c */ /* 0x000fcc000bf05270 */
[----:B------:R-:W-:-:S13]  /*e200*/  PLOP3.LUT P0, PT, PT, PT, UP0, 0x80, 0x0 ;  /* 0x000000000000781c */ /* 0x000fda0003f0f008 */
[----:B--2---:R-:W-:Y:S05]  /*e210*/  @P0 EXIT ;  /* 0x000000000000094d */ /* 0x004fea0003800000 */
[----:B------:R-:W1:Y:S01]  /*e220*/  S2UR UR4, SR_CTAID.Y ;  /* 0x00000000000479c3 */ /* 0x000e620000002600 */
[----:B------:R-:W-:Y:S01]  /*e230*/  ELECT P0, URZ, PT ;  /* 0x00000000003f782f */ /* 0x000fe20003800000 */
[----:B------:R-:W-:Y:S01]  /*e240*/  BSSY B0, `(.L_x_164) ;  /* 0x000001f000007945 */ /* 0x000fe20003800000 */
[----:B-1----:R-:W-:-:S11]  /*e250*/  UIMAD UR4, UR4, UR60, UR57 ;  /* 0x0000003c040472a4 */ /* 0x002fd6000f8e0239 */
[----:B------:R-:W-:Y:S05]  /*e260*/  @!P0 BRA `(.L_x_165) ;  /* 0x0000000000708947 */ /* 0x000fea0003800000 */
[----:B------:R1:W-:Y:S01]  /*e270*/  STL [R1+0x104], R13 ;  /* 0x0001040d01007387 */ /* 0x0003e20000100800 */
[----:B------:R-:W2:Y:S01]  /*e280*/  LDC.64 R14, c[0x0][0x618] ;  /* 0x00018600ff0e7b82 */ /* 0x000ea20000000a00 */
[----:B------:R-:W-:Y:S02]  /*e290*/  UMOV UR5, 0x400 ;  /* 0x0000040000057882 */ /* 0x000fe40000000000 */
[----:B------:R-:W-:-:S05]  /*e2a0*/  ULEA UR5, UR58, UR5, 0x18 ;  /* 0x000000053a057291 */ /* 0x000fca000f8ec03f */
[----:B------:R-:W3:Y:S08]  /*e2b0*/  LDC.64 R4, c[0x0][0x600] ;  /* 0x00018000ff047b82 */ /* 0x000ef00000000a00 */
[----:B-1----:R-:W2:Y:S08]  /*e2c0*/  LDC.64 R12, c[0x0][0x610] ;  /* 0x00018400ff0c7b82 */ /* 0x002eb00000000a00 */
[----:B------:R-:W3:Y:S08]  /*e2d0*/  LDC.64 R6, c[0x0][0x608] ;  /* 0x00018200ff067b82 */ /* 0x000ef00000000a00 */
[----:B------:R-:W1:Y:S01]  /*e2e0*/  LDC.64 R32, c[0x0][0x620] ;  /* 0x00018800ff207b82 */ /* 0x000e620000000a00 */
[----:B--2---:R2:W-:Y:S07]  /*e2f0*/  STS.128 [UR5+0x34710], R12 ;  /* 0x0347100cff007988 */ /* 0x0045ee0008000c05 */
[----:B------:R-:W1:Y:S01]  /*e300*/  LDC.64 R34, c[0x0][0x628] ;  /* 0x00018a00ff227b82 */ /* 0x000e620000000a00 */
[----:B---3--:R3:W-:Y:S07]  /*e310*/  STS.128 [UR5+0x34700], R4 ;  /* 0x03470004ff007988 */ /* 0x0087ee0008000c05 */
[----:B------:R-:W4:Y:S01]  /*e320*/  LDC.64 R28, c[0x0][0x630] ;  /* 0x00018c00ff1c7b82 */ /* 0x000f220000000a00 */
[----:B--2---:R2:W5:Y:S07]  /*e330*/  LDL.LU R13, [R1+0x104] ;  /* 0x00010400010d7983 */ /* 0x00456e0000300800 */
[----:B------:R-:W4:Y:S08]  /*e340*/  LDC.64 R30, c[0x0][0x638] ;  /* 0x00018e00ff1e7b82 */ /* 0x000f300000000a00 */
[----:B------:R-:W2:Y:S08]  /*e350*/  LDC.64 R24, c[0x0][0x640] ;  /* 0x00019000ff187b82 */ /* 0x000eb00000000a00 */
[----:B------:R-:W2:Y:S08]  /*e360*/  LDC.64 R26, c[0x0][0x648] ;  /* 0x00019200ff1a7b82 */ /* 0x000eb00000000a00 */
[----:B------:R-:W2:Y:S08]  /*e370*/  LDC.64 R20, c[0x0][0x650] ;  /* 0x00019400ff147b82 */ /* 0x000eb00000000a00 */
[----:B------:R-:W2:Y:S08]  /*e380*/  LDC.64 R22, c[0x0][0x658] ;  /* 0x00019600ff167b82 */ /* 0x000eb00000000a00 */
[----:B------:R-:W2:Y:S08]  /*e390*/  LDC.64 R8, c[0x0][0x660] ;  /* 0x00019800ff087b82 */ /* 0x000eb00000000a00 */
[----:B------:R-:W2:Y:S08]  /*e3a0*/  LDC.64 R10, c[0x0][0x668] ;  /* 0x00019a00ff0a7b82 */ /* 0x000eb00000000a00 */
[----:B---3--:R-:W3:Y:S08]  /*e3b0*/  LDC.64 R4, c[0x0][0x670] ;  /* 0x00019c00ff047b82 */ /* 0x008ef00000000a00 */
[----:B------:R-:W3:Y:S01]  /*e3c0*/  LDC.64 R6, c[0x0][0x678] ;  /* 0x00019e00ff067b82 */ /* 0x000ee20000000a00 */
[----:B-1----:R1:W-:Y:S04]  /*e3d0*/  STS.128 [UR5+0x34720], R32 ;  /* 0x03472020ff007988 */ /* 0x0023e80008000c05 */
[----:B----4-:R1:W-:Y:S04]  /*e3e0*/  STS.128 [UR5+0x34730], R28 ;  /* 0x0347301cff007988 */ /* 0x0103e80008000c05 */
[----:B--2---:R1:W-:Y:S04]  /*e3f0*/  STS.128 [UR5+0x34740], R24 ;  /* 0x03474018ff007988 */ /* 0x0043e80008000c05 */
[----:B------:R1:W-:Y:S04]  /*e400*/  STS.128 [UR5+0x34750], R20 ;  /* 0x03475014ff007988 */ /* 0x0003e80008000c05 */
[----:B------:R1:W-:Y:S04]  /*e410*/  STS.128 [UR5+0x34760], R8 ;  /* 0x03476008ff007988 */ /* 0x0003e80008000c05 */
[----:B---3--:R1:W-:Y:S02]  /*e420*/  STS.128 [UR5+0x34770], R4 ;  /* 0x03477004ff007988 */ /* 0x0083e40008000c05 */
.L_x_165:
[----:B------:R-:W-:Y:S05]  /*e430*/  BSYNC B0 ;  /* 0x0000000000007941 */ /* 0x000fea0003800000 */
.L_x_164:
[----:B------:R-:W-:Y:S01]  /*e440*/  ELECT P0, URZ, PT ;  /* 0x00000000003f782f */ /* 0x000fe20003800000 */
[----:B------:R-:W-:Y:S01]  /*e450*/  NOP ;  /* 0x0000000000007918 */ /* 0x000fe20000000000 */
[----:B------:R-:W-:Y:S01]  /*e460*/  ULDC UR5, c[0x0][0x884] ;  /* 0x0002210000057ab9 */ /* 0x000fe20000000800 */
[----:B------:R-:W-:Y:S01]  /*e470*/  ULDC.64 UR12, c[0x0][0x800] ;  /* 0x00020000000c7ab9 */ /* 0x000fe20000000a00 */
[----:B------:R-:W-:Y:S01]  /*e480*/  ULEA UR4, UR5, UR4, 0x1 ;  /* 0x0000000405047291 */ /* 0x000fe2000f8e083f */
[----:B------:R-:W-:Y:S03]  /*e490*/  BSSY B0, `(.L_x_166) ;  /* 0x0000033000007945 */ /* 0x000fe60003800000 */
[----:B------:R-:W-:-:S05]  /*e4a0*/  UIMAD.WIDE UR12, UR4, 0x80, UR12 ;  /* 0x00000080040c78a5 */ /* 0x000fca000f8e020c */
[----:B------:R-:W-:Y:S07]  /*e4b0*/  @!P0 BRA `(.L_x_167) ;  /* 0x0000000000c08947 */ /* 0x000fee0003800000 */
[----:B------:R-:W-:Y:S01]  /*e4c0*/  ULDC.64 UR4, c[0x0][0x808] ;  /* 0x0002020000047ab9 */ /* 0x000fe20000000a00 */
[----:B------:R-:W-:Y:S01]  /*e4d0*/  ULDC.64 UR6, c[0x0][0x810] ;  /* 0x0002040000067ab9 */ /* 0x000fe20000000a00 */
[----:B------:R-:W-:Y:S02]  /*e4e0*/  ISETP.NE.U32.AND P0, PT, RZ, UR4, PT ;  /* 0x00000004ff007c0c */ /* 0x000fe4000bf05070 */
[----:B------:R-:W-:Y:S02]  /*e4f0*/  ISETP.NE.U32.AND P1, PT, RZ, UR6, PT ;  /* 0x00000006ff007c0c */ /* 0x000fe4000bf25070 */
[----:B------:R-:W-:Y:S02]  /*e500*/  ISETP.NE.AND.EX P0, PT, RZ, UR5, PT, P0 ;  /* 0x00000005ff007c0c */ /* 0x000fe4000bf05300 */
[----:B------:R-:W-:-:S11]  /*e510*/  ISETP.NE.AND.EX P1, PT, RZ, UR7, PT, P1 ;  /* 0x00000007ff007c0c */ /* 0x000fd6000bf25310 */
[----:B------:R-:W-:Y:S05]  /*e520*/  @!P0 BRA `(.L_x_168) ;  /* 0x0000000000188947 */ /* 0x000fea0003800000 */
[----:B------:R-:W2:Y:S02]  /*e530*/  LDC.64 R2, c[0x0][0x808] ;  /* 0x00020200ff027b82 */ /* 0x000ea40000000a00 */
[----:B--2---:R-:W-:-:S06]  /*e540*/  IMAD.WIDE R2, R18, 0x8, R2 ;  /* 0x0000000812027825 */ /* 0x004fcc00078e0202 */
[----:B------:R-:W2:Y:S01]  /*e550*/  LDG.E.64 R2, desc[UR38][R2.64] ;  /* 0x0000002602027981 */ /* 0x000ea2000c1e1b00 */
[----:B------:R-:W-:Y:S02]  /*e560*/  UMOV UR4, 0x400 ;  /* 0x0000040000047882 */ /* 0x000fe40000000000 */
[----:B------:R-:W-:-:S09]  /*e570*/  ULEA UR4, UR58, UR4, 0x18 ;  /* 0x000000043a047291 */ /* 0x000fd2000f8ec03f */
[----:B--2---:R2:W-:Y:S03]  /*e580*/  STS.64 [UR4+0x34700], R2 ;  /* 0x03470002ff007988 */ /* 0x0045e60008000a04 */
.L_x_168:
[----:B------:R-:W-:Y:S05]  /*e590*/  @!P1 BRA `(.L_x_167) ;  /* 0x0000000000889947 */ /* 0x000fea0003800000 */
[----:B--2---:R-:W2:Y:S02]  /*e5a0*/  LDC.64 R2, c[0x0][0x810] ;  /* 0x00020400ff027b82 */ /* 0x004ea40000000a00 */
[----:B--2---:R-:W-:-:S06]  /*e5b0*/  IMAD.WIDE R2, R18, 0x8, R2 ;  /* 0x0000000812027825 */ /* 0x004fcc00078e0202 */
[----:B------:R-:W2:Y:S01]  /*e5c0*/  LDG.E.64 R2, desc[UR38][R2.64] ;  /* 0x0000002602027981 */ /* 0x000ea2000c1e1b00 */
[----:B------:R-:W-:Y:S01]  /*e5d0*/  UMOV UR4, 0x400 ;  /* 0x0000040000047882 */ /* 0x000fe20000000000 */
[----:B-1---5:R-:W-:Y:S01]  /*e5e0*/  IADD3 R4, R13, -0x1, RZ ;  /* 0xffffffff0d047810 */ /* 0x022fe20007ffe0ff */
[----:B------:R-:W-:-:S04]  /*e5f0*/  ULEA UR4, UR58, UR4, 0x18 ;  /* 0x000000043a047291 */ /* 0x000fc8000f8ec03f */
[----:B------:R-:W-:-:S05]  /*e600*/  UIADD3 UR5, UR4, 0x34700, URZ ;  /* 0x0003470004057890 */ /* 0x000fca000fffe03f */
[----:B------:R-:W1:Y:S01]  /*e610*/  LDS R0, [UR4+0x3471c] ;  /* 0x03471c04ff007984 */ /* 0x000e620008000800 */
[----:B------:R-:W-:-:S03]  /*e620*/  MOV R8, UR5 ;  /* 0x0000000500087c02 */ /* 0x000fc60008000f00 */
[----:B------:R-:W-:Y:S01]  /*e630*/  STS [UR4+0x34730], RZ ;  /* 0x034730ffff007988 */ /* 0x000fe20008000804 */
[----:B------:R-:W-:-:S05]  /*e640*/  SHF.R.U64 R8, R8, 0x4, RZ ;  /* 0x0000000408087819 */ /* 0x000fca00000012ff */
        /* <DEDUP_REMOVED lines=8> */
[----:B-1----:R-:W-:Y:S01]  /*e6d0*/  LOP3.LUT R0, R0, 0xf, R5, 0xb8, !PT ;  /* 0x0000000f00007812 */ /* 0x002fe200078eb805 */
[----:B------:R-:W-:Y:S02]  /*e6e0*/  VIADD R5, R19, 0xffffffff ;  /* 0xffffffff13057836 */ /* 0x000fe40000000000 */
[----:B------:R-:W-:Y:S04]  /*e6f0*/  STS [UR4+0x3470c], R2 ;  /* 0x03470c02ff007988 */ /* 0x000fe80008000804 */
[----:B------:R-:W-:Y:S04]  /*e700*/  STS [UR4+0x3471c], R0 ;  /* 0x03471c00ff007988 */ /* 0x000fe80008000804 */
[----:B------:R-:W1:Y:S02]  /*e710*/  LDS R6, [UR4+0x3471c] ;  /* 0x03471c04ff067984 */ /* 0x000e640008000800 */
[----:B-1----:R-:W-:-:S05]  /*e720*/  LOP3.LUT R6, R6, 0xf0, RZ, 0xb8, !PT ;  /* 0x000000f006067812 */ /* 0x002fca00078eb8ff */
[----:B------:R1:W-:Y:S04]  /*e730*/  STS [UR4+0x3471c], R6 ;  /* 0x03471c06ff007988 */ /* 0x0003e80008000804 */
[----:B------:R-:W2:Y:S01]  /*e740*/  LDS R9, [UR4+0x3471c] ;  /* 0x03471c04ff097984 */ /* 0x000ea20008000800 */
[----:B-1----:R-:W-:-:S05]  /*e750*/  CS2R R6, SRZ ;  /* 0x0000000000067805 */ /* 0x002fca000001ff00 */
[----:B------:R-:W-:Y:S01]  /*e760*/  STS.128 [UR4+0x34720], R4 ;  /* 0x03472004ff007988 */ /* 0x000fe20008000c04 */
[----:B--2---:R-:W-:-:S05]  /*e770*/  LOP3.LUT R9, R9, 0xf00, RZ, 0xb8, !PT ;  /* 0x00000f0009097812 */ /* 0x004fca00078eb8ff */
[----:B------:R-:W-:Y:S04]  /*e780*/  STS.64 [UR4+0x34718], R8 ;  /* 0x03471808ff007988 */ /* 0x000fe80008000a04 */
[----:B------:R-:W1:Y:S02]  /*e790*/  LDS R3, [UR4+0x3471c] ;  /* 0x03471c04ff037984 */ /* 0x000e640008000800 */
[----:B-1----:R-:W-:-:S05]  /*e7a0*/  LOP3.LUT R0, R3, 0xf000, RZ, 0xb8, !PT ;  /* 0x0000f00003007812 */ /* 0x002fca00078eb8ff */
[----:B------:R3:W-:Y:S02]  /*e7b0*/  STS [UR4+0x3471c], R0 ;  /* 0x03471c00ff007988 */ /* 0x0007e40008000804 */
.L_x_167:
[----:B------:R-:W-:Y:S05]  /*e7c0*/  BSYNC B0 ;  /* 0x0000000000007941 */ /* 0x000fea0003800000 */
.L_x_166:
[----:B---3--:R-:W3:Y:S01]  /*e7d0*/  S2R R0, SR_LANEID ;  /* 0x0000000000007919 */ /* 0x008ee20000000000 */
[----:B------:R-:W-:Y:S01]  /*e7e0*/  ELECT P0, URZ, PT ;  /* 0x00000000003f782f */ /* 0x000fe20003800000 */
[----:B------:R-:W-:Y:S01]  /*e7f0*/  NOP ;  /* 0x0000000000007918 */ /* 0x000fe20000000000 */
[----:B------:R-:W-:Y:S11]  /*e800*/  BSSY B0, `(.L_x_169) ;  /* 0x0000004000007945 */ /* 0x000ff60003800000 */
[----:B------:R-:W-:Y:S05]  /*e810*/  @!P0 BRA `(.L_x_170) ;  /* 0x0000000000088947 */ /* 0x000fea0003800000 */
[----:B------:R0:W-:Y:S01]  /*e820*/  UTMACMDFLUSH ;  /* 0x00000000000079b7 */ /* 0x0001e20000000000 */
[----:B------:R-:W-:-:S04]  /*e830*/  DEPBAR.LE SB0, 0x0 ;  /* 0x000080000000791a */ /* 0x000fc80000000000 */
.L_x_170:
[----:B------:R-:W-:Y:S05]  /*e840*/  BSYNC B0 ;  /* 0x0000000000007941 */ /* 0x000fea0003800000 */
.L_x_169:
[----:B------:R-:W-:Y:S01]  /*e850*/  UMOV UR6, 0x400 ;  /* 0x0000040000067882 */ /* 0x000fe20000000000 */
[----:B-1-3--:R-:W-:Y:S01]  /*e860*/  SHF.L.U32 R4, R0, 0x2, RZ ;  /* 0x0000000200047819 */ /* 0x00afe200000006ff */
[----:B------:R-:W-:-:S03]  /*e870*/  ULEA UR6, UR58, UR6, 0x18 ;  /* 0x000000063a067291 */ /* 0x000fc6000f8ec03f */
[----:B--2---:R-:W-:Y:S01]  /*e880*/  IADD3 R2, P0, R4, UR12, RZ ;  /* 0x0000000c04027c10 */ /* 0x004fe2000ff1e0ff */
[----:B------:R-:W-:Y:S01]  /*e890*/  UIADD3 UR5, UR6, 0x34700, URZ ;  /* 0x0003470006057890 */ /* 0x000fe2000fffe03f */
[----:B------:R-:W-:-:S03]  /*e8a0*/  MOV R0, RZ ;  /* 0x000000ff00007202 */ /* 0x000fc60000000f00 */
[----:B------:R-:W-:-:S05]  /*e8b0*/  IMAD.X R3, RZ, RZ, UR13, P0 ;  /* 0x0000000dff037e24 */ /* 0x000fca00080e06ff */
[----:B------:R-:W1:Y:S01]  /*e8c0*/  LDS R5, [R4+UR5] ;  /* 0x0000000504057984 */ /* 0x000e620008000800 */
[----:B------:R-:W-:-:S03]  /*e8d0*/  SHF.L.U32 R0, R0, 0x1f, RZ ;  /* 0x0000001f00007819 */ /* 0x000fc600000006ff */
[----:B-1----:R1:W2:Y:S02]  /*e8e0*/  ATOMG.E.EXCH.STRONG.GPU PT, RZ, [R2], R5 ;  /* 0x0000000502ff73a8 */ /* 0x0022a400041ee100 */
[----:B--2---:R-:W2:Y:S01]  /*e8f0*/  SYNCS.PHASECHK.TRANS64.TRYWAIT P0, [UR6+0x34548], R0 ;  /* 0x03454800ff0075a7 */ /* 0x004ea20008000146 */
[----:B------:R-:W-:Y:S02]  /*e900*/  ULOP3.LUT UR4, UR59, 0x1, URZ, 0xfc, !UPT ;  /* 0x000000013b047892 */ /* 0x000fe4000f8efc3f */
[----:B------:R-:W-:Y:S01]  /*e910*/  ULOP3.LUT UR37, UR61, 0x2, URZ, 0xfc, !UPT ;  /* 0x000000023d257892 */ /* 0x000fe2000f8efc3f */
[----:B-12---:R-:W-:Y:S11]  /*e920*/  @!P0 BRA `(.L_x_171) ;  /* 0x0000006800588947 */ /* 0x006ff60003800000 */
.L_x_389:
[----:B------:R-:W-:Y:S01]  /*e930*/  IMAD.MOV.U32 R2, RZ, RZ, 0x1 ;  /* 0x00000001ff027424 */ /* 0x000fe200078e00ff */
[----:B-1----:R-:W-:Y:S01]  /*e940*/  MOV R0, RZ ;  /* 0x000000ff00007202 */ /* 0x002fe20000000f00 */
[----:B------:R-:W-:Y:S01]  /*e950*/  ULDC UR41, c[0x0][0x598] ;  /* 0x0001660000297ab9 */ /* 0x000fe20000000800 */
[----:B------:R-:W-:Y:S01]  /*e960*/  ULDC UR42, c[0x0][0x580] ;  /* 0x00016000002a7ab9 */ /* 0x000fe20000000800 */
[----:B------:R-:W-:Y:S01]  /*e970*/  ULDC.64 UR10, c[0x0][0x590] ;  /* 0x00016400000a7ab9 */ /* 0x000fe20000000a00 */
[----:B------:R-:W-:-:S05]  /*e980*/  ULDC.64 UR8, c[0x0][0x588] ;  /* 0x0001620000087ab9 */ /* 0x000fca0000000a00 */
.L_x_280:
[----:B------:R-:W-:-:S06]  /*e990*/  UISETP.NE.AND UP0, UPT, UR4, 0x3, UPT ;  /* 0x000000030400788c */ /* 0x000fcc000bf05270 */
[----:B------:R-:W-:-:S13]  /*e9a0*/  PLOP3.LUT P1, PT, PT, PT, UP0, 0x80, 0x0 ;  /* 0x000000000000781c */ /* 0x000fda0003f2f008 */
[----:B-1---5:R-:W-:Y:S05]  /*e9b0*/  @!P1 BRA `(.L_x_172) ;  /* 0x0000000000049947 */ /* 0x022fea0003800000 */
[----:B------:R-:W-:Y:S01]  /*e9c0*/  BPT.TRAP 0x1 ;  /* 0x000000040000795c */ /* 0x000fe20000300000 */
.L_x_172:
[----:B------:R-:W2:Y:S01]  /*e9d0*/  LDL R4, [R1+0x100] ;  /* 0x0001000001047983 */ /* 0x000ea20000100800 */
[----:B------:R-:W-:Y:S02]  /*e9e0*/  SHF.L.U32 R3, R0, 0x1f, RZ ;  /* 0x0000001f00037819 */ /* 0x000fe400000006ff */
[C---:B--2---:R-:W-:Y:S02]  /*e9f0*/  R2UR UR7, R4.reuse ;  /* 0x00000000040772ca */ /* 0x044fe400000e0000 */
[----:B------:R-:W-:-:S11]  /*ea00*/  LEA R4, R4, UR6, 0x4 ;  /* 0x0000000604047c11 */ /* 0x000fd6000f8e20ff */
[----:B------:R-:W-:-:S09]  /*ea10*/  ULEA UR7, UR7, UR6, 0x3 ;  /* 0x0000000607077291 */ /* 0x000fd2000f8e183f */
[----:B------:R-:W1:Y:S02]  /*ea20*/  SYNCS.PHASECHK.TRANS64.TRYWAIT P0, [UR7+0x34400], R3 ;  /* 0x03440003ff0075a7 */ /* 0x000e640008000147 */
[----:B-1----:R-:W-:Y:S05]  /*ea30*/  @!P0 BRA `(.L_x_173) ;  /* 0x00000068002c8947 */ /* 0x002fea0003800000 */
.L_x_390:
[----:B-1----:R-:W1:Y:S01]  /*ea40*/  LDS.128 R4, [R4+0x34570] ;  /* 0x0345700004047984 */ /* 0x002e620000000c00 */
[----:B------:R-:W-:Y:S01]  /*ea50*/  @!PT LDS RZ, [RZ] ;  /* 0x00000000fffff984 */ /* 0x000fe20000000800 */
[----:B------:R-:W-:Y:S01]  /*ea60*/  @!PT LDS RZ, [RZ] ;  /* 0x00000000fffff984 */ /* 0x000fe20000000800 */
[----:B------:R-:W-:Y:S01]  /*ea70*/  @!PT LDS RZ, [RZ] ;  /* 0x00000000fffff984 */ /* 0x000fe20000000800 */
[----:B------:R-:W-:Y:S01]  /*ea80*/  @!PT LDS RZ, [RZ] ;  /* 0x00000000fffff984 */ /* 0x000fe20000000800 */
[----:B------:R2:W-:Y:S06]  /*ea90*/  MEMBAR.ALL.CTA ;  /* 0x0000000000007992 */ /* 0x0005ec0000008000 */
[----:B--2---:R-:W2:Y:S01]  /*eaa0*/  FENCE.VIEW.ASYNC.S ;  /* 0x00000000000073c6 */ /* 0x004ea20000000000 */
[----:B------:R-:W-:Y:S05]  /*eab0*/  @!P1 BRA `(.L_x_174) ;  /* 0x0000000000049947 */ /* 0x000fea0003800000 */
[----:B------:R-:W-:Y:S01]  /*eac0*/  BPT.TRAP 0x1 ;  /* 0x000000040000795c */ /* 0x000fe20000300000 */
.L_x_174:
[----:B------:R-:W-:Y:S01]  /*ead0*/  UIADD3 UR7, UR7, 0x34440, URZ ;  /* 0x0003444007077890 */ /* 0x000fe2000fffe03f */
[----:B------:R-:W-:Y:S02]  /*eae0*/  R2UR UR18, R16 ;  /* 0x00000000101272ca */ /* 0x000fe400000e0000 */
[----:B------:R-:W-:Y:S01]  /*eaf0*/  R2UR UR19, R17 ;  /* 0x00000000111372ca */ /* 0x000fe200000e0000 */
[----:B------:R-:W-:Y:S01]  /*eb00*/  UPRMT UR7, UR58, 0x654, UR7 ;  /* 0x000006543a077896 */ /* 0x000fe20008000007 */
[----:B------:R-:W-:Y:S02]  /*eb10*/  LOP3.LUT P1, RZ, R2, 0xff, RZ, 0xc0, !PT ;  /* 0x000000ff02ff7812 */ /* 0x000fe4000782c0ff */
[----:B------:R-:W-:-:S04]  /*eb20*/  ISETP.NE.U32.AND P0, PT, RZ, UR10, PT ;  /* 0x0000000aff007c0c */ /* 0x000fc8000bf05070 */
[----:B------:R-:W-:Y:S02]  /*eb30*/  ISETP.NE.AND.EX P0, PT, RZ, UR11, PT, P0 ;  /* 0x0000000bff007c0c */ /* 0x000fe4000bf05300 */
[----:B--2---:R-:W-:Y:S01]  /*eb40*/  SYNCS.ARRIVE.TRANS64.RED.A1T0 RZ, [UR7], RZ ;  /* 0x000000ffffff79a7 */ /* 0x004fe20008100407 */
[----:B------:R-:W-:Y:S02]  /*eb50*/  USHF.L.U32 UR18, UR18, 0x8, URZ ;  /* 0x0000000812127899 */ /* 0x000fe4000800063f */
[----:B------:R-:W-:Y:S02]  /*eb60*/  USHF.L.U32 UR19, UR19, 0x7, URZ ;  /* 0x0000000713137899 */ /* 0x000fe4000800063f */
[----:B------:R-:W-:Y:S10]  /*eb70*/  @!P1 BRA `(.L_x_175) ;  /* 0x00000000000c9947 */ /* 0x000ff40003800000 */
[----:B------:R-:W-:-:S04]  /*eb80*/  DEPBAR {5,4,3,2,1,0} ;  /* 0x0000003f0000791a */ /* 0x000fc80000000000 */
[----:B------:R2:W-:Y:S02]  /*eb90*/  UTMACCTL.IV [UR12] ;  /* 0x000000000c0079b9 */ /* 0x0005e40008000000 */
[----:B--2---:R-:W-:Y:S01]  /*eba0*/  NOP ;  /* 0x0000000000007918 */ /* 0x004fe20000000000 */
.L_x_175:
[----:B------:R-:W-:Y:S05]  /*ebb0*/  @!P0 BRA `(.L_x_176) ;  /* 0x0000000000188947 */ /* 0x000fea0003800000 */
[----:B------:R-:W2:Y:S02]  /*ebc0*/  LDC.64 R2, c[0x0][0x590] ;  /* 0x00016400ff027b82 */ /* 0x000ea40000000a00 */
[----:B--2---:R-:W-:-:S06]  /*ebd0*/  IMAD.WIDE R2, R18, 0x8, R2 ;  /* 0x0000000812027825 */ /* 0x004fcc00078e0202 */
[----:B------:R-:W2:Y:S04]  /*ebe0*/  LDG.E.64 R2, desc[UR38][R2.64] ;  /* 0x0000002602027981 */ /* 0x000ea8000c1e1b00 */
[----:B--2---:R-:W2:Y:S02]  /*ebf0*/  LD.E R8, desc[UR38][R2.64] ;  /* 0x0000002602087980 */ /* 0x004ea4000c101900 */
[----:B--2---:R-:W-:Y:S01]  /*ec00*/  FSETP.NEU.AND P0, PT, R8, RZ, PT ;  /* 0x000000ff0800720b */ /* 0x004fe20003f0d000 */
[----:B------:R-:W-:-:S12]  /*ec10*/  BRA `(.L_x_177) ;  /* 0x0000000000247947 */ /* 0x000fd80003800000 */
.L_x_176:
[----:B------:R-:W-:Y:S02]  /*ec20*/  ISETP.NE.U32.AND P1, PT, RZ, UR8, PT ;  /* 0x00000008ff007c0c */ /* 0x000fe4000bf25070 */
[----:B------:R-:W-:Y:S02]  /*ec30*/  FSETP.NEU.AND P0, PT, RZ, UR42, PT ;  /* 0x0000002aff007c0b */ /* 0x000fe4000bf0d000 */
[----:B------:R-:W-:-:S13]  /*ec40*/  ISETP.NE.AND.EX P1, PT, RZ, UR9, PT, P1 ;  /* 0x00000009ff007c0c */ /* 0x000fda000bf25310 */
[----:B------:R-:W-:Y:S05]  /*ec50*/  @!P1 BRA `(.L_x_177) ;  /* 0x0000000000149947 */ /* 0x000fea0003800000 */
[----:B------:R-:W2:Y:S01]  /*ec60*/  LDC.64 R2, c[0x0][0x588] ;  /* 0x00016200ff027b82 */ /* 0x000ea20000000a00 */
[----:B------:R-:W-:-:S04]  /*ec70*/  IMAD R9, R18, UR41, RZ ;  /* 0x0000002912097c24 */ /* 0x000fc8000f8e02ff */
[----:B--2---:R-:W-:-:S06]  /*ec80*/  IMAD.WIDE R2, R9, 0x4, R2 ;  /* 0x0000000409027825 */ /* 0x004fcc00078e0202 */
[----:B------:R-:W2:Y:S02]  /*ec90*/  LDG.E R2, desc[UR38][R2.64] ;  /* 0x0000002602027981 */ /* 0x000ea4000c1e1900 */
[----:B--2---:R-:W-:-:S13]  /*eca0*/  FSETP.NEU.AND P0, PT, R2, RZ, PT ;  /* 0x000000ff0200720b */ /* 0x004fda0003f0d000 */
.L_x_177:
[----:B------:R-:W-:Y:S01]  /*ecb0*/  UISETP.NE.AND UP0, UPT, UR37, 0x3, UPT ;  /* 0x000000032500788c */ /* 0x000fe2000bf05270 */
[----:B------:R-:W-:-:S05]  /*ecc0*/  ELECT P1, URZ, PT ;  /* 0x00000000003f782f */ /* 0x000fca0003820000 */
[----:B------:R-:W-:Y:S02]  /*ecd0*/  PLOP3.LUT P2, PT, PT, PT, UP0, 0x80, 0x0 ;  /* 0x000000000000781c */ /* 0x000fe40003f4f008 */
[----:B------:R-:W-:-:S11]  /*ece0*/  PLOP3.LUT P0, PT, P0, P1, PT, 0x2a, 0x0 ;  /* 0x000000000000781c */ /* 0x000fd60000702572 */
[----:B------:R-:W-:Y:S05]  /*ecf0*/  @!P2 BRA `(.L_x_178) ;  /* 0x000000000004a947 */ /* 0x000fea0003800000 */
[----:B------:R-:W-:Y:S01]  /*ed00*/  BPT.TRAP 0x1 ;  /* 0x000000040000795c */ /* 0x000fe20000300000 */
.L_x_178:
[----:B------:R-:W-:-:S05]  /*ed10*/  IMAD.MOV.U32 R8, RZ, RZ, 0x1 ;  /* 0x00000001ff087424 */ /* 0x000fca00078e00ff */
[----:B------:R-:W-:-:S04]  /*ed20*/  SHF.L.U32 R8, R8, 0x1f, RZ ;  /* 0x0000001f08087819 */ /* 0x000fc800000006ff */
[----:B------:R-:W2:Y:S02]  /*ed30*/  SYNCS.PHASECHK.TRANS64.TRYWAIT P1, [UR6+0x34520], R8 ;  /* 0x03452008ff0075a7 */ /* 0x000ea40008020146 */
[----:B--2---:R-:W-:Y:S05]  /*ed40*/  @!P1 BRA `(.L_x_179) ;  /* 0x0000006400809947 */ /* 0x004fea0003800000 */
.L_x_391:
[----:B------:R-:W-:Y:S04]  /*ed50*/  BSSY B0, `(.L_x_180) ;  /* 0x000000b000007945 */ /* 0x000fe80003800000 */
[----:B------:R-:W-:Y:S05]  /*ed60*/  @P0 BRA `(.L_x_181) ;  /* 0x0000000000240947 */ /* 0x000fea0003800000 */
[----:B------:R-:W-:Y:S02]  /*ed70*/  UIADD3 UR16, UR6, 0x30000, URZ ;  /* 0x0003000006107890 */ /* 0x000fe4000fffe03f */
[----:B------:R-:W-:Y:S01]  /*ed80*/  UIADD3 UR17, UR6, 0x34500, URZ ;  /* 0x0003450006117890 */ /* 0x000fe2000fffe03f */
[----:B------:R-:W-:Y:S01]  /*ed90*/  UMOV UR14, 0x0 ;  /* 0x00000000000e7882 */ /* 0x000fe20000000000 */
[----:B------:R-:W-:-:S07]  /*eda0*/  UMOV UR15, 0x10000000 ;  /* 0x10000000000f7882 */ /* 0x000fce0000000000 */
[----:B------:R3:W-:Y:S02]  /*edb0*/  UTMALDG.2D [UR16], [UR12], desc[UR14] ;  /* 0x00000e100c0075b4 */ /* 0x0007e40008009000 */
[----:B---3--:R-:W-:Y:S05]  /*edc0*/  @!P2 BRA `(.L_x_182) ;  /* 0x000000000004a947 */ /* 0x008fea0003800000 */
[----:B------:R-:W-:Y:S01]  /*edd0*/  BPT.TRAP 0x1 ;  /* 0x000000040000795c */ /* 0x000fe20000300000 */
.L_x_182:
[----:B------:R-:W3:Y:S02]  /*ede0*/  LDC R2, c[0x0][0x828] ;  /* 0x00020a00ff027b82 */ /* 0x000ee40000000800 */
[----:B---3--:R3:W-:Y:S02]  /*edf0*/  SYNCS.ARRIVE.TRANS64.RED.A0TR RZ, [UR6+0x34500], R2 ;  /* 0x03450002ffff79a7 */ /* 0x0087e40008300406 */
.L_x_181:
[----:B------:R-:W-:Y:S05]  /*ee00*/  BSYNC B0 ;  /* 0x0000000000007941 */ /* 0x000fea0003800000 */
.L_x_180:
[----:B------:R-:W-:Y:S05]  /*ee10*/  @!P2 BRA `(.L_x_183) ;  /* 0x000000000004a947 */ /* 0x000fea0003800000 */
[----:B------:R-:W-:Y:S01]  /*ee20*/  BPT.TRAP 0x1 ;  /* 0x000000040000795c */ /* 0x000fe20000300000 */
.L_x_183:
[----:B------:R-:W-:-:S04]  /*ee30*/  UIADD3 UR21, UR6, 0x34500, URZ ;  /* 0x0003450006157890 */ /* 0x000fc8000fffe03f */
[----:B------:R-:W-:-:S09]  /*ee40*/  UPRMT UR15, UR58, 0x654, UR21 ;  /* 0x000006543a0f7896 */ /* 0x000fd20008000015 */
[----:B------:R-:W-:Y:S01]  /*ee50*/  SYNCS.ARRIVE.TRANS64.RED.A1T0 RZ, [UR15], RZ ;  /* 0x000000ffffff79a7 */ /* 0x000fe2000810040f */
[----:B------:R-:W-:Y:S05]  /*ee60*/  @!P2 BRA `(.L_x_184) ;  /* 0x000000000004a947 */ /* 0x000fea0003800000 */
[----:B------:R-:W-:Y:S01]  /*ee70*/  BPT.TRAP 0x1 ;  /* 0x000000040000795c */ /* 0x000fe20000300000 */
.L_x_184:
[----:B------:R-:W4:Y:S02]  /*ee80*/  SYNCS.PHASECHK.TRANS64.TRYWAIT P1, [UR6+0x34528], R8 ;  /* 0x03452808ff0075a7 */ /* 0x000f240008020146 */
[----:B----4-:R-:W-:Y:S05]  /*ee90*/  @!P1 BRA `(.L_x_185) ;  /* 0x0000006400449947 */ /* 0x010fea0003800000 */
.L_x_392:
[----:B------:R-:W-:Y:S04]  /*eea0*/  BSSY B0, `(.L_x_186) ;  /* 0x000000d000007945 */ /* 0x000fe80003800000 */
[----:B------:R-:W-:Y:S05]  /*eeb0*/  @P0 BRA `(.L_x_187) ;  /* 0x00000000002c0947 */ /* 0x000fea0003800000 */
[----:B------:R-:W-:Y:S02]  /*eec0*/  UIADD3 UR26, UR18, 0x40, URZ ;  /* 0x00000040121a7890 */ /* 0x000fe4000fffe03f */
[----:B------:R-:W-:Y:S02]  /*eed0*/  UIADD3 UR24, UR6, 0x31000, URZ ;  /* 0x0003100006187890 */ /* 0x000fe4000fffe03f */
[----:B------:R-:W-:Y:S01]  /*eee0*/  UIADD3 UR25, UR6, 0x34508, URZ ;  /* 0x0003450806197890 */ /* 0x000fe2000fffe03f */
[----:B------:R-:W-:Y:S01]  /*eef0*/  UMOV UR16, 0x0 ;  /* 0x0000000000107882 */ /* 0x000fe20000000000 */
[----:B------:R-:W-:Y:S01]  /*ef00*/  UMOV UR17, 0x10000000 ;  /* 0x1000000000117882 */ /* 0x000fe20000000000 */
[----:B------:R-:W-:-:S06]  /*ef10*/  UMOV UR27, UR19 ;  /* 0x00000013001b7c82 */ /* 0x000fcc0008000000 */
[----:B------:R4:W-:Y:S02]  /*ef20*/  UTMALDG.2D [UR24], [UR12], desc[UR16] ;  /* 0x000010180c0075b4 */ /* 0x0009e40008009000 */
[----:B----4-:R-:W-:Y:S05]  /*ef30*/  @!P2 BRA `(.L_x_188) ;  /* 0x000000000004a947 */ /* 0x010fea0003800000 */
[----:B------:R-:W-:Y:S01]  /*ef40*/  BPT.TRAP 0x1 ;  /* 0x000000040000795c */ /* 0x000fe20000300000 */
.L_x_188:
[----:B---3--:R-:W3:Y:S02]  /*ef50*/  LDC R2, c[0x0][0x828] ;  /* 0x00020a00ff027b82 */ /* 0x008ee40000000800 */
[----:B---3--:R4:W-:Y:S02]  /*ef60*/  SYNCS.ARRIVE.TRANS64.RED.A0TR RZ, [UR6+0x34508], R2 ;  /* 0x03450802ffff79a7 */ /* 0x0089e40008300406 */
.L_x_187:
[----:B------:R-:W-:Y:S05]  /*ef70*/  BSYNC B0 ;  /* 0x0000000000007941 */ /* 0x000fea0003800000 */
.L_x_186:
[----:B------:R-:W-:Y:S05]  /*ef80*/  @!P2 BRA `(.L_x_189) ;  /* 0x000000000004a947 */ /* 0x000fea0003800000 */
[----:B------:R-:W-:Y:S01]  /*ef90*/  BPT.TRAP 0x1 ;  /* 0x000000040000795c */ /* 0x000fe20000300000 */
.L_x_189:
[----:B------:R-:W-:-:S04]  /*efa0*/  UIADD3 UR25, UR6, 0x34508, URZ ;  /* 0x0003450806197890 */ /* 0x000fc8000fffe03f */
[----:B------:R-:W-:-:S09]  /*efb0*/  UPRMT UR7, UR58, 0x654, UR25 ;  /* 0x000006543a077896 */ /* 0x000fd20008000019 */
[----:B------:R-:W-:Y:S01]  /*efc0*/  SYNCS.ARRIVE.TRANS64.RED.A1T0 RZ, [UR7], RZ ;  /* 0x000000ffffff79a7 */ /* 0x000fe20008100407 */
[----:B------:R-:W-:Y:S05]  /*efd0*/  @!P2 BRA `(.L_x_190) ;  /* 0x000000000004a947 */ /* 0x000fea0003800000 */
[----:B------:R-:W-:Y:S01]  /*efe0*/  BPT.TRAP 0x1 ;  /* 0x000000040000795c */ /* 0x000fe20000300000 */
.L_x_190:
[----:B------:R-:W1:Y:S02]  /*eff0*/  SYNCS.PHASECHK.TRANS64.TRYWAIT P1, [UR6+0x34530], R8 ;  /* 0x03453008ff0075a7 */ /* 0x000e640008020146 */
[----:B-1----:R-:W-:Y:S05]  /*f000*/  @!P1 BRA `(.L_x_191) ;  /* 0x0000006400009947 */ /* 0x002fea0003800000 */
.L_x_393:
        /* <DEDUP_REMOVED lines=9> */
[----:B-1----:R-:W-:Y:S05]  /*f0a0*/  @!P2 BRA `(.L_x_194) ;  /* 0x000000000004a947 */ /* 0x002fea0003800000 */
[----:B------:R-:W-:Y:S01]  /*f0b0*/  BPT.TRAP 0x1 ;  /* 0x000000040000795c */ /* 0x000fe20000300000 */
.L_x_194:
[----:B---34-:R-:W1:Y:S02]  /*f0c0*/  LDC R2, c[0x0][0x828] ;  /* 0x00020a00ff027b82 */ /* 0x018e640000000800 */
[----:B-1----:R1:W-:Y:S02]  /*f0d0*/  SYNCS.ARRIVE.TRANS64.RED.A0TR RZ, [UR6+0x34510], R2 ;  /* 0x03451002ffff79a7 */ /* 0x0023e40008300406 */
.L_x_193:
[----:B------:R-:W-:Y:S05]  /*f0e0*/  BSYNC B0 ;  /* 0x0000000000007941 */ /* 0x000fea0003800000 */
.L_x_192:
[----:B------:R-:W-:Y:S05]  /*f0f0*/  @!P2 BRA `(.L_x_195) ;  /* 0x000000000004a947 */ /* 0x000fea0003800000 */
[----:B------:R-:W-:Y:S01]  /*f100*/  BPT.TRAP 0x1 ;  /* 0x000000040000795c */ /* 0x000fe20000300000 */
.L_x_195:
[----:B------:R-:W-:-:S04]  /*f110*/  UIADD3 UR29, UR6, 0x34510, URZ ;  /* 0x00034510061d7890 */ /* 0x000fc8000fffe03f */
[----:B------:R-:W-:-:S09]  /*f120*/  UPRMT UR14, UR58, 0x654, UR29 ;  /* 0x000006543a0e7896 */ /* 0x000fd2000800001d */
[----:B------:R-:W-:Y:S01]  /*f130*/  SYNCS.ARRIVE.TRANS64.RED.A1T0 RZ, [UR14], RZ ;  /* 0x000000ffffff79a7 */ /* 0x000fe2000810040e */
[----:B------:R-:W-:Y:S05]  /*f140*/  @!P2 BRA `(.L_x_196) ;  /* 0x000000000004a947 */ /* 0x000fea0003800000 */
[----:B------:R-:W-:Y:S01]  /*f150*/  BPT.TRAP 0x1 ;  /* 0x000000040000795c */ /* 0x000fe20000300000 */
.L_x_196:
[----:B------:R-:W1:Y:S02]  /*f160*/  SYNCS.PHASECHK.TRANS64.TRYWAIT P1, [UR6+0x34538], R8 ;  /* 0x03453808ff0075a7 */ /* 0x000e640008020146 */
[----:B-1----:R-:W-:Y:S05]  /*f170*/  @!P1 BRA `(.L_x_197) ;  /* 0x0000006000bc9947 */ /* 0x002fea0003800000 */
.L_x_394:
        /* <DEDUP_REMOVED lines=11> */
.L_x_200:
[----:B---34-:R-:W1:Y:S02]  /*f230*/  LDC R2, c[0x0][0x828] ;  /* 0x00020a00ff027b82 */ /* 0x018e640000000800 */
[----:B-1----:R1:W-:Y:S02]  /*f240*/  SYNCS.ARRIVE.TRANS64.RED.A0TR RZ, [UR6+0x34518], R2 ;  /* 0x03451802ffff79a7 */ /* 0x0023e40008300406 */
.L_x_199:
[----:B------:R-:W-:Y:S05]  /*f250*/  BSYNC B0 ;  /* 0x0000000000007941 */ /* 0x000fea0003800000 */
.L_x_198:
[----:B------:R-:W-:Y:S05]  /*f260*/  @!P2 BRA `(.L_x_201) ;  /* 0x000000000004a947 */ /* 0x000fea0003800000 */
[----:B------:R-:W-:Y:S01]  /*f270*/  BPT.TRAP 0x1 ;  /* 0x000000040000795c */ /* 0x000fe20000300000 */
.L_x_201:
[----:B------:R-:W-:Y:S02]  /*f280*/  UIADD3 UR33, UR6, 0x34518, URZ ;  /* 0x0003451806217890 */ /* 0x000fe4000fffe03f */
[----:B------:R-:W-:Y:S02]  /*f290*/  UIADD3 UR23, UR19, 0x20, URZ ;  /* 0x0000002013177890 */ /* 0x000fe4000fffe03f */
[----:B------:R-:W-:-:S09]  /*f2a0*/  UPRMT UR36, UR58, 0x654, UR33 ;  /* 0x000006543a247896 */ /* 0x000fd20008000021 */
[----:B------:R-:W-:Y:S01]  /*f2b0*/  SYNCS.ARRIVE.TRANS64.RED.A1T0 RZ, [UR36], RZ ;  /* 0x000000ffffff79a7 */ /* 0x000fe20008100424 */
[----:B------:R-:W-:Y:S05]  /*f2c0*/  @!P2 BRA `(.L_x_202) ;  /* 0x000000000004a947 */ /* 0x000fea0003800000 */
[----:B------:R-:W-:Y:S01]  /*f2d0*/  BPT.TRAP 0x1 ;  /* 0x000000040000795c */ /* 0x000fe20000300000 */
.L_x_202:
[----:B-1-34-:R-:W-:-:S04]  /*f2e0*/  SHF.L.U32 R2, RZ, 0x1f, RZ ;  /* 0x0000001fff027819 */ /* 0x01afc800000006ff */
[----:B------:R-:W1:Y:S02]  /*f2f0*/  SYNCS.PHASECHK.TRANS64.TRYWAIT P1, [UR6+0x34520], R2 ;  /* 0x03452002ff0075a7 */ /* 0x000e640008020146 */
[----:B-1----:R-:W-:Y:S05]  /*f300*/  @!P1 BRA `(.L_x_203) ;  /* 0x0000006000709947 */ /* 0x002fea0003800000 */
.L_x_395:
[----:B------:R-:W-:Y:S04]  /*f310*/  BSSY B0, `(.L_x_204) ;  /* 0x000000b000007945 */ /* 0x000fe80003800000 */
[----:B------:R-:W-:Y:S05]  /*f320*/  @P0 BRA `(.L_x_205) ;  /* 0x0000000000240947 */ /* 0x000fea0003800000 */
[----:B------:R-:W-:Y:S01]  /*f330*/  UIADD3 UR20, UR6, 0x30000, URZ ;  /* 0x0003000006147890 */ /* 0x000fe2000fffe03f */
[----:B------:R-:W-:Y:S01]  /*f340*/  UMOV UR16, 0x0 ;  /* 0x0000000000107882 */ /* 0x000fe20000000000 */
[----:B------:R-:W-:Y:S01]  /*f350*/  UMOV UR17, 0x10000000 ;  /* 0x1000000000117882 */ /* 0x000fe20000000000 */
[----:B------:R-:W-:-:S06]  /*f360*/  UMOV UR22, UR18 ;  /* 0x0000001200167c82 */ /* 0x000fcc0008000000 */
[----:B------:R3:W-:Y:S02]  /*f370*/  UTMALDG.2D [UR20], [UR12], desc[UR16] ;  /* 0x000010140c0075b4 */ /* 0x0007e40008009000 */
[----:B---3--:R-:W-:Y:S05]  /*f380*/  @!P2 BRA `(.L_x_206) ;  /* 0x000000000004a947 */ /* 0x008fea0003800000 */
[----:B------:R-:W-:Y:S01]  /*f390*/  BPT.TRAP 0x1 ;  /* 0x000000040000795c */ /* 0x000fe20000300000 */
.L_x_206:
[----:B-12---:R-:W1:Y:S02]  /*f3a0*/  LDC R3, c[0x0][0x828] ;  /* 0x00020a00ff037b82 */ /* 0x006e640000000800 */
[----:B-1----:R3:W-:Y:S02]  /*f3b0*/  SYNCS.ARRIVE.TRANS64.RED.A0TR RZ, [UR6+0x34500], R3 ;  /* 0x03450003ffff79a7 */ /* 0x0027e40008300406 */
.L_x_205:
[----:B------:R-:W-:Y:S05]  /*f3c0*/  BSYNC B0 ;  /* 0x0000000000007941 */ /* 0x000fea0003800000 */
.L_x_204:
[----:B------:R-:W-:Y:S05]  /*f3d0*/  @!P2 BRA `(.L_x_207) ;  /* 0x000000000004a947 */ /* 0x000fea0003800000 */
[----:B------:R-:W-:Y:S01]  /*f3e0*/  BPT.TRAP 0x1 ;  /* 0x000000040000795c */ /* 0x000fe20000300000 */
.L_x_207:
[----:B------:R-:W-:Y:S01]  /*f3f0*/  SYNCS.ARRIVE.TRANS64.RED.A1T0 RZ, [UR15], RZ ;  /* 0x000000ffffff79a7 */ /* 0x000fe2000810040f */
[----:B------:R-:W-:Y:S05]  /*f400*/  @!P2 BRA `(.L_x_208) ;  /* 0x000000000004a947 */ /* 0x000fea0003800000 */
[----:B------:R-:W-:Y:S01]  /*f410*/  BPT.TRAP 0x1 ;  /* 0x000000040000795c */ /* 0x000fe20000300000 */
.L_x_208:
[----:B------:R-:W4:Y:S02]  /*f420*/  SYNCS.PHASECHK.TRANS64.TRYWAIT P1, [UR6+0x34528], R2 ;  /* 0x03452802ff0075a7 */ /* 0x000f240008020146 */
[----:B----4-:R-:W-:Y:S05]  /*f430*/  @!P1 BRA `(.L_x_209) ;  /* 0x00000060003c9947 */ /* 0x010fea0003800000 */
.L_x_396:
[----:B------:R-:W-:Y:S04]  /*f440*/  BSSY B0, `(.L_x_210) ;  /* 0x000000c000007945 */ /* 0x000fe80003800000 */
[----:B------:R-:W-:Y:S05]  /*f450*/  @P0 BRA `(.L_x_211) ;  /* 0x0000000000280947 */ /* 0x000fea0003800000 */
        /* <DEDUP_REMOVED lines=8> */
.L_x_212:
[----:B-123--:R-:W1:Y:S02]  /*f4e0*/  LDC R3, c[0x0][0x828] ;  /* 0x00020a00ff037b82 */ /* 0x00ee640000000800 */
[----:B-1----:R4:W-:Y:S02]  /*f4f0*/  SYNCS.ARRIVE.TRANS64.RED.A0TR RZ, [UR6+0x34508], R3 ;  /* 0x03450803ffff79a7 */ /* 0x0029e40008300406 */
.L_x_211:
[----:B------:R-:W-:Y:S05]  /*f500*/  BSYNC B0 ;  /* 0x0000000000007941 */ /* 0x000fea0003800000 */
.L_x_210:
[----:B------:R-:W-:Y:S05]  /*f510*/  @!P2 BRA `(.L_x_213) ;  /* 0x000000000004a947 */ /* 0x000fea0003800000 */
[----:B------:R-:W-:Y:S01]  /*f520*/  BPT.TRAP 0x1 ;  /* 0x000000040000795c */ /* 0x000fe20000300000 */
.L_x_213:
[----:B------:R-:W-:Y:S01]  /*f530*/  SYNCS.ARRIVE.TRANS64.RED.A1T0 RZ, [UR7], RZ ;  /* 0x000000ffffff79a7 */ /* 0x000fe20008100407 */
[----:B------:R-:W-:Y:S05]  /*f540*/  @!P2 BRA `(.L_x_214) ;  /* 0x000000000004a947 */ /* 0x000fea0003800000 */
[----:B------:R-:W-:Y:S01]  /*f550*/  BPT.TRAP 0x1 ;  /* 0x000000040000795c */ /* 0x000fe20000300000 */
.L_x_214:
[----:B------:R-:W1:Y:S02]  /*f560*/  SYNCS.PHASECHK.TRANS64.TRYWAIT P1, [UR6+0x34530], R2 ;  /* 0x03453002ff0075a7 */ /* 0x000e640008020146 */
[----:B-1----:R-:W-:Y:S05]  /*f570*/  @!P1 BRA `(.L_x_215) ;  /* 0x0000006000049947 */ /* 0x002fea0003800000 */
.L_x_397:
        /* <DEDUP_REMOVED lines=10> */
.L_x_218:
[----:B--234-:R-:W1:Y:S02]  /*f620*/  LDC R3, c[0x0][0x828] ;  /* 0x00020a00ff037b82 */ /* 0x01ce640000000800 */
[----:B-1----:R1:W-:Y:S02]  /*f630*/  SYNCS.ARRIVE.TRANS64.RED.A0TR RZ, [UR6+0x34510], R3 ;  /* 0x03451003ffff79a7 */ /* 0x0023e40008300406 */
.L_x_217:
[----:B------:R-:W-:Y:S05]  /*f640*/  BSYNC B0 ;  /* 0x0000000000007941 */ /* 0x000fea0003800000 */
.L_x_216:
[----:B------:R-:W-:Y:S05]  /*f650*/  @!P2 BRA `(.L_x_219) ;  /* 0x000000000004a947 */ /* 0x000fea0003800000 */
[----:B------:R-:W-:Y:S01]  /*f660*/  BPT.TRAP 0x1 ;  /* 0x000000040000795c */ /* 0x000fe20000300000 */
.L_x_219:
[----:B------:R-:W-:Y:S01]  /*f670*/  SYNCS.ARRIVE.TRANS64.RED.A1T0 RZ, [UR14], RZ ;  /* 0x000000ffffff79a7 */ /* 0x000fe2000810040e */
[----:B------:R-:W-:Y:S05]  /*f680*/  @!P2 BRA `(.L_x_220) ;  /* 0x000000000004a947 */ /* 0x000fea0003800000 */
[----:B------:R-:W-:Y:S01]  /*f690*/  BPT.TRAP 0x1 ;  /* 0x000000040000795c */ /* 0x000fe20000300000 */
.L_x_220:
[----:B------:R-:W1:Y:S02]  /*f6a0*/  SYNCS.PHASECHK.TRANS64.TRYWAIT P1, [UR6+0x34538], R2 ;  /* 0x03453802ff0075a7 */ /* 0x000e640008020146 */
[----:B-1----:R-:W-:Y:S05]  /*f6b0*/  @!P1 BRA `(.L_x_221) ;  /* 0x0000005c00cc9947 */ /* 0x002fea0003800000 */
.L_x_398:
        /* <DEDUP_REMOVED lines=10> */
.L_x_224:
[----:B--234-:R-:W1:Y:S02]  /*f760*/  LDC R3, c[0x0][0x828] ;  /* 0x00020a00ff037b82 */ /* 0x01ce640000000800 */
[----:B-1----:R1:W-:Y:S02]  /*f770*/  SYNCS.ARRIVE.TRANS64.RED.A0TR RZ, [UR6+0x34518], R3 ;  /* 0x03451803ffff79a7 */ /* 0x0023e40008300406 */
.L_x_223:
[----:B------:R-:W-:Y:S05]  /*f780*/  BSYNC B0 ;  /* 0x0000000000007941 */ /* 0x000fea0003800000 */
.L_x_222:
[----:B------:R-:W-:Y:S05]  /*f790*/  @!P2 BRA `(.L_x_225) ;  /* 0x000000000004a947 */ /* 0x000fea0003800000 */
[----:B------:R-:W-:Y:S01]  /*f7a0*/  BPT.TRAP 0x1 ;  /* 0x000000040000795c */ /* 0x000fe20000300000 */
.L_x_225:
[----:B------:R-:W-:Y:S01]  /*f7b0*/  SYNCS.ARRIVE.TRANS64.RED.A1T0 RZ, [UR36], RZ ;  /* 0x000000ffffff79a7 */ /* 0x000fe20008100424 */
[----:B------:R-:W-:Y:S01]  /*f7c0*/  UIADD3 UR23, UR19, 0x40, URZ ;  /* 0x0000004013177890 */ /* 0x000fe2000fffe03f */
[----:B------:R-:W-:Y:S11]  /*f7d0*/  @!P2 BRA `(.L_x_226) ;  /* 0x000000000004a947 */ /* 0x000ff60003800000 */
[----:B------:R-:W-:Y:S01]  /*f7e0*/  BPT.TRAP 0x1 ;  /* 0x000000040000795c */ /* 0x000fe20000300000 */
.L_x_226:
[----:B------:R-:W1:Y:S02]  /*f7f0*/  SYNCS.PHASECHK.TRANS64.TRYWAIT P1, [UR6+0x34520], R8 ;  /* 0x03452008ff0075a7 */ /* 0x000e640008020146 */
[----:B-1----:R-:W-:Y:S05]  /*f800*/  @!P1 BRA `(.L_x_227) ;  /* 0x0000005c00909947 */ /* 0x002fea0003800000 */
.L_x_399:
[----:B------:R-:W-:Y:S04]  /*f810*/  BSSY B0, `(.L_x_228) ;  /* 0x000000b000007945 */ /* 0x000fe80003800000 */
[----:B------:R-:W-:Y:S05]  /*f820*/  @P0 BRA `(.L_x_229) ;  /* 0x0000000000240947 */ /* 0x000fea0003800000 */
[----:B------:R-:W-:Y:S01]  /*f830*/  UIADD3 UR20, UR6, 0x30000, URZ ;  /* 0x0003000006147890 */ /* 0x000fe2000fffe03f */
[----:B------:R-:W-:Y:S01]  /*f840*/  UMOV UR16, 0x0 ;  /* 0x0000000000107882 */ /* 0x000fe20000000000 */
[----:B------:R-:W-:Y:S01]  /*f850*/  UMOV UR17, 0x10000000 ;  /* 0x1000000000117882 */ /* 0x000fe20000000000 */
[----:B------:R-:W-:-:S06]  /*f860*/  UMOV UR22, UR18 ;  /* 0x0000001200167c82 */ /* 0x000fcc0008000000 */
[----:B------:R1:W-:Y:S02]  /*f870*/  UTMALDG.2D [UR20], [UR12], desc[UR16] ;  /* 0x000010140c0075b4 */ /* 0x0003e40008009000 */
[----:B-1----:R-:W-:Y:S05]  /*f880*/  @!P2 BRA `(.L_x_230) ;  /* 0x000000000004a947 */ /* 0x002fea0003800000 */
[----:B------:R-:W-:Y:S01]  /*f890*/  BPT.TRAP 0x1 ;  /* 0x000000040000795c */ /* 0x000fe20000300000 */
.L_x_230:
[----:B--234-:R-:W1:Y:S02]  /*f8a0*/  LDC R3, c[0x0][0x828] ;  /* 0x00020a00ff037b82 */ /* 0x01ce640000000800 */
[----:B-1----:R1:W-:Y:S02]  /*f8b0*/  SYNCS.ARRIVE.TRANS64.RED.A0TR RZ, [UR6+0x34500], R3 ;  /* 0x03450003ffff79a7 */ /* 0x0023e40008300406 */
.L_x_229:
[----:B------:R-:W-:Y:S05]  /*f8c0*/  BSYNC B0 ;  /* 0x0000000000007941 */ /* 0x000fea0003800000 */
.L_x_228:
[----:B------:R-:W-:Y:S05]  /*f8d0*/  @!P2 BRA `(.L_x_231) ;  /* 0x000000000004a947 */ /* 0x000fea0003800000 */
[----:B------:R-:W-:Y:S01]  /*f8e0*/  BPT.TRAP 0x1 ;  /* 0x000000040000795c */ /* 0x000fe20000300000 */
.L_x_231:
[----:B------:R-:W-:Y:S01]  /*f8f0*/  SYNCS.ARRIVE.TRANS64.RED.A1T0 RZ, [UR15], RZ ;  /* 0x000000ffffff79a7 */ /* 0x000fe2000810040f */
[----:B------:R-:W-:Y:S05]  /*f900*/  @!P2 BRA `(.L_x_232) ;  /* 0x000000000004a947 */ /* 0x000fea0003800000 */
[----:B------:R-:W-:Y:S01]  /*f910*/  BPT.TRAP 0x1 ;  /* 0x000000040000795c */ /* 0x000fe20000300000 */
.L_x_232:
[----:B------:R-:W1:Y:S02]  /*f920*/  SYNCS.PHASECHK.TRANS64.TRYWAIT P1, [UR6+0x34528], R8 ;  /* 0x03452808ff0075a7 */ /* 0x000e640008020146 */
[----:B-1----:R-:W-:Y:S05]  /*f930*/  @!P1 BRA `(.L_x_233) ;  /* 0x0000005c005c9947 */ /* 0x002fea0003800000 */
.L_x_400:
        /* <DEDUP_REMOVED lines=10> */
.L_x_236:
[----:B--234-:R-:W1:Y:S02]  /*f9e0*/  LDC R3, c[0x0][0x828] ;  /* 0x00020a00ff037b82 */ /* 0x01ce640000000800 */
[----:B-1----:R1:W-:Y:S02]  /*f9f0*/  SYNCS.ARRIVE.TRANS64.RED.A0TR RZ, [UR6+0x34508], R3 ;  /* 0x03450803ffff79a7 */ /* 0x0023e40008300406 */
.L_x_235:
[----:B------:R-:W-:Y:S05]  /*fa00*/  BSYNC B0 ;  /* 0x0000000000007941 */ /* 0x000fea0003800000 */
.L_x_234:
[----:B------:R-:W-:Y:S05]  /*fa10*/  @!P2 BRA `(.L_x_237) ;  /* 0x000000000004a947 */ /* 0x000fea0003800000 */
[----:B------:R-:W-:Y:S01]  /*fa20*/  BPT.TRAP 0x1 ;  /* 0x000000040000795c */ /* 0x000fe20000300000 */
.L_x_237:
[----:B------:R-:W-:Y:S01]  /*fa30*/  SYNCS.ARRIVE.TRANS64.RED.A1T0 RZ, [UR7], RZ ;  /* 0x000000ffffff79a7 */ /* 0x000fe20008100407 */
[----:B------:R-:W-:Y:S05]  /*fa40*/  @!P2 BRA `(.L_x_238) ;  /* 0x000000000004a947 */ /* 0x000fea0003800000 */
[----:B------:R-:W-:Y:S01]  /*fa50*/  BPT.TRAP 0x1 ;  /* 0x000000040000795c */ /* 0x000fe20000300000 */
.L_x_238:
[----:B------:R-:W1:Y:S02]  /*fa60*/  SYNCS.PHASECHK.TRANS64.TRYWAIT P1, [UR6+0x34530], R8 ;  /* 0x03453008ff0075a7 */ /* 0x000e640008020146 */
[----:B-1----:R-:W-:Y:S05]  /*fa70*/  @!P1 BRA `(.L_x_239) ;  /* 0x0000005c00249947 */ /* 0x002fea0003800000 */
.L_x_401:
        /* <DEDUP_REMOVED lines=10> */
.L_x_242:
[----:B--234-:R-:W1:Y:S02]  /*fb20*/  LDC R3, c[0x0][0x828] ;  /* 0x00020a00ff037b82 */ /* 0x01ce640000000800 */
[----:B-1----:R1:W-:Y:S02]  /*fb30*/  SYNCS.ARRIVE.TRANS64.RED.A0TR RZ, [UR6+0x34510], R3 ;  /* 0x03451003ffff79a7 */ /* 0x0023e40008300406 */
.L_x_241:
[----:B------:R-:W-:Y:S05]  /*fb40*/  BSYNC B0 ;  /* 0x0000000000007941 */ /* 0x000fea0003800000 */
.L_x_240:
[----:B------:R-:W-:Y:S05]  /*fb50*/  @!P2 BRA `(.L_x_243) ;  /* 0x000000000004a947 */ /* 0x000fea0003800000 */
[----:B------:R-:W-:Y:S01]  /*fb60*/  BPT.TRAP 0x1 ;  /* 0x000000040000795c */ /* 0x000fe20000300000 */
.L_x_243:
[----:B------:R-:W-:Y:S01]  /*fb70*/  SYNCS.ARRIVE.TRANS64.RED.A1T0 RZ, [UR14], RZ ;  /* 0x000000ffffff79a7 */ /* 0x000fe2000810040e */
[----:B------:R-:W-:Y:S05]  /*fb80*/  @!P2 BRA `(.L_x_244) ;  /* 0x000000000004a947 */ /* 0x000fea0003800000 */
[----:B------:R-:W-:Y:S01]  /*fb90*/  BPT.TRAP 0x1 ;  /* 0x000000040000795c */ /* 0x000fe20000300000 */
.L_x_244:
[----:B------:R-:W1:Y:S02]  /*fba0*/  SYNCS.PHASECHK.TRANS64.TRYWAIT P1, [UR6+0x34538], R8 ;  /* 0x03453808ff0075a7 */ /* 0x000e640008020146 */
[----:B-1----:R-:W-:Y:S05]  /*fbb0*/  @!P1 BRA `(.L_x_245) ;  /* 0x0000005800ec9947 */ /* 0x002fea0003800000 */
.L_x_402:
        /* <DEDUP_REMOVED lines=10> */
.L_x_248:
[----:B--234-:R-:W1:Y:S02]  /*fc60*/  LDC R3, c[0x0][0x828] ;  /* 0x00020a00ff037b82 */ /* 0x01ce640000000800 */
[----:B-1----:R1:W-:Y:S02]  /*fc70*/  SYNCS.ARRIVE.TRANS64.RED.A0TR RZ, [UR6+0x34518], R3 ;  /* 0x03451803ffff79a7 */ /* 0x0023e40008300406 */
.L_x_247:
[----:B------:R-:W-:Y:S05]  /*fc80*/  BSYNC B0 ;  /* 0x0000000000007941 */ /* 0x000fea0003800000 */
.L_x_246:
[----:B------:R-:W-:Y:S05]  /*fc90*/  @!P2 BRA `(.L_x_249) ;  /* 0x000000000004a947 */ /* 0x000fea0003800000 */
[----:B------:R-:W-:Y:S01]  /*fca0*/  BPT.TRAP 0x1 ;  /* 0x000000040000795c */ /* 0x000fe20000300000 */
.L_x_249:
[----:B------:R-:W-:Y:S01]  /*fcb0*/  SYNCS.ARRIVE.TRANS64.RED.A1T0 RZ, [UR36], RZ ;  /* 0x000000ffffff79a7 */ /* 0x000fe20008100424 */
[----:B------:R-:W-:Y:S01]  /*fcc0*/  UIADD3 UR19, UR19, 0x60, URZ ;  /* 0x0000006013137890 */ /* 0x000fe2000fffe03f */
[----:B------:R-:W-:Y:S11]  /*fcd0*/  @!P2 BRA `(.L_x_250) ;  /* 0x000000000004a947 */ /* 0x000ff60003800000 */
[----:B------:R-:W-:Y:S01]  /*fce0*/  BPT.TRAP 0x1 ;  /* 0x000000040000795c */ /* 0x000fe20000300000 */
.L_x_250:
[----:B------:R-:W1:Y:S02]  /*fcf0*/  SYNCS.PHASECHK.TRANS64.TRYWAIT P1, [UR6+0x34520], R2 ;  /* 0x03452002ff0075a7 */ /* 0x000e640008020146 */
[----:B-1----:R-:W-:Y:S05]  /*fd00*/  @!P1 BRA `(.L_x_251) ;  /* 0x0000005800b09947 */ /* 0x002fea0003800000 */
.L_x_403:
        /* <DEDUP_REMOVED lines=9> */
.L_x_254:
[----:B--234-:R-:W1:Y:S02]  /*fda0*/  LDC R3, c[0x0][0x828] ;  /* 0x00020a00ff037b82 */ /* 0x01ce640000000800 */
[----:B-1----:R1:W-:Y:S02]  /*fdb0*/  SYNCS.ARRIVE.TRANS64.RED.A0TR RZ, [UR6+0x34500], R3 ;  /* 0x03450003ffff79a7 */ /* 0x0023e40008300406 */
.L_x_253:
[----:B------:R-:W-:Y:S05]  /*fdc0*/  BSYNC B0 ;  /* 0x0000000000007941 */ /* 0x000fea0003800000 */
.L_x_252:
[----:B------:R-:W-:Y:S05]  /*fdd0*/  @!P2 BRA `(.L_x_255) ;  /* 0x000000000004a947 */ /* 0x000fea0003800000 */
[----:B------:R-:W-:Y:S01]  /*fde0*/  BPT.TRAP 0x1 ;  /* 0x000000040000795c */ /* 0x000fe20000300000 */
.L_x_255:
[----:B------:R-:W-:Y:S01]  /*fdf0*/  SYNCS.ARRIVE.TRANS64.RED.A1T0 RZ, [UR15], RZ ;  /* 0x000000ffffff79a7 */ /* 0x000fe2000810040f */
[----:B------:R-:W-:Y:S05]  /*fe00*/  @!P2 BRA `(.L_x_256) ;  /* 0x000000000004a947 */ /* 0x000fea0003800000 */
[----:B------:R-:W-:Y:S01]  /*fe10*/  BPT.TRAP 0x1 ;  /* 0x000000040000795c */ /* 0x000fe20000300000 */
.L_x_256:
[----:B------:R-:W1:Y:S02]  /*fe20*/  SYNCS.PHASECHK.TRANS64.TRYWAIT P1, [UR6+0x34528], R2 ;  /* 0x03452802ff0075a7 */ /* 0x000e640008020146 */
[----:B-1----:R-:W-:Y:S05]  /*fe30*/  @!P1 BRA `(.L_x_257) ;  /* 0x00000058007c9947 */ /* 0x002fea0003800000 */
.L_x_404:
[----:B------:R-:W-:Y:S04]  /*fe40*/  BSSY B0, `(.L_x_258) ;  /* 0x000000d000007945 */ /* 0x000fe80003800000 */
[----:B------:R-:W-:Y:S05]  /*fe50*/  @P0 BRA `(.L_x_259) ;  /* 0x00000000002c0947 */ /* 0x000fea0003800000 */
[----:B------:R-:W-:Y:S02]  /*fe60*/  UIADD3 UR22, UR18, 0x40, URZ ;  /* 0x0000004012167890 */ /* 0x000fe4000fffe03f */
[----:B------:R-:W-:Y:S01]  /*fe70*/  UIADD3 UR20, UR6, 0x31000, URZ ;  /* 0x0003100006147890 */ /* 0x000fe2000fffe03f */
[----:B------:R-:W-:Y:S01]  /*fe80*/  UMOV UR16, 0x0 ;  /* 0x0000000000107882 */ /* 0x000fe20000000000 */
[----:B------:R-:W-:Y:S01]  /*fe90*/  UMOV UR17, 0x10000000 ;  /* 0x1000000000117882 */ /* 0x000fe20000000000 */
[----:B------:R-:W-:Y:S01]  /*fea0*/  UMOV UR21, UR25 ;  /* 0x0000001900157c82 */ /* 0x000fe20008000000 */
[----:B------:R-:W-:-:S05]  /*feb0*/  UMOV UR23, UR19 ;  /* 0x0000001300177c82 */ /* 0x000fca0008000000 */
[----:B------:R1:W-:Y:S02]  /*fec0*/  UTMALDG.2D [UR20], [UR12], desc[UR16] ;  /* 0x000010140c0075b4 */ /* 0x0003e40008009000 */
[----:B-1----:R-:W-:Y:S05]  /*fed0*/  @!P2 BRA `(.L_x_260) ;  /* 0x000000000004a947 */ /* 0x002fea0003800000 */
[----:B------:R-:W-:Y:S01]  /*fee0*/  BPT.TRAP 0x1 ;  /* 0x000000040000795c */ /* 0x000fe20000300000 */
.L_x_260:
[----:B--234-:R-:W1:Y:S02]  /*fef0*/  LDC R3, c[0x0][0x828] ;  /* 0x00020a00ff037b82 */ /* 0x01ce640000000800 */
[----:B-1----:R1:W-:Y:S02]  /*ff00*/  SYNCS.ARRIVE.TRANS64.RED.A0TR RZ, [UR6+0x34508], R3 ;  /* 0x03450803ffff79a7 */ /* 0x0023e40008300406 */
.L_x_259:
[----:B------:R-:W-:Y:S05]  /*ff10*/  BSYNC B0 ;  /* 0x0000000000007941 */ /* 0x000fea0003800000 */
.L_x_258:
[----:B------:R-:W-:Y:S05]  /*ff20*/  @!P2 BRA `(.L_x_261) ;  /* 0x000000000004a947 */ /* 0x000fea0003800000 */
[----:B------:R-:W-:Y:S01]  /*ff30*/  BPT.TRAP 0x1 ;  /* 0x000000040000795c */ /* 0x000fe20000300000 */
.L_x_261:
[----:B------:R-:W-:Y:S01]  /*ff40*/  SYNCS.ARRIVE.TRANS64.RED.A1T0 RZ, [UR7], RZ ;  /* 0x000000ffffff79a7 */ /* 0x000fe20008100407 */
[----:B------:R-:W-:Y:S05]  /*ff50*/  @!P2 BRA `(.L_x_262) ;  /* 0x000000000004a947 */ /* 0x000fea0003800000 */
[----:B------:R-:W-:Y:S01]  /*ff60*/  BPT.TRAP 0x1 ;  /* 0x000000040000795c */ /* 0x000fe20000300000 */
.L_x_262:
[----:B------:R-:W1:Y:S02]  /*ff70*/  SYNCS.PHASECHK.TRANS64.TRYWAIT P1, [UR6+0x34530], R2 ;  /* 0x03453002ff0075a7 */ /* 0x000e640008020146 */
[----:B-1----:R-:W-:Y:S05]  /*ff80*/  @!P1 BRA `(.L_x_263) ;  /* 0x0000005800409947 */ /* 0x002fea0003800000 */
.L_x_405:
        /* <DEDUP_REMOVED lines=11> */
.L_x_266:
[----:B--234-:R-:W1:Y:S02]  /*10040*/  LDC R3, c[0x0][0x828] ;  /* 0x00020a00ff037b82 */ /* 0x01ce640000000800 */
[----:B-1----:R1:W-:Y:S02]  /*10050*/  SYNCS.ARRIVE.TRANS64.RED.A0TR RZ, [UR6+0x34510], R3 ;  /* 0x03451003ffff79a7 */ /* 0x0023e40008300406 */
.L_x_265:
[----:B------:R-:W-:Y:S05]  /*10060*/  BSYNC B0 ;  /* 0x0000000000007941 */ /* 0x000fea0003800000 */
.L_x_264:
[----:B------:R-:W-:Y:S05]  /*10070*/  @!P2 BRA `(.L_x_267) ;  /* 0x000000000004a947 */ /* 0x000fea0003800000 */
[----:B------:R-:W-:Y:S01]  /*10080*/  BPT.TRAP 0x1 ;  /* 0x000000040000795c */ /* 0x000fe20000300000 */
.L_x_267:
[----:B------:R-:W-:Y:S01]  /*10090*/  SYNCS.ARRIVE.TRANS64.RED.A1T0 RZ, [UR14], RZ ;  /* 0x000000ffffff79a7 */ /* 0x000fe2000810040e */
[----:B------:R-:W-:Y:S05]  /*100a0*/  @!P2 BRA `(.L_x_268) ;  /* 0x000000000004a947 */ /* 0x000fea0003800000 */
[----:B------:R-:W-:Y:S01]  /*100b0*/  BPT.TRAP 0x1 ;  /* 0x000000040000795c */ /* 0x000fe20000300000 */
.L_x_268:
[----:B------:R-:W1:Y:S02]  /*100c0*/  SYNCS.PHASECHK.TRANS64.TRYWAIT P1, [UR6+0x34538], R2 ;  /* 0x03453802ff0075a7 */ /* 0x000e640008020146 */
[----:B-1----:R-:W-:Y:S05]  /*100d0*/  @!P1 BRA `(.L_x_269) ;  /* 0x0000005800049947 */ /* 0x002fea0003800000 */
.L_x_406:
        /* <DEDUP_REMOVED lines=11> */
.L_x_272:
[----:B------:R-:W1:Y:S02]  /*10190*/  LDC R2, c[0x0][0x828] ;  /* 0x00020a00ff027b82 */ /* 0x000e640000000800 */
[----:B-1----:R1:W-:Y:S02]  /*101a0*/  SYNCS.ARRIVE.TRANS64.RED.A0TR RZ, [UR6+0x34518], R2 ;  /* 0x03451802ffff79a7 */ /* 0x0023e40008300406 */
.L_x_271:
[----:B------:R-:W-:Y:S05]  /*101b0*/  BSYNC B0 ;  /* 0x0000000000007941 */ /* 0x000fea0003800000 */
.L_x_270:
[----:B------:R-:W-:Y:S05]  /*101c0*/  @!P2 BRA `(.L_x_273) ;  /* 0x000000000004a947 */ /* 0x000fea0003800000 */
[----:B------:R-:W-:Y:S01]  /*101d0*/  BPT.TRAP 0x1 ;  /* 0x000000040000795c */ /* 0x000fe20000300000 */
.L_x_273:
[----:B------:R-:W-:Y:S01]  /*101e0*/  ISETP.NE.AND P0, PT, R7, RZ, PT ;  /* 0x000000ff0700720c */ /* 0x000fe20003f05270 */
[----:B------:R-:W-:Y:S01]  /*101f0*/  SYNCS.ARRIVE.TRANS64.RED.A1T0 RZ, [UR36], RZ ;  /* 0x000000ffffff79a7 */ /* 0x000fe20008100424 */
[CC--:B------:R-:W-:Y:S02]  /*10200*/  ISETP.NE.AND P3, PT, R18.reuse, R6.reuse, PT ;  /* 0x000000061200720c */ /* 0x0c0fe40003f65270 */
[----:B------:R-:W-:-:S13]  /*10210*/  ISETP.EQ.OR P0, PT, R18, R6, !P0 ;  /* 0x000000061200720c */ /* 0x000fda0004702670 */
[----:B------:R-:W-:Y:S05]  /*10220*/  @P0 BRA `(.L_x_274) ;  /* 0x0000000400040947 */ /* 0x000fea0003800000 */
[----:B------:R-:W-:Y:S01]  /*10230*/  ELECT P0, URZ, PT ;  /* 0x00000000003f782f */ /* 0x000fe20003800000 */
[----:B------:R-:W-:-:S12]  /*10240*/  BSSY B0, `(.L_x_275) ;  /* 0x0000032000007945 */ /* 0x000fd80003800000 */
[----:B------:R-:W-:Y:S05]  /*10250*/  @!P0 BRA `(.L_x_276) ;  /* 0x0000000000c08947 */ /* 0x000fea0003800000 */
[----:B-1234-:R-:W1:Y:S08]  /*10260*/  LDC.64 R2, c[0x0][0x290] ;  /* 0x0000a400ff027b82 */ /* 0x01ee700000000a00 */
[----:B------:R-:W2:Y:S08]  /*10270*/  LDC.64 R10, c[0x0][0x808] ;  /* 0x00020200ff0a7b82 */ /* 0x000eb00000000a00 */
[----:B------:R-:W3:Y:S01]  /*10280*/  LDC.64 R14, c[0x0][0x810] ;  /* 0x00020400ff0e7b82 */ /* 0x000ee20000000a00 */
[----:B-1----:R-:W-:-:S05]  /*10290*/  IMAD.WIDE R2, R6, 0xc, R2 ;  /* 0x0000000c06027825 */ /* 0x002fca00078e0202 */
[----:B------:R1:W5:Y:S04]  /*102a0*/  LDG.E R12, desc[UR38][R2.64] ;  /* 0x00000026020c7981 */ /* 0x000368000c1e1900 */
[----:B-----5:R1:W5:Y:S01]  /*102b0*/  LDG.E R13, desc[UR38][R2.64+0x4] ;  /* 0x00000426020d7981 */ /* 0x020362000c1e1900 */
[----:B--2---:R-:W-:Y:S02]  /*102c0*/  ISETP.NE.U32.AND P0, PT, R10, RZ, PT ;  /* 0x000000ff0a00720c */ /* 0x004fe40003f05070 */
[----:B------:R-:W-:Y:S02]  /*102d0*/  SHF.R.S32.HI R9, RZ, 0x1f, R6 ;  /* 0x0000001fff097819 */ /* 0x000fe40000011406 */
[----:B------:R-:W-:Y:S02]  /*102e0*/  ISETP.NE.AND.EX P0, PT, R11, RZ, PT, P0 ;  /* 0x000000ff0b00720c */ /* 0x000fe40003f05300 */
[----:B---3--:R-:W-:-:S04]  /*102f0*/  ISETP.NE.U32.AND P1, PT, R14, RZ, PT ;  /* 0x000000ff0e00720c */ /* 0x008fc80003f25070 */
[----:B------:R-:W-:-:S07]  /*10300*/  ISETP.NE.AND.EX P1, PT, R15, RZ, PT, P1 ;  /* 0x000000ff0f00720c */ /* 0x000fce0003f25310 */
[----:B-1----:R-:W-:Y:S06]  /*10310*/  @!P0 BRA `(.L_x_277) ;  /* 0x0000000000108947 */ /* 0x002fec0003800000 */
[----:B------:R-:W-:-:S04]  /*10320*/  LEA R2, P0, R6, R10, 0x3 ;  /* 0x0000000a06027211 */ /* 0x000fc800078018ff */
[----:B------:R-:W-:-:S06]  /*10330*/  LEA.HI.X R3, R6, R11, R9, 0x3, P0 ;  /* 0x0000000b06037211 */ /* 0x000fcc00000f1c09 */
[----:B------:R-:W2:Y:S04]  /*10340*/  LDG.E.64 R2, desc[UR38][R2.64] ;  /* 0x0000002602027981 */ /* 0x000ea8000c1e1b00 */
[----:B--2---:R1:W-:Y:S02]  /*10350*/  STS.64 [UR5], R2 ;  /* 0x00000002ff007988 */ /* 0x0043e40008000a05 */
.L_x_277:
[----:B------:R-:W-:Y:S05]  /*10360*/  @!P1 BRA `(.L_x_276) ;  /* 0x00000000007c9947 */ /* 0x000fea0003800000 */
[----:B-1----:R-:W-:-:S04]  /*10370*/  LEA R2, P0, R6, R14, 0x3 ;  /* 0x0000000e06027211 */ /* 0x002fc800078018ff */
[----:B------:R-:W-:Y:S02]  /*10380*/  LEA.HI.X R3, R6, R15, R9, 0x3, P0 ;  /* 0x0000000f06037211 */ /* 0x000fe400000f1c09 */
[----:B------:R-:W1:Y:S04]  /*10390*/  LDS R9, [UR5+0x1c] ;  /* 0x00001c05ff097984 */ /* 0x000e680008000800 */
[----:B------:R-:W2:Y:S01]  /*103a0*/  LDG.E.64 R2, desc[UR38][R2.64] ;  /* 0x0000002602027981 */ /* 0x000ea2000c1e1b00 */
[----:B------:R-:W-:Y:S01]  /*103b0*/  MOV R18, UR5 ;  /* 0x0000000500127c02 */ /* 0x000fe20008000f00 */
[----:B-----5:R-:W-:Y:S01]  /*103c0*/  VIADD R13, R13, 0xffffffff ;  /* 0xffffffff0d0d7836 */ /* 0x020fe20000000000 */
[----:B------:R-:W-:Y:S02]  /*103d0*/  IADD3 R12, R12, -0x1, RZ ;  /* 0xffffffff0c0c7810 */ /* 0x000fe40007ffe0ff */
[----:B------:R-:W-:-:S02]  /*103e0*/  CS2R R14, SRZ ;  /* 0x00000000000e7805 */ /* 0x000fc4000001ff00 */
[----:B------:R-:W-:Y:S01]  /*103f0*/  SHF.R.U64 R18, R18, 0x4, RZ ;  /* 0x0000000412127819 */ /* 0x000fe200000012ff */
[----:B------:R-:W-:Y:S04]  /*10400*/  STS [UR5+0x30], RZ ;  /* 0x000030ffff007988 */ /* 0x000fe80008000805 */
[----:B------:R-:W-:Y:S04]  /*10410*/  STS.128 [UR5+0x20], R12 ;  /* 0x0000200cff007988 */ /* 0x000fe80008000c05 */
        /* <DEDUP_REMOVED lines=10> */
[----:B------:R-:W-:Y:S04]  /*104c0*/  STS [UR5+0x1c], R9 ;  /* 0x00001c09ff007988 */ /* 0x000fe80008000805 */
[----:B------:R-:W1:Y:S02]  /*104d0*/  LDS R10, [UR5+0x1c] ;  /* 0x00001c05ff0a7984 */ /* 0x000e640008000800 */
[----:B-1----:R-:W-:-:S05]  /*104e0*/  LOP3.LUT R10, R10, 0xf0, RZ, 0xb8, !PT ;  /* 0x000000f00a0a7812 */ /* 0x002fca00078eb8ff */
[----:B------:R-:W-:Y:S04]  /*104f0*/  STS [UR5+0x1c], R10 ;  /* 0x00001c0aff007988 */ /* 0x000fe80008000805 */
[----:B------:R-:W1:Y:S02]  /*10500*/  LDS R11, [UR5+0x1c] ;  /* 0x00001c05ff0b7984 */ /* 0x000e640008000800 */
[----:B-1----:R-:W-:-:S05]  /*10510*/  LOP3.LUT R19, R11, 0xf00, RZ, 0xb8, !PT ;  /* 0x00000f000b137812 */ /* 0x002fca00078eb8ff */
[----:B------:R-:W-:Y:S04]  /*10520*/  STS.64 [UR5+0x18], R18 ;  /* 0x00001812ff007988 */ /* 0x000fe80008000a05 */
[----:B------:R-:W1:Y:S02]  /*10530*/  LDS R11, [UR5+0x1c] ;  /* 0x00001c05ff0b7984 */ /* 0x000e640008000800 */
[----:B-1----:R-:W-:-:S05]  /*10540*/  LOP3.LUT R2, R11, 0xf000, RZ, 0xb8, !PT ;  /* 0x0000f0000b027812 */ /* 0x002fca00078eb8ff */
[----:B------:R1:W-:Y:S02]  /*10550*/  STS [UR5+0x1c], R2 ;  /* 0x00001c02ff007988 */ /* 0x0003e40008000805 */
.L_x_276:
[----:B------:R-:W-:Y:S05]  /*10560*/  BSYNC B0 ;  /* 0x0000000000007941 */ /* 0x000fea0003800000 */
.L_x_275:
[----:B-1----:R-:W1:Y:S01]  /*10570*/  S2R R2, SR_LANEID ;  /* 0x0000000000027919 */ /* 0x002e620000000000 */
[----:B------:R-:W-:Y:S01]  /*10580*/  NOP ;  /* 0x0000000000007918 */ /* 0x000fe20000000000 */
[----:B------:R-:W-:Y:S01]  /*10590*/  ELECT P0, URZ, PT ;  /* 0x00000000003f782f */ /* 0x000fe20003800000 */
[----:B------:R-:W-:Y:S01]  /*105a0*/  BSSY B0, `(.L_x_278) ;  /* 0x0000008000007945 */ /* 0x000fe20003800000 */
[----:B-1----:R-:W-:-:S04]  /*105b0*/  SHF.L.U32 R10, R2, 0x2, RZ ;  /* 0x00000002020a7819 */ /* 0x002fc800000006ff */
[----:B------:R-:W-:Y:S01]  /*105c0*/  IADD3 R2, P1, R10, UR12, RZ ;  /* 0x0000000c0a027c10 */ /* 0x000fe2000ff3e0ff */
[----:B------:R1:W1:Y:S04]  /*105d0*/  LDS R9, [R10+UR5] ;  /* 0x000000050a097984 */ /* 0x0002680008000800 */
[----:B--234-:R-:W-:Y:S02]  /*105e0*/  IMAD.X R3, RZ, RZ, UR13, P1 ;  /* 0x0000000dff037e24 */ /* 0x01cfe400088e06ff */
[----:B------:R-:W-:Y:S06]  /*105f0*/  @!P0 BRA `(.L_x_279) ;  /* 0x0000000000088947 */ /* 0x000fec0003800000 */
[----:B------:R0:W-:Y:S01]  /*10600*/  UTMACMDFLUSH ;  /* 0x00000000000079b7 */ /* 0x0001e20000000000 */
[----:B------:R-:W-:-:S04]  /*10610*/  DEPBAR.LE SB0, 0x0 ;  /* 0x000080000000791a */ /* 0x000fc80000000000 */
.L_x_279:
[----:B------:R-:W-:Y:S05]  /*10620*/  BSYNC B0 ;  /* 0x0000000000007941 */ /* 0x000fea0003800000 */
.L_x_278:
[----:B-1----:R1:W5:Y:S02]  /*10630*/  ATOMG.E.EXCH.STRONG.GPU PT, RZ, [R2], R9 ;  /* 0x0000000902ff73a8 */ /* 0x00236400041ee100 */
.L_x_274:
[----:B-1----:R-:W2:Y:S01]  /*10640*/  LDL.LU R2, [R1+0x100] ;  /* 0x0001000001027983 */ /* 0x002ea20000300800 */
[----:B------:R-:W-:Y:S01]  /*10650*/  ISETP.NE.AND P1, PT, R7, RZ, PT ;  /* 0x000000ff0700720c */ /* 0x000fe20003f25270 */
[----:B------:R-:W-:Y:S01]  /*10660*/  IMAD.MOV.U32 R16, RZ, RZ, R4 ;  /* 0x000000ffff107224 */ /* 0x000fe200078e0004 */
[----:B------:R-:W-:Y:S01]  /*10670*/  MOV R17, R5 ;  /* 0x0000000500117202 */ /* 0x000fe20000000f00 */
[----:B------:R-:W-:Y:S01]  /*10680*/  IMAD.MOV.U32 R18, RZ, RZ, R6 ;  /* 0x000000ffff127224 */ /* 0x000fe200078e0006 */
[----:B--234-:R-:W-:Y:S02]  /*10690*/  IADD3 R3, R2, 0x1, RZ ;  /* 0x0000000102037810 */ /* 0x01cfe40007ffe0ff */
[----:B------:R-:W-:Y:S02]  /*106a0*/  SEL R2, RZ, 0x1, !P3 ;  /* 0x00000001ff027807 */ /* 0x000fe40005800000 */
[----:B------:R-:W-:-:S04]  /*106b0*/  ISETP.NE.AND P0, PT, R3, 0x8, PT ;  /* 0x000000080300780c */ /* 0x000fc80003f05270 */
[----:B------:R-:W-:Y:S02]  /*106c0*/  SEL R3, R3, RZ, P0 ;  /* 0x000000ff03037207 */ /* 0x000fe40000000000 */
[----:B------:R-:W-:-:S03]  /*106d0*/  SEL R9, RZ, 0x1, P0 ;  /* 0x00000001ff097807 */ /* 0x000fc60000000000 */
[----:B------:R1:W-:Y:S01]  /*106e0*/  STL [R1+0x100], R3 ;  /* 0x0001000301007387 */ /* 0x0003e20000100800 */
[----:B------:R-:W-:Y:S01]  /*106f0*/  LOP3.LUT R0, R0, R9, RZ, 0x3c, !PT ;  /* 0x0000000900007212 */ /* 0x000fe200078e3cff */
[----:B------:R-:W-:Y:S06]  /*10700*/  @P1 BRA `(.L_x_280) ;  /* 0xffffffe000a01947 */ /* 0x000fec000383ffff */
[----:B-----5:R-:W-:Y:S01]  /*10710*/  ELECT P0, URZ, PT ;  /* 0x00000000003f782f */ /* 0x020fe20003800000 */
[----:B------:R-:W-:-:S12]  /*10720*/  BSSY B0, `(.L_x_281) ;  /* 0x0000017000007945 */ /* 0x000fd80003800000 */
[----:B------:R-:W-:Y:S05]  /*10730*/  @!P0 BRA `(.L_x_282) ;  /* 0x0000000000548947 */ /* 0x000fea0003800000 */
[----:B------:R-:W-:Y:S05]  /*10740*/  @!P2 BRA `(.L_x_283) ;  /* 0x000000000004a947 */ /* 0x000fea0003800000 */
[----:B------:R-:W-:Y:S01]  /*10750*/  BPT.TRAP 0x1 ;  /* 0x000000040000795c */ /* 0x000fe20000300000 */
.L_x_283:
[----:B------:R-:W2:Y:S02]  /*10760*/  SYNCS.PHASECHK.TRANS64.TRYWAIT P0, [UR6+0x34520], R8 ;  /* 0x03452008ff0075a7 */ /* 0x000ea40008000146 */
[----:B--2---:R-:W-:Y:S05]  /*10770*/  @!P0 BRA `(.L_x_284) ;  /* 0x0000005000748947 */ /* 0x004fea0003800000 */
.L_x_407:
[----:B------:R-:W-:Y:S05]  /*10780*/  @!P2 BRA `(.L_x_285) ;  /* 0x000000000004a947 */ /* 0x000fea0003800000 */
[----:B------:R-:W-:Y:S01]  /*10790*/  BPT.TRAP 0x1 ;  /* 0x000000040000795c */ /* 0x000fe20000300000 */
.L_x_285:
[----:B------:R-:W2:Y:S02]  /*107a0*/  SYNCS.PHASECHK.TRANS64.TRYWAIT P0, [UR6+0x34528], R8 ;  /* 0x03452808ff0075a7 */ /* 0x000ea40008000146 */
[----:B--2---:R-:W-:Y:S05]  /*107b0*/  @!P0 BRA `(.L_x_286) ;  /* 0x00000050007c8947 */ /* 0x004fea0003800000 */
.L_x_408:
[----:B------:R-:W-:Y:S05]  /*107c0*/  @!P2 BRA `(.L_x_287) ;  /* 0x000000000004a947 */ /* 0x000fea0003800000 */
[----:B------:R-:W-:Y:S01]  /*107d0*/  BPT.TRAP 0x1 ;  /* 0x000000040000795c */ /* 0x000fe20000300000 */
.L_x_287:
[----:B------:R-:W2:Y:S02]  /*107e0*/  SYNCS.PHASECHK.TRANS64.TRYWAIT P0, [UR6+0x34530], R8 ;  /* 0x03453008ff0075a7 */ /* 0x000ea40008000146 */
[----:B--2---:R-:W-:Y:S05]  /*107f0*/  @!P0 BRA `(.L_x_288) ;  /* 0x0000005000848947 */ /* 0x004fea0003800000 */
.L_x_409:
[----:B------:R-:W-:Y:S05]  /*10800*/  @!P2 BRA `(.L_x_289) ;  /* 0x000000000004a947 */ /* 0x000fea0003800000 */
[----:B------:R-:W-:Y:S01]  /*10810*/  BPT.TRAP 0x1 ;  /* 0x000000040000795c */ /* 0x000fe20000300000 */
.L_x_289:
[----:B------:R-:W-:-:S04]  /*10820*/  MOV R0, 0x1 ;  /* 0x0000000100007802 */ /* 0x000fc80000000f00 */
[----:B------:R-:W-:-:S07]  /*10830*/  SHF.L.U32 R0, R0, 0x1f, RZ ;  /* 0x0000001f00007819 */ /* 0x000fce00000006ff */
.L_x_290:
[----:B-1----:R-:W-:-:S04]  /*10840*/  IMAD.U32 R3, RZ, RZ, UR6 ;  /* 0x00000006ff037e24 */ /* 0x002fc8000f8e00ff */
[----:B------:R1:W2:Y:S03]  /*10850*/  SYNCS.PHASECHK.TRANS64.TRYWAIT P0, [R3+URZ+0x34538], R0 ;  /* 0x03453800030075a7 */ /* 0x0002a6000800017f */
[----:B--2---:R-:W-:Y:S05]  /*10860*/  @!P0 NANOSLEEP.SYNCS 0x989680 ;  /* 0x009896800000895d */ /* 0x004fea0003900000 */
[----:B------:R-:W2:Y:S02]  /*10870*/  @!P0 SYNCS.PHASECHK.TRANS64 P0, [R3+URZ+0x34538], R0 ;  /* 0x03453800030085a7 */ /* 0x000ea4000800007f */
[----:B--2---:R-:W-:Y:S05]  /*10880*/  @!P0 BRA `(.L_x_290) ;  /* 0xfffffffc00ec8947 */ /* 0x004fea000383ffff */
.L_x_282:
[----:B------:R-:W-:Y:S05]  /*10890*/  BSYNC B0 ;  /* 0x0000000000007941 */ /* 0x000fea0003800000 */
.L_x_281:
[----:B------:R-:W-:Y:S05]  /*108a0*/  EXIT ;  /* 0x000000000000794d */ /* 0x000fea0003800000 */
.L_x_163:
[----:B------:R-:W1:Y:S01]  /*108b0*/  S2UR UR4, SR_CTAID.Y ;  /* 0x00000000000479c3 */ /* 0x000e620000002600 */
[----:B------:R-:W3:Y:S01]  /*108c0*/  S2R R0, SR_LANEID ;  /* 0x0000000000007919 */ /* 0x000ee20000000000 */
[----:B------:R-:W-:Y:S01]  /*108d0*/  ELECT P0, URZ, PT ;  /* 0x00000000003f782f */ /* 0x000fe20003800000 */
[----:B------:R-:W-:Y:S01]  /*108e0*/  BSSY B0, `(.L_x_291) ;  /* 0x000003b000007945 */ /* 0x000fe20003800000 */
[----:B------:R-:W-:Y:S01]  /*108f0*/  ULDC.64 UR12, c[0x0][0x508] ;  /* 0x00014200000c7ab9 */ /* 0x000fe20000000a00 */
[----:B-1----:R-:W-:-:S04]  /*10900*/  UIMAD UR4, UR4, UR60, UR57 ;  /* 0x0000003c040472a4 */ /* 0x002fc8000f8e0239 */
[----:B------:R-:W-:-:S06]  /*10910*/  UIMAD.WIDE UR12, UR4, 0x80, UR12 ;  /* 0x00000080040c78a5 */ /* 0x000fcc000f8e020c */
[----:B------:R-:W-:Y:S06]  /*10920*/  @!P0 BRA `(.L_x_292) ;  /* 0x0000000000d88947 */ /* 0x000fec0003800000 */
[----:B------:R1:W-:Y:S01]  /*10930*/  STL [R1+0x108], R13 ;  /* 0x0001080d01007387 */ /* 0x0003e20000100800 */
[----:B------:R-:W4:Y:S01]  /*10940*/  LDC.64 R14, c[0x0][0x358] ;  /* 0x0000d600ff0e7b82 */ /* 0x000f220000000a00 */
[----:B------:R-:W-:Y:S02]  /*10950*/  UMOV UR4, 0x400 ;  /* 0x0000040000047882 */ /* 0x000fe40000000000 */
[----:B------:R3:W-:Y:S01]  /*10960*/  STL [R1+0x104], R11 ;  /* 0x0001040b01007387 */ /* 0x0007e20000100800 */
[----:B--2---:R-:W-:-:S04]  /*10970*/  ULEA UR4, UR58, UR4, 0x18 ;  /* 0x000000043a047291 */ /* 0x004fc8000f8ec03f */
[----:B------:R-:W2:Y:S08]  /*10980*/  LDC.64 R8, c[0x0][0x340] ;  /* 0x0000d000ff087b82 */ /* 0x000eb00000000a00 */
[----:B-1----:R-:W4:Y:S08]  /*10990*/  LDC.64 R12, c[0x0][0x350] ;  /* 0x0000d400ff0c7b82 */ /* 0x002f300000000a00 */
[----:B---3--:R-:W2:Y:S08]  /*109a0*/  LDC.64 R10, c[0x0][0x348] ;  /* 0x0000d200ff0a7b82 */ /* 0x008eb00000000a00 */
[----:B------:R-:W1:Y:S01]  /*109b0*/  LDC.64 R32, c[0x0][0x300] ;  /* 0x0000c000ff207b82 */ /* 0x000e620000000a00 */
[----:B----4-:R3:W-:Y:S07]  /*109c0*/  STS.128 [UR4+0x34650], R12 ;  /* 0x0346500cff007988 */ /* 0x0107ee0008000c04 */
[----:B------:R-:W1:Y:S01]  /*109d0*/  LDC.64 R34, c[0x0][0x308] ;  /* 0x0000c200ff227b82 */ /* 0x000e620000000a00 */
[----:B--2---:R2:W-:Y:S07]  /*109e0*/  STS.128 [UR4+0x34640], R8 ;  /* 0x03464008ff007988 */ /* 0x0045ee0008000c04 */
[----:B------:R-:W4:Y:S08]  /*109f0*/  LDC.64 R28, c[0x0][0x310] ;  /* 0x0000c400ff1c7b82 */ /* 0x000f300000000a00 */
[----:B---3--:R-:W3:Y:S08]  /*10a00*/  LDC.64 R12, c[0x0][0x420] ;  /* 0x00010800ff0c7b82 */ /* 0x008ef00000000a00 */
[----:B------:R-:W3:Y:S01]  /*10a10*/  LDC.64 R14, c[0x0][0x428] ;  /* 0x00010a00ff0e7b82 */ /* 0x000ee20000000a00 */
[----:B-1----:R-:W-:Y:S07]  /*10a20*/  STS.128 [UR4+0x34600], R32 ;  /* 0x03460020ff007988 */ /* 0x002fee0008000c04 */
[----:B--2---:R-:W1:Y:S08]  /*10a30*/  LDC.64 R8, c[0x0][0x430] ;  /* 0x00010c00ff087b82 */ /* 0x004e700000000a00 */
[----:B------:R-:W1:Y:S01]  /*10a40*/  LDC.64 R10, c[0x0][0x438] ;  /* 0x00010e00ff0a7b82 */ /* 0x000e620000000a00 */
[----:B---3--:R2:W-:Y:S07]  /*10a50*/  STS.128 [UR4+0x346a0], R12 ;  /* 0x0346a00cff007988 */ /* 0x0085ee0008000c04 */
[----:B------:R-:W4:Y:S08]  /*10a60*/  LDC.64 R30, c[0x0][0x318] ;  /* 0x0000c600ff1e7b82 */ /* 0x000f300000000a00 */
[----:B------:R-:W3:Y:S01]  /*10a70*/  LDC.64 R24, c[0x0][0x320] ;  /* 0x0000c800ff187b82 */ /* 0x000ee20000000a00 */
[----:B--2---:R2:W5:Y:S07]  /*10a80*/  LDL.LU R13, [R1+0x108] ;  /* 0x00010800010d7983 */ /* 0x00456e0000300800 */
[----:B------:R-:W3:Y:S01]  /*10a90*/  LDC.64 R26, c[0x0][0x328] ;  /* 0x0000ca00ff1a7b82 */ /* 0x000ee20000000a00 */
[----:B-1----:R1:W-:Y:S07]  /*10aa0*/  STS.128 [UR4+0x346b0], R8 ;  /* 0x0346b008ff007988 */ /* 0x0023ee0008000c04 */
[----:B------:R-:W2:Y:S01]  /*10ab0*/  LDC.64 R4, c[0x0][0x330] ;  /* 0x0000cc00ff047b82 */ /* 0x000ea20000000a00 */
[----:B----4-:R4:W-:Y:S04]  /*10ac0*/  STS.128 [UR4+0x34610], R28 ;  /* 0x0346101cff007988 */ /* 0x0109e80008000c04 */
[----:B-1----:R1:W5:Y:S03]  /*10ad0*/  LDL.LU R11, [R1+0x104] ;  /* 0x00010400010b7983 */ /* 0x0023660000300800 */
[----:B------:R-:W2:Y:S01]  /*10ae0*/  LDC.64 R6, c[0x0][0x338] ;  /* 0x0000ce00ff067b82 */ /* 0x000ea20000000a00 */
[----:B---3--:R3:W-:Y:S07]  /*10af0*/  STS.128 [UR4+0x34620], R24 ;  /* 0x03462018ff007988 */ /* 0x0087ee0008000c04 */
[----:B------:R-:W1:Y:S08]  /*10b00*/  LDC.64 R32, c[0x0][0x360] ;  /* 0x0000d800ff207b82 */ /* 0x000e700000000a00 */
[----:B------:R-:W1:Y:S01]  /*10b10*/  LDC.64 R34, c[0x0][0x368] ;  /* 0x0000da00ff227b82 */ /* 0x000e620000000a00 */
[----:B--2---:R2:W-:Y:S07]  /*10b20*/  STS.128 [UR4+0x34630], R4 ;  /* 0x03463004ff007988 */ /* 0x0045ee0008000c04 */
[----:B----4-:R-:W4:Y:S08]  /*10b30*/  LDC.64 R28, c[0x0][0x370] ;  /* 0x0000dc00ff1c7b82 */ /* 0x010f300000000a00 */
[----:B------:R-:W4:Y:S08]  /*10b40*/  LDC.64 R30, c[0x0][0x378] ;  /* 0x0000de00ff1e7b82 */ /* 0x000f300000000a00 */
[----:B---3--:R-:W3:Y:S01]  /*10b50*/  LDC.64 R24, c[0x0][0x400] ;  /* 0x00010000ff187b82 */ /* 0x008ee20000000a00 */
[----:B-1----:R1:W-:Y:S07]  /*10b60*/  STS.128 [UR4+0x34660], R32 ;  /* 0x03466020ff007988 */ /* 0x0023ee0008000c04 */
[----:B------:R-:W3:Y:S08]  /*10b70*/  LDC.64 R26, c[0x0][0x408] ;  /* 0x00010200ff1a7b82 */ /* 0x000ef00000000a00 */
[----:B--2---:R-:W2:Y:S01]  /*10b80*/  LDC.64 R4, c[0x0][0x410] ;  /* 0x00010400ff047b82 */ /* 0x004ea20000000a00 */
[----:B----4-:R4:W-:Y:S07]  /*10b90*/  STS.128 [UR4+0x34670], R28 ;  /* 0x0346701cff007988 */ /* 0x0109ee0008000c04 */
[----:B------:R-:W2:Y:S01]  /*10ba0*/  LDC.64 R6, c[0x0][0x418] ;  /* 0x00010600ff067b82 */ /* 0x000ea20000000a00 */
[----:B---3--:R3:W-:Y:S07]  /*10bb0*/  STS.128 [UR4+0x34680], R24 ;  /* 0x03468018ff007988 */ /* 0x0087ee0008000c04 */
[----:B-1----:R-:W1:Y:S08]  /*10bc0*/  LDC.64 R32, c[0x0][0x440] ;  /* 0x00011000ff207b82 */ /* 0x002e700000000a00 */
[----:B------:R-:W1:Y:S01]  /*10bd0*/  LDC.64 R34, c[0x0][0x448] ;  /* 0x00011200ff227b82 */ /* 0x000e620000000a00 */
[----:B--2---:R2:W-:Y:S07]  /*10be0*/  STS.128 [UR4+0x34690], R4 ;  /* 0x03469004ff007988 */ /* 0x0045ee0008000c04 */
[----:B----4-:R-:W4:Y:S08]  /*10bf0*/  LDC.64 R28, c[0x0][0x450] ;  /* 0x00011400ff1c7b82 */ /* 0x010f300000000a00 */
[----:B------:R-:W4:Y:S08]  /*10c00*/  LDC.64 R30, c[0x0][0x458] ;  /* 0x00011600ff1e7b82 */ /* 0x000f300000000a00 */
[----:B---3--:R-:W3:Y:S08]  /*10c10*/  LDC.64 R24, c[0x0][0x460] ;  /* 0x00011800ff187b82 */ /* 0x008ef00000000a00 */
[----:B------:R-:W3:Y:S08]  /*10c20*/  LDC.64 R26, c[0x0][0x468] ;  /* 0x00011a00ff1a7b82 */ /* 0x000ef00000000a00 */
[----:B--2---:R-:W2:Y:S08]  /*10c30*/  LDC.64 R4, c[0x0][0x470] ;  /* 0x00011c00ff047b82 */ /* 0x004eb00000000a00 */
[----:B------:R-:W2:Y:S01]  /*10c40*/  LDC.64 R6, c[0x0][0x478] ;  /* 0x00011e00ff067b82 */ /* 0x000ea20000000a00 */
[----:B-1----:R1:W-:Y:S04]  /*10c50*/  STS.128 [UR4+0x346c0], R32 ;  /* 0x0346c020ff007988 */ /* 0x0023e80008000c04 */
[----:B----4-:R1:W-:Y:S04]  /*10c60*/  STS.128 [UR4+0x346d0], R28 ;  /* 0x0346d01cff007988 */ /* 0x0103e80008000c04 */
[----:B---3--:R1:W-:Y:S04]  /*10c70*/  STS.128 [UR4+0x346e0], R24 ;  /* 0x0346e018ff007988 */ /* 0x0083e80008000c04 */
[----:B--2---:R1:W-:Y:S02]  /*10c80*/  STS.128 [UR4+0x346f0], R4 ;  /* 0x0346f004ff007988 */ /* 0x0043e40008000c04 */
.L_x_292:
[----:B--2---:R-:W-:Y:S05]  /*10c90*/  BSYNC B0 ;  /* 0x0000000000007941 */ /* 0x004fea0003800000 */
.L_x_291:
[----:B------:R-:W-:Y:S01]  /*10ca0*/  ELECT P0, URZ, PT ;  /* 0x00000000003f782f */ /* 0x000fe20003800000 */
[----:B------:R-:W-:Y:S01]  /*10cb0*/  NOP ;  /* 0x0000000000007918 */ /* 0x000fe20000000000 */
[----:B------:R-:W-:Y:S11]  /*10cc0*/  BSSY B0, `(.L_x_293) ;  /* 0x0000044000007945 */ /* 0x000ff60003800000 */
[----:B------:R-:W-:Y:S05]  /*10cd0*/  @!P0 BRA `(.L_x_294) ;  /* 0x0000000400088947 */ /* 0x000fea0003800000 */
[----:B-1----:R-:W1:Y:S08]  /*10ce0*/  LDC.64 R4, c[0x0][0x518] ;  /* 0x00014600ff047b82 */ /* 0x002e700000000a00 */
[----:B------:R-:W2:Y:S08]  /*10cf0*/  LDC.64 R2, c[0x0][0x528] ;  /* 0x00014a00ff027b82 */ /* 0x000eb00000000a00 */
[----:B------:R-:W4:Y:S01]  /*10d00*/  LDC.64 R8, c[0x0][0x510] ;  /* 0x00014400ff087b82 */ /* 0x000f220000000a00 */
[----:B-1----:R-:W-:-:S07]  /*10d10*/  IMAD.WIDE R4, R18, 0x8, R4 ;  /* 0x0000000812047825 */ /* 0x002fce00078e0204 */
[----:B------:R-:W1:Y:S01]  /*10d20*/  LDC.64 R6, c[0x0][0x520] ;  /* 0x00014800ff067b82 */ /* 0x000e620000000a00 */
[----:B------:R-:W3:Y:S01]  /*10d30*/  LDG.E.64 R4, desc[UR38][R4.64] ;  /* 0x0000002604047981 */ /* 0x000ee2000c1e1b00 */
[----:B--2---:R-:W-:-:S06]  /*10d40*/  IMAD.WIDE R2, R18, 0x8, R2 ;  /* 0x0000000812027825 */ /* 0x004fcc00078e0202 */
[----:B------:R-:W2:Y:S01]  /*10d50*/  LDG.E.64 R2, desc[UR38][R2.64] ;  /* 0x0000002602027981 */ /* 0x000ea2000c1e1b00 */
[----:B----4-:R-:W-:-:S06]  /*10d60*/  IMAD.WIDE R8, R18, 0x8, R8 ;  /* 0x0000000812087825 */ /* 0x010fcc00078e0208 */
[----:B------:R-:W4:Y:S01]  /*10d70*/  LDG.E.64 R8, desc[UR38][R8.64] ;  /* 0x0000002608087981 */ /* 0x000f22000c1e1b00 */
[----:B-1----:R-:W-:-:S06]  /*10d80*/  IMAD.WIDE R6, R18, 0x8, R6 ;  /* 0x0000000812067825 */ /* 0x002fcc00078e0206 */
[----:B------:R-:W4:Y:S01]  /*10d90*/  LDG.E.64 R6, desc[UR38][R6.64] ;  /* 0x0000002606067981 */ /* 0x000f22000c1e1b00 */
[----:B------:R-:W-:Y:S02]  /*10da0*/  UMOV UR4, 0x400 ;  /* 0x0000040000047882 */ /* 0x000fe40000000000 */
[----:B------:R-:W-:-:S09]  /*10db0*/  ULEA UR4, UR58, UR4, 0x18 ;  /* 0x000000043a047291 */ /* 0x000fd2000f8ec03f */
[----:B------:R-:W1:Y:S04]  /*10dc0*/  LDS R10, [UR4+0x3461c] ;  /* 0x03461c04ff0a7984 */ /* 0x000e680008000800 */
[----:B------:R-:W1:Y:S01]  /*10dd0*/  LDS R12, [UR4+0x3469c] ;  /* 0x03469c04ff0c7984 */ /* 0x000e620008000800 */
[----:B------:R-:W-:Y:S02]  /*10de0*/  UIADD3 UR6, UR4, 0x34680, URZ ;  /* 0x0003468004067890 */ /* 0x000fe4000fffe03f */
[----:B------:R-:W-:-:S04]  /*10df0*/  UIADD3 UR5, UR4, 0x34600, URZ ;  /* 0x0003460004057890 */ /* 0x000fc8000fffe03f */
[----:B------:R-:W-:Y:S02]  /*10e00*/  IMAD.U32 R24, RZ, RZ, UR6 ;  /* 0x00000006ff187e24 */ /* 0x000fe4000f8e00ff */
[----:B------:R-:W-:-:S03]  /*10e10*/  MOV R22, UR5 ;  /* 0x0000000500167c02 */ /* 0x000fc60008000f00 */
[----:B------:R-:W-:Y:S02]  /*10e20*/  SHF.R.U64 R24, R24, 0x4, RZ ;  /* 0x0000000418187819 */ /* 0x000fe400000012ff */
[----:B------:R-:W-:Y:S02]  /*10e30*/  SHF.R.U64 R22, R22, 0x4, RZ ;  /* 0x0000000416167819 */ /* 0x000fe400000012ff */
[----:B-----5:R-:W-:Y:S01]  /*10e40*/  IADD3 R13, R13, -0x1, RZ ;  /* 0xffffffff0d0d7810 */ /* 0x020fe20007ffe0ff */
[----:B------:R-:W-:Y:S04]  /*10e50*/  STS [UR4+0x34690], R24 ;  /* 0x03469018ff007988 */ /* 0x000fe80008000804 */
[----:B------:R-:W-:Y:S04]  /*10e60*/  STS [UR4+0x34610], R22 ;  /* 0x03461016ff007988 */ /* 0x000fe80008000804 */
[----:B------:R-:W-:Y:S04]  /*10e70*/  STS [UR4+0x34614], R22 ;  /* 0x03461416ff007988 */ /* 0x000fe80008000804 */
[----:B------:R-:W-:Y:S04]  /*10e80*/  STS [UR4+0x34694], R24 ;  /* 0x03469418ff007988 */ /* 0x000fe80008000804 */
[----:B------:R-:W-:Y:S04]  /*10e90*/  STS [UR4+0x34630], RZ ;  /* 0x034630ffff007988 */ /* 0x000fe80008000804 */
[----:B------:R-:W-:Y:S01]  /*10ea0*/  STS [UR4+0x346b0], RZ ;  /* 0x0346b0ffff007988 */ /* 0x000fe20008000804 */
[----:B---3--:R-:W-:-:S04]  /*10eb0*/  LOP3.LUT R5, R5, 0x1fffffff, RZ, 0xc0, !PT ;  /* 0x1fffffff05057812 */ /* 0x008fc800078ec0ff */
[----:B------:R-:W-:Y:S02]  /*10ec0*/  SHF.R.U32.HI R15, RZ, 0x4, R5 ;  /* 0x00000004ff0f7819 */ /* 0x000fe40000011605 */
[----:B--2---:R-:W-:Y:S02]  /*10ed0*/  LOP3.LUT R3, R3, 0x1fffffff, RZ, 0xc0, !PT ;  /* 0x1fffffff03037812 */ /* 0x004fe400078ec0ff */
[----:B-1----:R-:W-:Y:S02]  /*10ee0*/  LOP3.LUT R10, R10, 0xf, R15, 0xb8, !PT ;  /* 0x0000000f0a0a7812 */ /* 0x002fe400078eb80f */
[----:B------:R-:W-:-:S04]  /*10ef0*/  SHF.R.U32.HI R15, RZ, 0x4, R3 ;  /* 0x00000004ff0f7819 */ /* 0x000fc80000011603 */
[----:B------:R-:W-:Y:S01]  /*10f00*/  LOP3.LUT R14, R12, 0xf, R15, 0xb8, !PT ;  /* 0x0000000f0c0e7812 */ /* 0x000fe200078eb80f */
[----:B------:R-:W-:Y:S04]  /*10f10*/  STS [UR4+0x3461c], R10 ;  /* 0x03461c0aff007988 */ /* 0x000fe80008000804 */
[----:B------:R-:W-:Y:S04]  /*10f20*/  STS [UR4+0x3469c], R14 ;  /* 0x03469c0eff007988 */ /* 0x000fe80008000804 */
[----:B------:R-:W1:Y:S04]  /*10f30*/  LDS R12, [UR4+0x3461c] ;  /* 0x03461c04ff0c7984 */ /* 0x000e680008000800 */
[----:B------:R-:W2:Y:S01]  /*10f40*/  LDS R15, [UR4+0x3469c] ;  /* 0x03469c04ff0f7984 */ /* 0x000ea20008000800 */
[----:B-1----:R-:W-:-:S02]  /*10f50*/  LOP3.LUT R12, R12, 0xf0, RZ, 0xb8, !PT ;  /* 0x000000f00c0c7812 */ /* 0x002fc400078eb8ff */
[----:B--2---:R-:W-:-:S03]  /*10f60*/  LOP3.LUT R15, R15, 0xf0, RZ, 0xb8, !PT ;  /* 0x000000f00f0f7812 */ /* 0x004fc600078eb8ff */
[----:B------:R-:W-:Y:S04]  /*10f70*/  STS [UR4+0x3461c], R12 ;  /* 0x03461c0cff007988 */ /* 0x000fe80008000804 */
[----:B------:R-:W-:Y:S04]  /*10f80*/  STS [UR4+0x3469c], R15 ;  /* 0x03469c0fff007988 */ /* 0x000fe80008000804 */
[----:B------:R-:W1:Y:S04]  /*10f90*/  LDS R23, [UR4+0x3461c] ;  /* 0x03461c04ff177984 */ /* 0x000e680008000800 */
[----:B------:R-:W2:Y:S01]  /*10fa0*/  LDS R25, [UR4+0x3469c] ;  /* 0x03469c04ff197984 */ /* 0x000ea20008000800 */
[----:B-1----:R-:W-:-:S02]  /*10fb0*/  LOP3.LUT R23, R23, 0xf00, RZ, 0xb8, !PT ;  /* 0x00000f0017177812 */ /* 0x002fc400078eb8ff */
[----:B--2---:R-:W-:-:S03]  /*10fc0*/  LOP3.LUT R25, R25, 0xf00, RZ, 0xb8, !PT ;  /* 0x00000f0019197812 */ /* 0x004fc600078eb8ff */
[----:B------:R-:W-:Y:S04]  /*10fd0*/  STS.64 [UR4+0x34618], R22 ;  /* 0x03461816ff007988 */ /* 0x000fe80008000a04 */
[----:B------:R-:W-:Y:S04]  /*10fe0*/  STS.64 [UR4+0x34698], R24 ;  /* 0x03469818ff007988 */ /* 0x000fe80008000a04 */
[----:B------:R-:W1:Y:S04]  /*10ff0*/  LDS R10, [UR4+0x3461c] ;  /* 0x03461c04ff0a7984 */ /* 0x000e680008000800 */
[----:B------:R-:W2:Y:S01]  /*11000*/  LDS R21, [UR4+0x3469c] ;  /* 0x03469c04ff157984 */ /* 0x000ea20008000800 */
[----:B------:R-:W-:Y:S01]  /*11010*/  VIADD R12, R11, 0xffffffff ;  /* 0xffffffff0b0c7836 */ /* 0x000fe20000000000 */
[----:B------:R-:W-:-:S02]  /*11020*/  CS2R R14, SRZ ;  /* 0x00000000000e7805 */ /* 0x000fc4000001ff00 */
[----:B------:R-:W-:Y:S02]  /*11030*/  SHF.R.U64 R5, R4, 0x4, R5 ;  /* 0x0000000404057819 */ /* 0x000fe40000001205 */
[----:B------:R-:W-:Y:S01]  /*11040*/  SHF.R.U64 R4, R2, 0x4, R3 ;  /* 0x0000000402047819 */ /* 0x000fe20000001203 */
[----:B------:R3:W-:Y:S04]  /*11050*/  STS.128 [UR4+0x34620], R12 ;  /* 0x0346200cff007988 */ /* 0x0007e80008000c04 */
[----:B------:R1:W-:Y:S04]  /*11060*/  STS [UR4+0x3460c], R5 ;  /* 0x03460c05ff007988 */ /* 0x0003e80008000804 */
[----:B------:R1:W-:Y:S01]  /*11070*/  STS [UR4+0x3468c], R4 ;  /* 0x03468c04ff007988 */ /* 0x0003e20008000804 */
[----:B---3--:R-:W-:-:S03]  /*11080*/  IADD3 R13, R19, -0x1, RZ ;  /* 0xffffffff130d7810 */ /* 0x008fc60007ffe0ff */
[----:B----4-:R4:W-:Y:S04]  /*11090*/  STS.64 [UR4+0x34600], R8 ;  /* 0x03460008ff007988 */ /* 0x0109e80008000a04 */
[----:B------:R4:W-:Y:S04]  /*110a0*/  STS.128 [UR4+0x346a0], R12 ;  /* 0x0346a00cff007988 */ /* 0x0009e80008000c04 */
[----:B------:R4:W-:Y:S01]  /*110b0*/  STS.64 [UR4+0x34680], R6 ;  /* 0x03468006ff007988 */ /* 0x0009e20008000a04 */
[----:B-1----:R-:W-:Y:S02]  /*110c0*/  LOP3.LUT R2, R10, 0xf000, RZ, 0xb8, !PT ;  /* 0x0000f0000a027812 */ /* 0x002fe400078eb8ff */
[----:B--2---:R-:W-:-:S03]  /*110d0*/  LOP3.LUT R3, R21, 0xf000, RZ, 0xb8, !PT ;  /* 0x0000f00015037812 */ /* 0x004fc600078eb8ff */
[----:B------:R4:W-:Y:S04]  /*110e0*/  STS [UR4+0x3461c], R2 ;  /* 0x03461c02ff007988 */ /* 0x0009e80008000804 */
[----:B------:R4:W-:Y:S02]  /*110f0*/  STS [UR4+0x3469c], R3 ;  /* 0x03469c03ff007988 */ /* 0x0009e40008000804 */
.L_x_294:
[----:B------:R-:W-:Y:S05]  /*11100*/  BSYNC B0 ;  /* 0x0000000000007941 */ /* 0x000fea0003800000 */
.L_x_293:
[----:B------:R-:W-:Y:S01]  /*11110*/  ELECT P0, URZ, PT ;  /* 0x00000000003f782f */ /* 0x000fe20003800000 */
[----:B------:R-:W-:Y:S01]  /*11120*/  NOP ;  /* 0x0000000000007918 */ /* 0x000fe20000000000 */
[----:B------:R-:W-:Y:S11]  /*11130*/  BSSY B0, `(.L_x_295) ;  /* 0x0000004000007945 */ /* 0x000ff60003800000 */
[----:B------:R-:W-:Y:S05]  /*11140*/  @!P0 BRA `(.L_x_296) ;  /* 0x0000000000088947 */ /* 0x000fea0003800000 */
[----:B------:R0:W-:Y:S01]  /*11150*/  UTMACMDFLUSH ;  /* 0x00000000000079b7 */ /* 0x0001e20000000000 */
[----:B------:R-:W-:-:S04]  /*11160*/  DEPBAR.LE SB0, 0x0 ;  /* 0x000080000000791a */ /* 0x000fc80000000000 */
.L_x_296:
[----:B------:R-:W-:Y:S05]  /*11170*/  BSYNC B0 ;  /* 0x0000000000007941 */ /* 0x000fea0003800000 */
.L_x_295:
[----:B------:R-:W-:Y:S01]  /*11180*/  UMOV UR4, 0x400 ;  /* 0x0000040000047882 */ /* 0x000fe20000000000 */
[----:B---3--:R-:W-:Y:S01]  /*11190*/  IMAD.SHL.U32 R0, R0, 0x4, RZ ;  /* 0x0000000400007824 */ /* 0x008fe200078e00ff */
[----:B------:R-:W-:Y:S01]  /*111a0*/  ULEA UR18, UR58, UR4, 0x18 ;  /* 0x000000043a127291 */ /* 0x000fe2000f8ec03f */
[----:B------:R-:W-:-:S03]  /*111b0*/  ULDC UR14, c[0x0][0x884] ;  /* 0x00022100000e7ab9 */ /* 0x000fc60000000800 */
[----:B------:R-:W-:Y:S01]  /*111c0*/  UIADD3 UR20, UR18, 0x34600, URZ ;  /* 0x0003460012147890 */ /* 0x000fe2000fffe03f */
[----:B-1----:R-:W-:Y:S01]  /*111d0*/  IADD3 R4, P0, R0, UR12, RZ ;  /* 0x0000000c00047c10 */ /* 0x002fe2000ff1e0ff */
[----:B------:R-:W-:-:S03]  /*111e0*/  UIMAD.WIDE UR14, UR14, 0x80, UR12 ;  /* 0x000000800e0e78a5 */ /* 0x000fc6000f8e020c */
[----:B------:R-:W-:-:S03]  /*111f0*/  IADD3.X R5, RZ, UR13, RZ, P0, !PT ;  /* 0x0000000dff057c10 */ /* 0x000fc600087fe4ff */
[----:B----4-:R-:W-:Y:S01]  /*11200*/  IADD3 R2, P1, R0, UR14, RZ ;  /* 0x0000000e00027c10 */ /* 0x010fe2000ff3e0ff */
[----:B------:R-:W1:Y:S04]  /*11210*/  LDS R7, [R0+UR20] ;  /* 0x0000001400077984 */ /* 0x000e680008000800 */
[----:B------:R2:W3:Y:S01]  /*11220*/  LDS R9, [R0+UR20+0x80] ;  /* 0x0000801400097984 */ /* 0x0004e20008000800 */
[----:B------:R-:W-:Y:S02]  /*11230*/  IMAD.X R3, RZ, RZ, UR15, P1 ;  /* 0x0000000fff037e24 */ /* 0x000fe400088e06ff */
[----:B------:R-:W-:Y:S01]  /*11240*/  IMAD.MOV.U32 R6, RZ, RZ, 0x1 ;  /* 0x00000001ff067424 */ /* 0x000fe200078e00ff */
[----:B------:R-:W-:Y:S01]  /*11250*/  BSSY B0, `(.L_x_297) ;  /* 0x00000eb000007945 */ /* 0x000fe20003800000 */
[----:B------:R-:W-:Y:S01]  /*11260*/  USHF.L.U32 UR4, UR58, 0x6, URZ ;  /* 0x000000063a047899 */ /* 0x000fe2000800063f */
[----:B------:R-:W-:Y:S01]  /*11270*/  MOV R10, RZ ;  /* 0x000000ff000a7202 */ /* 0x000fe20000000f00 */
[----:B------:R-:W-:Y:S01]  /*11280*/  USHF.L.U32 UR5, UR58, 0xc, URZ ;  /* 0x0000000c3a057899 */ /* 0x000fe2000800063f */
[----:B--2---:R-:W-:Y:S01]  /*11290*/  IMAD.MOV.U32 R0, RZ, RZ, 0x1 ;  /* 0x00000001ff007424 */ /* 0x004fe200078e00ff */
[----:B------:R-:W-:Y:S01]  /*112a0*/  MOV R19, RZ ;  /* 0x000000ff00137202 */ /* 0x000fe20000000f00 */
[----:B------:R-:W-:-:S02]  /*112b0*/  ULOP3.LUT UR22, UR59, 0x1, URZ, 0xfc, !UPT ;  /* 0x000000013b167892 */ /* 0x000fc4000f8efc3f */
[----:B------:R-:W-:Y:S02]  /*112c0*/  ULOP3.LUT UR19, UR40, 0x2, URZ, 0xfc, !UPT ;  /* 0x0000000228137892 */ /* 0x000fe4000f8efc3f */
[----:B------:R-:W-:Y:S02]  /*112d0*/  ULOP3.LUT UR16, UR4, 0x40, URZ, 0xc0, !UPT ;  /* 0x0000004004107892 */ /* 0x000fe4000f8ec03f */
[----:B------:R-:W-:Y:S02]  /*112e0*/  ULOP3.LUT UR17, UR5, 0x1000, URZ, 0xc0, !UPT ;  /* 0x0000100005117892 */ /* 0x000fe4000f8ec03f */
[----:B------:R-:W-:Y:S01]  /*112f0*/  UIADD3 UR21, UR18, 0x34680, URZ ;  /* 0x0003468012157890 */ /* 0x000fe2000fffe03f */
[----:B-1----:R1:W5:Y:S04]  /*11300*/  ATOMG.E.EXCH.STRONG.GPU PT, RZ, [R4], R7 ;  /* 0x0000000704ff73a8 */ /* 0x00236800041ee100 */
[----:B---3--:R2:W5:Y:S01]  /*11310*/  ATOMG.E.EXCH.STRONG.GPU PT, RZ, [R2], R9 ;  /* 0x0000000902ff73a8 */ /* 0x00856200041ee100 */
[----:B-1----:R-:W-:-:S02]  /*11320*/  MOV R4, 0x1 ;  /* 0x0000000100047802 */ /* 0x002fc40000000f00 */
[----:B--2---:R-:W-:Y:S02]  /*11330*/  PRMT R2, R6, 0x7610, R2 ;  /* 0x0000761006027816 */ /* 0x004fe40000000002 */
[----:B------:R-:W-:-:S07]  /*11340*/  PRMT R3, R4, 0x7610, R3 ;  /* 0x0000761004037816 */ /* 0x000fce0000000003 */
.L_x_316:
[----:B------:R-:W-:Y:S01]  /*11350*/  LOP3.LUT P0, RZ, R3, 0xff, RZ, 0xc0, !PT ;  /* 0x000000ff03ff7812 */ /* 0x000fe2000780c0ff */
[----:B-1---5:R-:W-:Y:S01]  /*11360*/  VIADD R4, R11, 0x3f ;  /* 0x0000003f0b047836 */ /* 0x022fe20000000000 */
[----:B------:R-:W-:Y:S05]  /*11370*/  YIELD ;  /* 0x0000000000007946 */ /* 0x000fea0003800000 */
[----:B------:R-:W-:Y:S01]  /*11380*/  SHF.R.S32.HI R5, RZ, 0x1f, R4 ;  /* 0x0000001fff057819 */ /* 0x000fe20000011404 */
[----:B------:R-:W-:Y:S03]  /*11390*/  BSSY B1, `(.L_x_298) ;  /* 0x0000008000017945 */ /* 0x000fe60003800000 */
[----:B------:R-:W-:-:S02]  /*113a0*/  LEA.HI R5, R5, R4, RZ, 0x6 ;  /* 0x0000000405057211 */ /* 0x000fc400078f30ff */
[----:B------:R-:W-:Y:S05]  /*113b0*/  @!P0 BRA `(.L_x_299) ;  /* 0x0000000000148947 */ /* 0x000fea0003800000 */
[----:B------:R-:W-:-:S04]  /*113c0*/  DEPBAR {5,4,3,2,1,0} ;  /* 0x0000003f0000791a */ /* 0x000fc80000000000 */
[----:B------:R1:W-:Y:S01]  /*113d0*/  UTMACCTL.IV [UR12] ;  /* 0x000000000c0079b9 */ /* 0x0003e20008000000 */
[----:B------:R-:W-:-:S04]  /*113e0*/  DEPBAR {5,4,3,2,1,0} ;  /* 0x0000003f0000791a */ /* 0x000fc80000000000 */
[----:B------:R1:W-:Y:S02]  /*113f0*/  UTMACCTL.IV [UR14] ;  /* 0x000000000e0079b9 */ /* 0x0003e40008000000 */
[----:B-1----:R-:W-:Y:S01]  /*11400*/  NOP ;  /* 0x0000000000007918 */ /* 0x002fe20000000000 */
.L_x_299:
[----:B------:R-:W-:Y:S05]  /*11410*/  BSYNC B1 ;  /* 0x0000000000017941 */ /* 0x000fea0003800000 */
.L_x_298:
[----:B------:R-:W-:Y:S01]  /*11420*/  UMOV UR4, 0xffffffff ;  /* 0xffffffff00047882 */ /* 0x000fe20000000000 */
[----:B------:R-:W-:Y:S02]  /*11430*/  SHF.R.S32.HI R7, RZ, 0x6, R5 ;  /* 0x00000006ff077819 */ /* 0x000fe40000011405 */
[----:B------:R-:W-:Y:S05]  /*11440*/  BRA.DIV UR4, `(.L_x_300) ;  /* 0x0000004604887947 */ /* 0x000fea000b800000 */
[----:B------:R-:W-:-:S13]  /*11450*/  ELECT P6, URZ, PT ;  /* 0x00000000003f782f */ /* 0x000fda00038c0000 */
.L_x_412:
[----:B------:R-:W-:Y:S01]  /*11460*/  ISETP.LT.OR P6, PT, R11, 0x1, !P6 ;  /* 0x000000010b00780c */ /* 0x000fe200077c1670 */
[----:B------:R-:W-:-:S12]  /*11470*/  BSSY B1, `(.L_x_301) ;  /* 0x000002e000017945 */ /* 0x000fd80003800000 */
[----:B------:R-:W-:Y:S05]  /*11480*/  @P6 BRA `(.L_x_302) ;  /* 0x0000000000b06947 */ /* 0x000fea0003800000 */
[----:B------:R-:W-:Y:S01]  /*11490*/  LEA R17, R17, UR16, 0x7 ;  /* 0x0000001011117c11 */ /* 0x000fe2000f8e38ff */
[----:B------:R-:W-:Y:S01]  /*114a0*/  VIADD R9, R7, 0x1 ;  /* 0x0000000107097836 */ /* 0x000fe20000000000 */
[----:B------:R-:W-:Y:S01]  /*114b0*/  SHF.L.U32 R16, R16, 0x8, RZ ;  /* 0x0000000810107819 */ /* 0x000fe200000006ff */
[----:B------:R-:W-:Y:S01]  /*114c0*/  IMAD.MOV.U32 R3, RZ, RZ, R0 ;  /* 0x000000ffff037224 */ /* 0x000fe200078e0000 */
[----:B------:R-:W-:Y:S02]  /*114d0*/  MOV R12, RZ ;  /* 0x000000ff000c7202 */ /* 0x000fe40000000f00 */
[----:B------:R-:W-:-:S07]  /*114e0*/  MOV R4, R10 ;  /* 0x0000000a00047202 */ /* 0x000fce0000000f00 */
.L_x_305:
[----:B-1----:R-:W-:Y:S01]  /*114f0*/  LEA R8, R4, UR18, 0x3 ;  /* 0x0000001204087c11 */ /* 0x002fe2000f8e18ff */
[----:B------:R-:W-:Y:S05]  /*11500*/  YIELD ;  /* 0x0000000000007946 */ /* 0x000fea0003800000 */
[----:B------:R-:W-:Y:S02]  /*11510*/  SHF.L.U32 R5, R3, 0x1f, RZ ;  /* 0x0000001f03057819 */ /* 0x000fe400000006ff */
[----:B------:R-:W-:Y:S02]  /*11520*/  LOP3.LUT P1, RZ, R20, 0x7f, RZ, 0xc0, !PT ;  /* 0x0000007f14ff7812 */ /* 0x000fe4000782c0ff */
[----:B------:R-:W1:Y:S11]  /*11530*/  SYNCS.PHASECHK.TRANS64.TRYWAIT P0, [R8+URZ+0x344c0], R5 ;  /* 0x0344c005080075a7 */ /* 0x000e76000800017f */
[----:B------:R-:W2:Y:S01]  /*11540*/  @!P1 LDC R6, c[0x0][0x500] ;  /* 0x00014000ff069b82 */ /* 0x000ea20000000800 */
[----:B-1----:R-:W-:Y:S05]  /*11550*/  @!P0 BRA `(.L_x_303) ;  /* 0x0000004400648947 */ /* 0x002fea0003800000 */
.L_x_413:
[----:B------:R-:W-:Y:S01]  /*11560*/  UPRMT UR4, UR19, 0x9910, URZ ;  /* 0x0000991013047896 */ /* 0x000fe2000800003f */
[----:B--2---:R2:W-:Y:S03]  /*11570*/  @!P1 SYNCS.ARRIVE.TRANS64 RZ, [R8+URZ+0x34480], R6 ;  /* 0x0344800608ff99a7 */ /* 0x0045e6000800003f */
[----:B------:R-:W-:-:S06]  /*11580*/  UISETP.NE.AND UP0, UPT, UR4, 0x2, UPT ;  /* 0x000000020400788c */ /* 0x000fcc000bf05270 */
[----:B------:R-:W-:-:S13]  /*11590*/  PLOP3.LUT P0, PT, PT, PT, UP0, 0x80, 0x0 ;  /* 0x000000000000781c */ /* 0x000fda0003f0f008 */
[----:B--2---:R-:W-:Y:S05]  /*115a0*/  @P0 BRA `(.L_x_304) ;  /* 0x0000000000040947 */ /* 0x004fea0003800000 */
[----:B------:R-:W-:Y:S01]  /*115b0*/  BPT.TRAP 0x1 ;  /* 0x000000040000795c */ /* 0x000fe20000300000 */
.L_x_304:
[C---:B------:R-:W-:Y:S01]  /*115c0*/  R2UR UR4, R4.reuse ;  /* 0x00000000040472ca */ /* 0x040fe200000e0000 */
[----:B------:R-:W-:Y:S01]  /*115d0*/  VIADD R4, R4, 0x1 ;  /* 0x0000000104047836 */ /* 0x000fe20000000000 */
[----:B------:R-:W-:Y:S01]  /*115e0*/  R2UR UR5, R8 ;  /* 0x00000000080572ca */ /* 0x000fe200000e0000 */
[----:B------:R-:W-:Y:S01]  /*115f0*/  UMOV UR24, 0x0 ;  /* 0x0000000000187882 */ /* 0x000fe20000000000 */
[----:B------:R-:W-:Y:S01]  /*11600*/  IADD3 R9, R9, -0x1, RZ ;  /* 0xffffffff09097810 */ /* 0x000fe20007ffe0ff */
[----:B------:R-:W-:Y:S01]  /*11610*/  UMOV UR25, 0x10000000 ;  /* 0x1000000000197882 */ /* 0x000fe20000000000 */
[----:B------:R-:W-:Y:S01]  /*11620*/  R2UR UR6, R12 ;  /* 0x000000000c0672ca */ /* 0x000fe200000e0000 */
[----:B------:R-:W-:Y:S01]  /*11630*/  UMOV UR23, 0x30000 ;  /* 0x0003000000177882 */ /* 0x000fe20000000000 */
[----:B------:R-:W-:Y:S01]  /*11640*/  R2UR UR7, R16 ;  /* 0x00000000100772ca */ /* 0x000fe200000e0000 */
[----:B------:R-:W-:Y:S01]  /*11650*/  VIADD R12, R12, 0x40 ;  /* 0x000000400c0c7836 */ /* 0x000fe20000000000 */
[----:B------:R-:W-:-:S02]  /*11660*/  R2UR UR11, R17 ;  /* 0x00000000110b72ca */ /* 0x000fc400000e0000 */
[----:B------:R-:W-:Y:S01]  /*11670*/  ISETP.GT.AND P1, PT, R9, 0x1, PT ;  /* 0x000000010900780c */ /* 0x000fe20003f24270 */
[----:B------:R-:W-:Y:S01]  /*11680*/  ULEA UR8, UR4, UR17, 0xd ;  /* 0x0000001104087291 */ /* 0x000fe2000f8e683f */
[C---:B------:R-:W-:Y:S01]  /*11690*/  ISETP.NE.AND P0, PT, R4.reuse, 0x8, PT ;  /* 0x000000080400780c */ /* 0x040fe20003f05270 */
[----:B------:R-:W-:Y:S02]  /*116a0*/  ULEA UR4, UR4, UR18, 0xe ;  /* 0x0000001204047291 */ /* 0x000fe4000f8e703f */
[----:B------:R-:W-:Y:S01]  /*116b0*/  UIADD3 UR5, UR5, 0x34480, URZ ;  /* 0x0003448005057890 */ /* 0x000fe2000fffe03f */
[----:B------:R-:W-:Y:S01]  /*116c0*/  SEL R6, RZ, 0x1, P0 ;  /* 0x00000001ff067807 */ /* 0x000fe20000000000 */
[----:B------:R-:W-:Y:S01]  /*116d0*/  UIADD3 UR8, UR18, 0x20000, UR8 ;  /* 0x0002000012087890 */ /* 0x000fe2000fffe008 */
[----:B------:R-:W-:Y:S01]  /*116e0*/  SEL R4, R4, RZ, P0 ;  /* 0x000000ff04047207 */ /* 0x000fe20000000000 */
[----:B------:R-:W-:Y:S01]  /*116f0*/  UMOV UR10, UR6 ;  /* 0x00000006000a7c82 */ /* 0x000fe20008000000 */
[----:B------:R-:W-:-:S02]  /*11700*/  LOP3.LUT R3, R3, R6, RZ, 0x3c, !PT ;  /* 0x0000000603037212 */ /* 0x000fc400078e3cff */
[----:B------:R-:W-:Y:S02]  /*11710*/  UMOV UR9, UR5 ;  /* 0x0000000500097c82 */ /* 0x000fe40008000000 */
[----:B------:R2:W-:Y:S02]  /*11720*/  UTMALDG.2D [UR4], [UR12], desc[UR24] ;  /* 0x000018040c0075b4 */ /* 0x0005e40008009000 */
[----:B------:R2:W-:Y:S02]  /*11730*/  UTMALDG.2D.MULTICAST [UR8], [UR14], UR23, desc[UR24] ;  /* 0x000018080e0073b4 */ /* 0x0005e40008009817 */
[----:B--2---:R-:W-:Y:S05]  /*11740*/  @P1 BRA `(.L_x_305) ;  /* 0xfffffffc00681947 */ /* 0x004fea000383ffff */
.L_x_302:
[----:B------:R-:W-:Y:S05]  /*11750*/  BSYNC B1 ;  /* 0x0000000000017941 */ /* 0x000fea0003800000 */
.L_x_301:
[----:B------:R-:W-:Y:S02]  /*11760*/  IADD3 R10, R7, R10, RZ ;  /* 0x0000000a070a7210 */ /* 0x000fe40007ffe0ff */
[----:B------:R-:W-:Y:S02]  /*11770*/  LOP3.LUT P0, RZ, R2, 0xff, RZ, 0xc0, !PT ;  /* 0x000000ff02ff7812 */ /* 0x000fe4000780c0ff */
[----:B------:R-:W-:-:S04]  /*11780*/  SHF.R.U32.HI R2, RZ, 0x3, R10 ;  /* 0x00000003ff027819 */ /* 0x000fc8000001160a */
[----:B------:R-:W-:-:S04]  /*11790*/  LOP3.LUT R2, R2, 0x1, RZ, 0xc0, !PT ;  /* 0x0000000102027812 */ /* 0x000fc800078ec0ff */
[----:B------:R-:W-:Y:S01]  /*117a0*/  ISETP.NE.U32.AND P1, PT, R2, 0x1, PT ;  /* 0x000000010200780c */ /* 0x000fe20003f25070 */
[----:B------:R-:W-:Y:S02]  /*117b0*/  IMAD.U32 R2, RZ, RZ, UR22 ;  /* 0x00000016ff027e24 */ /* 0x000fe4000f8e00ff */
[----:B------:R-:W-:Y:S01]  /*117c0*/  @P0 SYNCS.ARRIVE.TRANS64.A1T0 RZ, [UR18+0x34548], RZ ;  /* 0x034548ffffff09a7 */ /* 0x000fe20008100012 */
[----:B------:R-:W-:Y:S02]  /*117d0*/  ISETP.GT.U32.AND P0, PT, R10, 0x7, PT ;  /* 0x000000070a00780c */ /* 0x000fe40003f04070 */
[----:B------:R-:W-:Y:S02]  /*117e0*/  ISETP.NE.AND P2, PT, R2, 0x3, PT ;  /* 0x000000030200780c */ /* 0x000fe40003f45270 */
[C---:B------:R-:W-:Y:S02]  /*117f0*/  ISETP.LT.U32.AND P0, PT, R7.reuse, 0x8, P0 ;  /* 0x000000080700780c */ /* 0x040fe40000701070 */
[----:B------:R-:W-:-:S02]  /*11800*/  ISETP.GT.U32.AND P1, PT, R7, 0x7, !P1 ;  /* 0x000000070700780c */ /* 0x000fc40004f24070 */
[----:B------:R-:W-:Y:S02]  /*11810*/  SEL R3, RZ, 0x1, !P0 ;  /* 0x00000001ff037807 */ /* 0x000fe40004000000 */
[----:B------:R-:W-:Y:S02]  /*11820*/  SEL R2, RZ, 0x1, !P1 ;  /* 0x00000001ff027807 */ /* 0x000fe40004800000 */
[----:B------:R-:W-:Y:S02]  /*11830*/  LOP3.LUT R10, R10, 0x7, RZ, 0xc0, !PT ;  /* 0x000000070a0a7812 */ /* 0x000fe400078ec0ff */
[----:B------:R-:W-:Y:S01]  /*11840*/  LOP3.LUT R0, R2, R0, R3, 0x96, !PT ;  /* 0x0000000002007212 */ /* 0x000fe200078e9603 */
[----:B------:R-:W-:Y:S06]  /*11850*/  @!P2 BRA `(.L_x_306) ;  /* 0x000000000004a947 */ /* 0x000fec0003800000 */
[----:B------:R-:W-:Y:S01]  /*11860*/  BPT.TRAP 0x1 ;  /* 0x000000040000795c */ /* 0x000fe20000300000 */
.L_x_306:
[----:B------:R-:W2:Y:S01]  /*11870*/  LDL R4, [R1+0x100] ;  /* 0x0001000001047983 */ /* 0x000ea20000100800 */
[----:B------:R-:W-:Y:S01]  /*11880*/  SHF.L.U32 R2, R19, 0x1f, RZ ;  /* 0x0000001f13027819 */ /* 0x000fe200000006ff */
[----:B------:R-:W-:Y:S01]  /*11890*/  BSSY B1, `(.L_x_307) ;  /* 0x0000005000017945 */ /* 0x000fe20003800000 */
[C---:B--2---:R-:W-:Y:S02]  /*118a0*/  LEA R3, R4.reuse, UR18, 0x3 ;  /* 0x0000001204037c11 */ /* 0x044fe4000f8e18ff */
[----:B------:R-:W-:Y:S02]  /*118b0*/  LEA R4, R4, UR18, 0x4 ;  /* 0x0000001204047c11 */ /* 0x000fe4000f8e20ff */
[----:B------:R-:W2:Y:S02]  /*118c0*/  SYNCS.PHASECHK.TRANS64.TRYWAIT P0, [R3+URZ+0x34400], R2 ;  /* 0x03440002030075a7 */ /* 0x000ea4000800017f */
[----:B--2---:R-:W-:Y:S05]  /*118d0*/  @!P0 BRA `(.L_x_308) ;  /* 0x0000004000988947 */ /* 0x004fea0003800000 */
.L_x_414:
[----:B------:R-:W-:Y:S05]  /*118e0*/  BSYNC B1 ;  /* 0x0000000000017941 */ /* 0x000fea0003800000 */
.L_x_307:
[----:B-1----:R-:W1:Y:S01]  /*118f0*/  LDS.128 R4, [R4+0x34570] ;  /* 0x0345700004047984 */ /* 0x002e620000000c00 */
[----:B------:R-:W-:Y:S01]  /*11900*/  @!PT LDS RZ, [RZ] ;  /* 0x00000000fffff984 */ /* 0x000fe20000000800 */
[----:B------:R-:W-:Y:S01]  /*11910*/  @!PT LDS RZ, [RZ] ;  /* 0x00000000fffff984 */ /* 0x000fe20000000800 */
[----:B------:R-:W-:Y:S01]  /*11920*/  @!PT LDS RZ, [RZ] ;  /* 0x00000000fffff984 */ /* 0x000fe20000000800 */
[----:B------:R-:W-:Y:S01]  /*11930*/  @!PT LDS RZ, [RZ] ;  /* 0x00000000fffff984 */ /* 0x000fe20000000800 */
[----:B------:R3:W-:Y:S06]  /*11940*/  MEMBAR.ALL.CTA ;  /* 0x0000000000007992 */ /* 0x0007ec0000008000 */
[----:B---3--:R-:W3:Y:S01]  /*11950*/  FENCE.VIEW.ASYNC.S ;  /* 0x00000000000073c6 */ /* 0x008ee20000000000 */
[----:B-1----:R-:W-:Y:S01]  /*11960*/  MOV R17, R5 ;  /* 0x0000000500117202 */ /* 0x002fe20000000f00 */
[----:B------:R-:W-:Y:S01]  /*11970*/  IMAD.MOV.U32 R16, RZ, RZ, R4 ;  /* 0x000000ffff107224 */ /* 0x000fe200078e0004 */
[----:B---3--:R-:W-:Y:S06]  /*11980*/  @!P2 BRA `(.L_x_309) ;  /* 0x000000000004a947 */ /* 0x008fec0003800000 */
[----:B------:R-:W-:Y:S01]  /*11990*/  BPT.TRAP 0x1 ;  /* 0x000000040000795c */ /* 0x000fe20000300000 */
.L_x_309:
[----:B------:R-:W1:Y:S01]  /*119a0*/  S2R R5, SR_CgaCtaId ;  /* 0x0000000000057919 */ /* 0x000e620000008800 */
[----:B------:R-:W-:Y:S02]  /*119b0*/  ISETP.NE.AND P0, PT, R7, RZ, PT ;  /* 0x000000ff0700720c */ /* 0x000fe40003f05270 */
[----:B--2---:R-:W-:Y:S02]  /*119c0*/  IADD3 R2, R3, 0x34440, RZ ;  /* 0x0003444003027810 */ /* 0x004fe40007ffe0ff */
[CC--:B------:R-:W-:Y:S02]  /*119d0*/  ISETP.EQ.OR P0, PT, R6.reuse, R18.reuse, !P0 ;  /* 0x000000120600720c */ /* 0x0c0fe40004702670 */
[----:B------:R-:W-:Y:S02]  /*119e0*/  ISETP.NE.AND P1, PT, R6, R18, PT ;  /* 0x000000120600720c */ /* 0x000fe40003f25270 */
[----:B-1----:R-:W-:-:S04]  /*119f0*/  PRMT R2, R5, 0x654, R2 ;  /* 0x0000065405027816 */ /* 0x002fc80000000002 */
[----:B------:R1:W-:Y:S05]  /*11a00*/  SYNCS.ARRIVE.TRANS64.RED.A1T0 RZ, [R2+URZ], RZ ;  /* 0x000000ff02ff79a7 */ /* 0x0003ea000810043f */
[----:B------:R-:W-:Y:S05]  /*11a10*/  @P0 BRA `(.L_x_310) ;  /* 0x00000004008c0947 */ /* 0x000fea0003800000 */
[----:B-1----:R-:W1:Y:S02]  /*11a20*/  LDC.64 R2, c[0x0][0x290] ;  /* 0x0000a400ff027b82 */ /* 0x002e640000000a00 */
[----:B-1----:R-:W-:-:S05]  /*11a30*/  IMAD.WIDE R2, R6, 0xc, R2 ;  /* 0x0000000c06027825 */ /* 0x002fca00078e0202 */
[----:B------:R1:W5:Y:S01]  /*11a40*/  LDG.E R11, desc[UR38][R2.64+0x8] ;  /* 0x00000826020b7981 */ /* 0x000362000c1e1900 */
[----:B------:R-:W-:-:S03]  /*11a50*/  UMOV UR4, 0xffffffff ;  /* 0xffffffff00047882 */ /* 0x000fc60000000000 */
[----:B------:R-:W-:Y:S05]  /*11a60*/  BRA.DIV UR4, `(.L_x_311) ;  /* 0x0000004204487947 */ /* 0x000fea000b800000 */
[----:B------:R-:W-:-:S13]  /*11a70*/  ELECT P6, URZ, PT ;  /* 0x00000000003f782f */ /* 0x000fda00038c0000 */
.L_x_417:
[----:B------:R-:W-:Y:S04]  /*11a80*/  BSSY B1, `(.L_x_312) ;  /* 0x0000049000017945 */ /* 0x000fe80003800000 */
[----:B------:R-:W-:Y:S05]  /*11a90*/  @!P6 BRA `(.L_x_313) ;  /* 0x00000004001ce947 */ /* 0x000fea0003800000 */
[C---:B------:R-:W-:Y:S01]  /*11aa0*/  IMAD.SHL.U32 R21, R6.reuse, 0x8, RZ ;  /* 0x0000000806157824 */ /* 0x040fe200078e00ff */
[----:B------:R-:W-:Y:S01]  /*11ab0*/  SHF.R.S32.HI R5, RZ, 0x1f, R6 ;  /* 0x0000001fff057819 */ /* 0x000fe20000011406 */
[----:B------:R-:W-:Y:S01]  /*11ac0*/  ULDC.64 UR4, c[0x0][0x510] ;  /* 0x0001440000047ab9 */ /* 0x000fe20000000a00 */
[----:B------:R-:W-:Y:S01]  /*11ad0*/  ULDC.64 UR6, c[0x0][0x520] ;  /* 0x0001480000067ab9 */ /* 0x000fe20000000a00 */
[----:B------:R-:W2:Y:S01]  /*11ae0*/  LDG.E R18, desc[UR38][R2.64] ;  /* 0x0000002602127981 */ /* 0x000ea2000c1e1900 */
[----:B------:R-:W-:Y:S02]  /*11af0*/  SHF.L.U64.HI R22, R6, 0x3, R5 ;  /* 0x0000000306167819 */ /* 0x000fe40000010205 */
[C---:B------:R-:W-:Y:S02]  /*11b00*/  IADD3 R8, P0, R21.reuse, UR4, RZ ;  /* 0x0000000415087c10 */ /* 0x040fe4000ff1e0ff */
[C---:B------:R-:W-:Y:S02]  /*11b10*/  IADD3 R4, P2, R21.reuse, UR6, RZ ;  /* 0x0000000615047c10 */ /* 0x040fe4000ff5e0ff */
[C---:B------:R-:W-:Y:S01]  /*11b20*/  IADD3.X R9, R22.reuse, UR5, RZ, P0, !PT ;  /* 0x0000000516097c10 */ /* 0x040fe200087fe4ff */
[----:B------:R-:W-:Y:S01]  /*11b30*/  ULDC.64 UR4, c[0x0][0x518] ;  /* 0x0001460000047ab9 */ /* 0x000fe20000000a00 */
[----:B------:R-:W-:Y:S01]  /*11b40*/  IADD3.X R5, R22, UR7, RZ, P2, !PT ;  /* 0x0000000716057c10 */ /* 0x000fe200097fe4ff */
[----:B-1----:R-:W3:Y:S04]  /*11b50*/  LDG.E R2, desc[UR38][R2.64+0x4] ;  /* 0x0000042602027981 */ /* 0x002ee8000c1e1900 */
[----:B------:R-:W4:Y:S04]  /*11b60*/  LDG.E.64 R14, desc[UR38][R8.64] ;  /* 0x00000026080e7981 */ /* 0x000f28000c1e1b00 */
[----:B------:R1:W2:Y:S02]  /*11b70*/  LDG.E.64 R12, desc[UR38][R4.64] ;  /* 0x00000026040c7981 */ /* 0x0002a4000c1e1b00 */
[----:B-1----:R-:W-:-:S04]  /*11b80*/  IADD3 R4, P0, R21, UR4, RZ ;  /* 0x0000000415047c10 */ /* 0x002fc8000ff1e0ff */
[----:B------:R-:W-:Y:S01]  /*11b90*/  IADD3.X R5, R22, UR5, RZ, P0, !PT ;  /* 0x0000000516057c10 */ /* 0x000fe200087fe4ff */
[----:B------:R-:W-:-:S04]  /*11ba0*/  ULDC.64 UR4, c[0x0][0x528] ;  /* 0x00014a0000047ab9 */ /* 0x000fc80000000a00 */
[----:B------:R1:W3:Y:S02]  /*11bb0*/  LDG.E.64 R8, desc[UR38][R4.64] ;  /* 0x0000002604087981 */ /* 0x0002e4000c1e1b00 */
[----:B-1----:R-:W-:-:S04]  /*11bc0*/  IADD3 R4, P0, R21, UR4, RZ ;  /* 0x0000000415047c10 */ /* 0x002fc8000ff1e0ff */
[----:B------:R-:W-:-:S06]  /*11bd0*/  IADD3.X R5, R22, UR5, RZ, P0, !PT ;  /* 0x0000000516057c10 */ /* 0x000fcc00087fe4ff */
[----:B------:R-:W3:Y:S04]  /*11be0*/  LDG.E.64 R4, desc[UR38][R4.64] ;  /* 0x0000002604047981 */ /* 0x000ee8000c1e1b00 */
[----:B----4-:R-:W-:Y:S04]  /*11bf0*/  STS.64 [UR20], R14 ;  /* 0x0000000eff007988 */ /* 0x010fe80008000a14 */
[----:B--2---:R-:W-:Y:S04]  /*11c00*/  STS.64 [UR21], R12 ;  /* 0x0000000cff007988 */ /* 0x004fe80008000a15 */
[----:B------:R-:W1:Y:S01]  /*11c10*/  LDS R21, [UR20+0x1c] ;  /* 0x00001c14ff157984 */ /* 0x000e620008000800 */
[----:B---3--:R-:W-:-:S04]  /*11c20*/  LOP3.LUT R25, R9, 0x1fffffff, RZ, 0xc0, !PT ;  /* 0x1fffffff09197812 */ /* 0x008fc800078ec0ff */
[----:B------:R-:W-:-:S04]  /*11c30*/  SHF.R.U32.HI R22, RZ, 0x4, R25 ;  /* 0x00000004ff167819 */ /* 0x000fc80000011619 */
[----:B-1----:R-:W-:-:S05]  /*11c40*/  LOP3.LUT R21, R21, 0xf, R22, 0xb8, !PT ;  /* 0x0000000f15157812 */ /* 0x002fca00078eb816 */
[----:B------:R-:W-:Y:S04]  /*11c50*/  STS [UR20+0x1c], R21 ;  /* 0x00001c15ff007988 */ /* 0x000fe80008000814 */
[----:B------:R-:W1:Y:S02]  /*11c60*/  LDS R9, [UR20+0x1c] ;  /* 0x00001c14ff097984 */ /* 0x000e640008000800 */
[----:B-1----:R-:W-:-:S05]  /*11c70*/  LOP3.LUT R9, R9, 0xf0, RZ, 0xb8, !PT ;  /* 0x000000f009097812 */ /* 0x002fca00078eb8ff */
[----:B------:R-:W-:Y:S04]  /*11c80*/  STS [UR20+0x1c], R9 ;  /* 0x00001c09ff007988 */ /* 0x000fe80008000814 */
[----:B------:R-:W1:Y:S01]  /*11c90*/  LDS R23, [UR20+0x1c] ;  /* 0x00001c14ff177984 */ /* 0x000e620008000800 */
[----:B------:R-:W-:-:S04]  /*11ca0*/  MOV R22, UR20 ;  /* 0x0000001400167c02 */ /* 0x000fc80008000f00 */
[----:B------:R-:W-:Y:S02]  /*11cb0*/  SHF.R.U64 R22, R22, 0x4, RZ ;  /* 0x0000000416167819 */ /* 0x000fe400000012ff */
[----:B-1----:R-:W-:-:S05]  /*11cc0*/  LOP3.LUT R23, R23, 0xf00, RZ, 0xb8, !PT ;  /* 0x00000f0017177812 */ /* 0x002fca00078eb8ff */
[----:B------:R-:W-:Y:S04]  /*11cd0*/  STS.64 [UR20+0x18], R22 ;  /* 0x00001816ff007988 */ /* 0x000fe80008000a14 */
[----:B------:R-:W1:Y:S01]  /*11ce0*/  LDS R24, [UR20+0x1c] ;  /* 0x00001c14ff187984 */ /* 0x000e620008000800 */
[----:B------:R-:W-:Y:S01]  /*11cf0*/  SHF.R.U64 R21, R8, 0x4, R25 ;  /* 0x0000000408157819 */ /* 0x000fe20000001219 */
[----:B-----5:R-:W-:Y:S01]  /*11d00*/  VIADD R12, R11, 0xffffffff ;  /* 0xffffffff0b0c7836 */ /* 0x020fe20000000000 */
[----:B------:R-:W-:Y:S02]  /*11d10*/  CS2R R14, SRZ ;  /* 0x00000000000e7805 */ /* 0x000fe4000001ff00 */
[----:B------:R-:W-:Y:S01]  /*11d20*/  IADD3 R13, R18, -0x1, RZ ;  /* 0xffffffff120d7810 */ /* 0x000fe20007ffe0ff */
[----:B------:R-:W-:Y:S04]  /*11d30*/  STS [UR20+0x10], R22 ;  /* 0x00001016ff007988 */ /* 0x000fe80008000814 */
[----:B------:R-:W-:Y:S04]  /*11d40*/  STS [UR20+0x14], R22 ;  /* 0x00001416ff007988 */ /* 0x000fe80008000814 */
[----:B------:R-:W-:Y:S04]  /*11d50*/  STS.128 [UR20+0x20], R12 ;  /* 0x0000200cff007988 */ /* 0x000fe80008000c14 */
[----:B------:R-:W-:Y:S04]  /*11d60*/  STS [UR20+0xc], R21 ;  /* 0x00000c15ff007988 */ /* 0x000fe80008000814 */
[----:B------:R-:W-:Y:S01]  /*11d70*/  STS [UR20+0x30], RZ ;  /* 0x000030ffff007988 */ /* 0x000fe20008000814 */
[----:B-1----:R-:W-:-:S05]  /*11d80*/  LOP3.LUT R3, R24, 0xf000, RZ, 0xb8, !PT ;  /* 0x0000f00018037812 */ /* 0x002fca00078eb8ff */
[----:B------:R-:W-:Y:S04]  /*11d90*/  STS [UR20+0x1c], R3 ;  /* 0x00001c03ff007988 */ /* 0x000fe80008000814 */
[----:B------:R-:W1:Y:S01]  /*11da0*/  LDS R8, [UR21+0x1c] ;  /* 0x00001c15ff087984 */ /* 0x000e620008000800 */
[----:B------:R-:W-:-:S04]  /*11db0*/  LOP3.LUT R23, R5, 0x1fffffff, RZ, 0xc0, !PT ;  /* 0x1fffffff05177812 */ /* 0x000fc800078ec0ff */
[----:B------:R-:W-:-:S04]  /*11dc0*/  SHF.R.U32.HI R5, RZ, 0x4, R23 ;  /* 0x00000004ff057819 */ /* 0x000fc80000011617 */
[----:B-1----:R-:W-:-:S05]  /*11dd0*/  LOP3.LUT R5, R8, 0xf, R5, 0xb8, !PT ;  /* 0x0000000f08057812 */ /* 0x002fca00078eb805 */
[----:B------:R-:W-:Y:S04]  /*11de0*/  STS [UR21+0x1c], R5 ;  /* 0x00001c05ff007988 */ /* 0x000fe80008000815 */
[----:B------:R-:W1:Y:S02]  /*11df0*/  LDS R18, [UR21+0x1c] ;  /* 0x00001c15ff127984 */ /* 0x000e640008000800 */
[----:B-1----:R-:W-:-:S05]  /*11e00*/  LOP3.LUT R18, R18, 0xf0, RZ, 0xb8, !PT ;  /* 0x000000f012127812 */ /* 0x002fca00078eb8ff */
[----:B------:R-:W-:Y:S04]  /*11e10*/  STS [UR21+0x1c], R18 ;  /* 0x00001c12ff007988 */ /* 0x000fe80008000815 */
[----:B------:R-:W1:Y:S01]  /*11e20*/  LDS R9, [UR21+0x1c] ;  /* 0x00001c15ff097984 */ /* 0x000e620008000800 */
[----:B------:R-:W-:-:S05]  /*11e30*/  IMAD.U32 R8, RZ, RZ, UR21 ;  /* 0x00000015ff087e24 */ /* 0x000fca000f8e00ff */
[----:B------:R-:W-:Y:S02]  /*11e40*/  SHF.R.U64 R8, R8, 0x4, RZ ;  /* 0x0000000408087819 */ /* 0x000fe400000012ff */
[----:B-1----:R-:W-:-:S05]  /*11e50*/  LOP3.LUT R9, R9, 0xf00, RZ, 0xb8, !PT ;  /* 0x00000f0009097812 */ /* 0x002fca00078eb8ff */
[----:B------:R-:W-:Y:S04]  /*11e60*/  STS.64 [UR21+0x18], R8 ;  /* 0x00001808ff007988 */ /* 0x000fe80008000a15 */
[----:B------:R-:W1:Y:S01]  /*11e70*/  LDS R3, [UR21+0x1c] ;  /* 0x00001c15ff037984 */ /* 0x000e620008000800 */
[----:B------:R-:W-:Y:S02]  /*11e80*/  IADD3 R13, R2, -0x1, RZ ;  /* 0xffffffff020d7810 */ /* 0x000fe40007ffe0ff */
[----:B------:R-:W-:Y:S01]  /*11e90*/  SHF.R.U64 R4, R4, 0x4, R23 ;  /* 0x0000000404047819 */ /* 0x000fe20000001217 */
[----:B------:R2:W-:Y:S04]  /*11ea0*/  STS [UR21+0x10], R8 ;  /* 0x00001008ff007988 */ /* 0x0005e80008000815 */
[----:B------:R2:W-:Y:S04]  /*11eb0*/  STS.128 [UR21+0x20], R12 ;  /* 0x0000200cff007988 */ /* 0x0005e80008000c15 */
[----:B------:R2:W-:Y:S04]  /*11ec0*/  STS [UR21+0xc], R4 ;  /* 0x00000c04ff007988 */ /* 0x0005e80008000815 */
[----:B------:R2:W-:Y:S04]  /*11ed0*/  STS [UR21+0x14], R8 ;  /* 0x00001408ff007988 */ /* 0x0005e80008000815 */
[----:B------:R-:W-:Y:S01]  /*11ee0*/  STS [UR21+0x30], RZ ;  /* 0x000030ffff007988 */ /* 0x000fe20008000815 */
[----:B-1----:R-:W-:-:S05]  /*11ef0*/  LOP3.LUT R2, R3, 0xf000, RZ, 0xb8, !PT ;  /* 0x0000f00003027812 */ /* 0x002fca00078eb8ff */
[----:B------:R2:W-:Y:S02]  /*11f00*/  STS [UR21+0x1c], R2 ;  /* 0x00001c02ff007988 */ /* 0x0005e40008000815 */
.L_x_313:
[----:B------:R-:W-:Y:S05]  /*11f10*/  BSYNC B1 ;  /* 0x0000000000017941 */ /* 0x000fea0003800000 */
.L_x_312:
[----:B------:R-:W-:-:S03]  /*11f20*/  UMOV UR4, 0xffffffff ;  /* 0xffffffff00047882 */ /* 0x000fc60000000000 */
[----:B------:R-:W-:Y:S05]  /*11f30*/  BRA.DIV UR4, `(.L_x_314) ;  /* 0x0000003e04347947 */ /* 0x000fea000b800000 */
[----:B------:R-:W-:Y:S01]  /*11f40*/  ELECT P6, URZ, PT ;  /* 0x00000000003f782f */ /* 0x000fe200038c0000 */
[----:B------:R-:W-:-:S12]  /*11f50*/  NOP ;  /* 0x0000000000007918 */ /* 0x000fd80000000000 */
.L_x_421:
[----:B-12---:R-:W1:Y:S02]  /*11f60*/  S2R R2, SR_LANEID ;  /* 0x0000000000027919 */ /* 0x006e640000000000 */
[----:B-1----:R-:W-:-:S05]  /*11f70*/  IMAD.SHL.U32 R8, R2, 0x4, RZ ;  /* 0x0000000402087824 */ /* 0x002fca00078e00ff */
[----:B------:R1:W2:Y:S01]  /*11f80*/  LDS R9, [R8+UR20] ;  /* 0x0000001408097984 */ /* 0x0002a20008000800 */
[C---:B------:R-:W-:Y:S02]  /*11f90*/  IADD3 R4, P0, R8.reuse, UR12, RZ ;  /* 0x0000000c08047c10 */ /* 0x040fe4000ff1e0ff */
[----:B------:R-:W-:Y:S01]  /*11fa0*/  IADD3 R2, P2, R8, UR14, RZ ;  /* 0x0000000e08027c10 */ /* 0x000fe2000ff5e0ff */
[----:B------:R1:W3:Y:S01]  /*11fb0*/  LDS R13, [R8+UR20+0x80] ;  /* 0x00008014080d7984 */ /* 0x0002e20008000800 */
[----:B------:R-:W-:Y:S11]  /*11fc0*/  @!P6 BRA `(.L_x_315) ;  /* 0x000000000008e947 */ /* 0x000ff60003800000 */
[----:B------:R0:W-:Y:S01]  /*11fd0*/  UTMACMDFLUSH ;  /* 0x00000000000079b7 */ /* 0x0001e20000000000 */
[----:B------:R-:W-:-:S04]  /*11fe0*/  DEPBAR.LE SB0, 0x0 ;  /* 0x000080000000791a */ /* 0x000fc80000000000 */
.L_x_315:
[----:B------:R-:W-:Y:S01]  /*11ff0*/  IADD3.X R5, RZ, UR13, RZ, P0, !PT ;  /* 0x0000000dff057c10 */ /* 0x000fe200087fe4ff */
[----:B------:R-:W-:Y:S01]  /*12000*/  IMAD.X R3, RZ, RZ, UR15, P2 ;  /* 0x0000000fff037e24 */ /* 0x000fe200090e06ff */
[----:B------:R-:W-:Y:S05]  /*12010*/  WARPSYNC.ALL ;  /* 0x0000000000007948 */ /* 0x000fea0003800000 */
[----:B--2---:R2:W5:Y:S04]  /*12020*/  ATOMG.E.EXCH.STRONG.GPU PT, RZ, [R4], R9 ;  /* 0x0000000904ff73a8 */ /* 0x00456800041ee100 */
[----:B---3--:R2:W5:Y:S01]  /*12030*/  ATOMG.E.EXCH.STRONG.GPU PT, RZ, [R2], R13 ;  /* 0x0000000d02ff73a8 */ /* 0x00856200041ee100 */
[----:B------:R-:W-:-:S07]  /*12040*/  MOV R18, R6 ;  /* 0x0000000600127202 */ /* 0x000fce0000000f00 */
.L_x_310:
[----:B-12---:R-:W2:Y:S01]  /*12050*/  LDL.LU R2, [R1+0x100] ;  /* 0x0001000001027983 */ /* 0x006ea20000300800 */
[----:B------:R-:W-:Y:S02]  /*12060*/  ISETP.NE.AND P2, PT, R7, RZ, PT ;  /* 0x000000ff0700720c */ /* 0x000fe40003f45270 */
[----:B------:R-:W-:Y:S01]  /*12070*/  SEL R3, RZ, 0x1, !P1 ;  /* 0x00000001ff037807 */ /* 0x000fe20004800000 */
[----:B--2---:R-:W-:-:S05]  /*12080*/  VIADD R4, R2, 0x1 ;  /* 0x0000000102047836 */ /* 0x004fca0000000000 */
[----:B------:R-:W-:-:S04]  /*12090*/  ISETP.NE.AND P0, PT, R4, 0x8, PT ;  /* 0x000000080400780c */ /* 0x000fc80003f05270 */
[----:B------:R-:W-:Y:S02]  /*120a0*/  SEL R4, R4, RZ, P0 ;  /* 0x000000ff04047207 */ /* 0x000fe40000000000 */
[----:B------:R-:W-:-:S03]  /*120b0*/  SEL R2, RZ, 0x1, P0 ;  /* 0x00000001ff027807 */ /* 0x000fc60000000000 */
[----:B------:R1:W-:Y:S01]  /*120c0*/  STL [R1+0x100], R4 ;  /* 0x0001000401007387 */ /* 0x0003e20000100800 */
[----:B------:R-:W-:Y:S02]  /*120d0*/  LOP3.LUT R19, R19, R2, RZ, 0x3c, !PT ;  /* 0x0000000213137212 */ /* 0x000fe400078e3cff */
[----:B------:R-:W-:Y:S01]  /*120e0*/  PRMT R2, RZ, 0x7610, R2 ;  /* 0x00007610ff027816 */ /* 0x000fe20000000002 */
[----:B------:R-:W-:Y:S06]  /*120f0*/  @P2 BRA `(.L_x_316) ;  /* 0xfffffff000942947 */ /* 0x000fec000383ffff */
[----:B------:R-:W-:Y:S05]  /*12100*/  BSYNC B0 ;  /* 0x0000000000007941 */ /* 0x000fea0003800000 */
.L_x_297:
[----:B------:R-:W-:-:S03]  /*12110*/  UMOV UR4, 0xffffffff ;  /* 0xffffffff00047882 */ /* 0x000fc60000000000 */
[----:B------:R-:W-:Y:S05]  /*12120*/  BRA.DIV UR4, `(.L_x_317) ;  /* 0x0000003a04e87947 */ /* 0x000fea000b800000 */
[----:B-----5:R-:W-:-:S13]  /*12130*/  ELECT P6, URZ, PT ;  /* 0x00000000003f782f */ /* 0x020fda00038c0000 */
.L_x_424:
[----:B------:R-:W-:Y:S04]  /*12140*/  BSSY B0, `(.L_x_318) ;  /* 0x000004e000007945 */ /* 0x000fe80003800000 */
[----:B------:R-:W-:Y:S05]  /*12150*/  @!P6 BRA `(.L_x_319) ;  /* 0x000000040030e947 */ /* 0x000fea0003800000 */
[----:B------:R-:W-:-:S04]  /*12160*/  ULOP3.LUT UR4, UR40, 0x2, URZ, 0xfc, !UPT ;  /* 0x0000000228047892 */ /* 0x000fc8000f8efc3f */
[----:B------:R-:W-:-:S06]  /*12170*/  UISETP.NE.AND UP0, UPT, UR4, 0x3, UPT ;  /* 0x000000030400788c */ /* 0x000fcc000bf05270 */
[----:B------:R-:W-:-:S13]  /*12180*/  PLOP3.LUT P0, PT, PT, PT, UP0, 0x80, 0x0 ;  /* 0x000000000000781c */ /* 0x000fda0003f0f008 */
[----:B------:R-:W-:Y:S05]  /*12190*/  @!P0 BRA `(.L_x_320) ;  /* 0x0000000000048947 */ /* 0x000fea0003800000 */
[----:B------:R-:W-:Y:S01]  /*121a0*/  BPT.TRAP 0x1 ;  /* 0x000000040000795c */ /* 0x000fe20000300000 */
.L_x_320:
[----:B------:R-:W-:Y:S02]  /*121b0*/  MOV R3, UR18 ;  /* 0x0000001200037c02 */ /* 0x000fe40008000f00 */
[----:B------:R-:W-:-:S03]  /*121c0*/  SHF.L.U32 R2, R0, 0x1f, RZ ;  /* 0x0000001f00027819 */ /* 0x000fc600000006ff */
[----:B------:R-:W-:-:S05]  /*121d0*/  VIADD R3, R3, 0x344c0 ;  /* 0x000344c003037836 */ /* 0x000fca0000000000 */
[C---:B------:R-:W-:Y:S01]  /*121e0*/  LEA R7, R10.reuse, R3, 0x3 ;  /* 0x000000030a077211 */ /* 0x040fe200078e18ff */
[----:B------:R-:W-:-:S03]  /*121f0*/  VIADD R10, R10, 0x1 ;  /* 0x000000010a0a7836 */ /* 0x000fc60000000000 */
[----:B------:R-:W2:Y:S02]  /*12200*/  SYNCS.PHASECHK.TRANS64.TRYWAIT P0, [R7+URZ], R2 ;  /* 0x00000002070075a7 */ /* 0x000ea4000800017f */
[----:B------:R-:W-:-:S04]  /*12210*/  ISETP.NE.AND P1, PT, R10, 0x8, PT ;  /* 0x000000080a00780c */ /* 0x000fc80003f25270 */
[----:B------:R-:W-:Y:S02]  /*12220*/  SEL R5, RZ, 0x1, P1 ;  /* 0x00000001ff057807 */ /* 0x000fe40000800000 */
[----:B------:R-:W-:Y:S02]  /*12230*/  SEL R10, R10, RZ, P1 ;  /* 0x000000ff0a0a7207 */ /* 0x000fe40000800000 */
[----:B------:R-:W-:Y:S02]  /*12240*/  LOP3.LUT R5, R0, R5, RZ, 0x3c, !PT ;  /* 0x0000000500057212 */ /* 0x000fe400078e3cff */
[----:B------:R-:W-:Y:S02]  /*12250*/  LEA R9, R10, R3, 0x3 ;  /* 0x000000030a097211 */ /* 0x000fe400078e18ff */
[----:B-1----:R-:W-:Y:S01]  /*12260*/  SHF.L.U32 R4, R5, 0x1f, RZ ;  /* 0x0000001f05047819 */ /* 0x002fe200000006ff */
[----:B--2---:R-:W-:Y:S06]  /*12270*/  @!P0 BRA `(.L_x_321) ;  /* 0x0000003800b48947 */ /* 0x004fec0003800000 */
.L_x_425:
[----:B------:R-:W2:Y:S01]  /*12280*/  SYNCS.PHASECHK.TRANS64.TRYWAIT P0, [R9+URZ], R4 ;  /* 0x00000004090075a7 */ /* 0x000ea2000800017f */
[----:B------:R-:W-:-:S05]  /*12290*/  VIADD R0, R10, 0x1 ;  /* 0x000000010a007836 */ /* 0x000fca0000000000 */
[----:B------:R-:W-:-:S04]  /*122a0*/  ISETP.NE.AND P1, PT, R0, 0x8, PT ;  /* 0x000000080000780c */ /* 0x000fc80003f25270 */
[----:B-1----:R-:W-:Y:S02]  /*122b0*/  SEL R2, RZ, 0x1, P1 ;  /* 0x00000001ff027807 */ /* 0x002fe40000800000 */
[----:B------:R-:W-:Y:S02]  /*122c0*/  SEL R0, R0, RZ, P1 ;  /* 0x000000ff00007207 */ /* 0x000fe40000800000 */
[----:B------:R-:W-:Y:S02]  /*122d0*/  LOP3.LUT R7, R5, R2, RZ, 0x3c, !PT ;  /* 0x0000000205077212 */ /* 0x000fe400078e3cff */
[----:B------:R-:W-:Y:S02]  /*122e0*/  LEA R6, R0, R3, 0x3 ;  /* 0x0000000300067211 */ /* 0x000fe400078e18ff */
[----:B------:R-:W-:Y:S01]  /*122f0*/  SHF.L.U32 R5, R7, 0x1f, RZ ;  /* 0x0000001f07057819 */ /* 0x000fe200000006ff */
[----:B--2---:R-:W-:Y:S06]  /*12300*/  @!P0 BRA `(.L_x_322) ;  /* 0x0000003800a48947 */ /* 0x004fec0003800000 */
.L_x_426:
[----:B------:R-:W2:Y:S01]  /*12310*/  SYNCS.PHASECHK.TRANS64.TRYWAIT P0, [R6+URZ], R5 ;  /* 0x00000005060075a7 */ /* 0x000ea2000800017f */
[----:B------:R-:W-:-:S05]  /*12320*/  VIADD R0, R0, 0x1 ;  /* 0x0000000100007836 */ /* 0x000fca0000000000 */
[----:B------:R-:W-:-:S04]  /*12330*/  ISETP.NE.AND P1, PT, R0, 0x8, PT ;  /* 0x000000080000780c */ /* 0x000fc80003f25270 */
[----:B------:R-:W-:Y:S02]  /*12340*/  SEL R2, RZ, 0x1, P1 ;  /* 0x00000001ff027807 */ /* 0x000fe40000800000 */
[----:B------:R-:W-:Y:S02]  /*12350*/  SEL R0, R0, RZ, P1 ;  /* 0x000000ff00007207 */ /* 0x000fe40000800000 */
[----:B------:R-:W-:Y:S02]  /*12360*/  LOP3.LUT R7, R7, R2, RZ, 0x3c, !PT ;  /* 0x0000000207077212 */ /* 0x000fe400078e3cff */
[----:B-1----:R-:W-:Y:S02]  /*12370*/  LEA R9, R0, R3, 0x3 ;  /* 0x0000000300097211 */ /* 0x002fe400078e18ff */
[----:B------:R-:W-:Y:S01]  /*12380*/  SHF.L.U32 R4, R7, 0x1f, RZ ;  /* 0x0000001f07047819 */ /* 0x000fe200000006ff */
[----:B--2---:R-:W-:Y:S06]  /*12390*/  @!P0 BRA `(.L_x_323) ;  /* 0x0000003800948947 */ /* 0x004fec0003800000 */
.L_x_427:
        /* <DEDUP_REMOVED lines=9> */
.L_x_428:
        /* <DEDUP_REMOVED lines=9> */
.L_x_429:
        /* <DEDUP_REMOVED lines=9> */
.L_x_430:
[----:B------:R-:W2:Y:S01]  /*12550*/  SYNCS.PHASECHK.TRANS64.TRYWAIT P0, [R6+URZ], R5 ;  /* 0x00000005060075a7 */ /* 0x000ea2000800017f */
[----:B------:R-:W-:-:S05]  /*12560*/  VIADD R0, R0, 0x1 ;  /* 0x0000000100007836 */ /* 0x000fca0000000000 */
[----:B------:R-:W-:-:S04]  /*12570*/  ISETP.NE.AND P1, PT, R0, 0x8, PT ;  /* 0x000000080000780c */ /* 0x000fc80003f25270 */
[----:B------:R-:W-:Y:S02]  /*12580*/  SEL R2, RZ, 0x1, P1 ;  /* 0x00000001ff027807 */ /* 0x000fe40000800000 */
[----:B------:R-:W-:Y:S02]  /*12590*/  SEL R0, R0, RZ, P1 ;  /* 0x000000ff00007207 */ /* 0x000fe40000800000 */
[----:B------:R-:W-:Y:S01]  /*125a0*/  LOP3.LUT R2, R7, R2, RZ, 0x3c, !PT ;  /* 0x0000000207027212 */ /* 0x000fe200078e3cff */
[----:B--2---:R-:W-:Y:S06]  /*125b0*/  @!P0 BRA `(.L_x_327) ;  /* 0x00000038005c8947 */ /* 0x004fec0003800000 */
.L_x_431:
[----:B------:R-:W-:Y:S02]  /*125c0*/  LEA R3, R0, R3, 0x3 ;  /* 0x0000000300037211 */ /* 0x000fe400078e18ff */
[----:B------:R-:W-:-:S07]  /*125d0*/  SHF.L.U32 R0, R2, 0x1f, RZ ;  /* 0x0000001f02007819 */ /* 0x000fce00000006ff */
.L_x_328:
[----:B---3--:R3:W4:Y:S02]  /*125e0*/  SYNCS.PHASECHK.TRANS64.TRYWAIT P0, [R3+URZ], R0 ;  /* 0x00000000030075a7 */ /* 0x008724000800017f */
[----:B----4-:R-:W-:Y:S05]  /*125f0*/  @!P0 NANOSLEEP.SYNCS 0x989680 ;  /* 0x009896800000895d */ /* 0x010fea0003900000 */
[----:B------:R-:W4:Y:S02]  /*12600*/  @!P0 SYNCS.PHASECHK.TRANS64 P0, [R3+URZ], R0 ;  /* 0x00000000030085a7 */ /* 0x000f24000800007f */
[----:B----4-:R-:W-:Y:S05]  /*12610*/  @!P0 BRA `(.L_x_328) ;  /* 0xfffffffc00f08947 */ /* 0x010fea000383ffff */
.L_x_319:
[----:B------:R-:W-:Y:S05]  /*12620*/  BSYNC B0 ;  /* 0x0000000000007941 */ /* 0x000fea0003800000 */
.L_x_318:
[----:B------:R-:W-:Y:S05]  /*12630*/  EXIT ;  /* 0x000000000000794d */ /* 0x000fea0003800000 */
.L_x_162:
[----:B------:R-:W-:Y:S01]  /*12640*/  PLOP3.LUT P1, PT, PT, PT, UP3, 0x80, 0x0 ;  /* 0x000000000000781c */ /* 0x000fe20003f2f038 */
[----:B------:R-:W-:Y:S01]  /*12650*/  ULDC UR19, c[0x0][0x14] ;  /* 0x0000050000137ab9 */ /* 0x000fe20000000800 */
[----:B------:R-:W-:Y:S01]  /*12660*/  ULDC UR20, c[0x0][0x10] ;  /* 0x0000040000147ab9 */ /* 0x000fe20000000800 */
[----:B------:R-:W-:Y:S01]  /*12670*/  ULDC.64 UR12, c[0x0][0x8c8] ;  /* 0x00023200000c7ab9 */ /* 0x000fe20000000a00 */
[----:B------:R-:W-:Y:S01]  /*12680*/  UIMAD.WIDE.U32 UR20, UR60, UR20, URZ ;  /* 0x000000143c1472a5 */ /* 0x000fe2000f8e003f */
[----:B------:R-:W-:Y:S01]  /*12690*/  IMAD.MOV.U32 R14, RZ, RZ, 0x1 ;  /* 0x00000001ff0e7424 */ /* 0x000fe200078e00ff */
[----:B------:R-:W-:Y:S01]  /*126a0*/  ULDC.64 UR14, c[0x0][0x8e0] ;  /* 0x00023800000e7ab9 */ /* 0x000fe20000000a00 */
[----:B------:R-:W-:Y:S01]  /*126b0*/  UIADD3 UR11, UP1, UR12, -0x1, URZ ;  /* 0xffffffff0c0b7890 */ /* 0x000fe2000ff3e03f */
[----:B------:R-:W-:Y:S01]  /*126c0*/  MOV R13, RZ ;  /* 0x000000ff000d7202 */ /* 0x000fe20000000f00 */
[----:B------:R-:W-:Y:S01]  /*126d0*/  ULDC UR22, c[0x0][0x904] ;  /* 0x0002410000167ab9 */ /* 0x000fe20000000800 */
[----:B------:R-:W-:Y:S01]  /*126e0*/  UMOV UR23, 0xffffffff ;  /* 0xffffffff00177882 */ /* 0x000fe20000000000 */
[----:B------:R-:W-:-:S02]  /*126f0*/  UIADD3 UR12, UP2, UR14, -0x1, URZ ;  /* 0xffffffff0e0c7890 */ /* 0x000fc4000ff5e03f */
[----:B------:R-:W1:Y:S01]  /*12700*/  @P1 S2R R2, SR_CTAID.Y ;  /* 0x0000000000021919 */ /* 0x000e620000002600 */
[----:B------:R-:W-:Y:S02]  /*12710*/  USHF.L.U32 UR23, UR23, UR22, URZ ;  /* 0x0000001617177299 */ /* 0x000fe4000800063f */
[----:B------:R-:W-:Y:S02]  /*12720*/  UIMAD.WIDE.U32 UR28, UR20, UR19, URZ ;  /* 0x00000013141c72a5 */ /* 0x000fe4000f8e003f */
[----:B------:R-:W-:Y:S01]  /*12730*/  UIMAD UR21, UR21, UR19, URZ ;  /* 0x00000013151572a4 */ /* 0x000fe2000f8e023f */
[----:B------:R-:W-:Y:S01]  /*12740*/  ULDC UR18, c[0x0][0x8a8] ;  /* 0x00022a0000127ab9 */ /* 0x000fe20000000800 */
[----:B------:R-:W-:Y:S01]  /*12750*/  UMOV UR24, 0x1 ;  /* 0x0000000100187882 */ /* 0x000fe20000000000 */
[----:B------:R-:W-:Y:S02]  /*12760*/  UIADD3.X UR14, UR15, -0x1, URZ, UP2, !UPT ;  /* 0xffffffff0f0e7890 */ /* 0x000fe400097fe43f */
[----:B------:R-:W-:-:S02]  /*12770*/  UIADD3.X UR13, UR13, -0x1, URZ, UP1, !UPT ;  /* 0xffffffff0d0d7890 */ /* 0x000fc40008ffe43f */
[----:B------:R-:W-:Y:S02]  /*12780*/  ULOP3.LUT UR15, UR59, 0x2, URZ, 0xfc, !UPT ;  /* 0x000000023b0f7892 */ /* 0x000fe4000f8efc3f */
[----:B------:R-:W-:Y:S02]  /*12790*/  UIADD3 UR16, UR9, -0x1, URZ ;  /* 0xffffffff09107890 */ /* 0x000fe4000fffe03f */
[----:B------:R-:W-:Y:S02]  /*127a0*/  UIADD3 UR17, UR10, -0x1, URZ ;  /* 0xffffffff0a117890 */ /* 0x000fe4000fffe03f */
[----:B------:R-:W-:Y:S02]  /*127b0*/  UIADD3 UR18, UR18, -0x1, URZ ;  /* 0xffffffff12127890 */ /* 0x000fe4000fffe03f */
[----:B------:R-:W-:Y:S02]  /*127c0*/  USHF.L.U32 UR19, UR24, UR22, URZ ;  /* 0x0000001618137299 */ /* 0x000fe4000800063f */
[----:B------:R-:W-:-:S02]  /*127d0*/  ULOP3.LUT UR20, URZ, UR23, URZ, 0x33, !UPT ;  /* 0x000000173f147292 */ /* 0x000fc4000f8e333f */
[----:B------:R-:W-:Y:S01]  /*127e0*/  UIADD3 UR21, UR29, UR21, URZ ;  /* 0x000000151d157290 */ /* 0x000fe2000fffe03f */
[----:B-1----:R-:W-:-:S15]  /*127f0*/  @P1 R2UR UR57, R2 ;  /* 0x00000000023912ca */ /* 0x002fde00000e0000 */
.L_x_349:
[----:B------:R-:W1:Y:S01]  /*12800*/  LDC.64 R2, c[0x0][0x8f8] ;  /* 0x00023e00ff027b82 */ /* 0x000e620000000a00 */
[----:B------:R-:W-:Y:S01]  /*12810*/  UIADD3 UR8, UP1, UR8, UR28, URZ ;  /* 0x0000001c08087290 */ /* 0x000fe2000ff3e03f */
[----:B------:R-:W-:Y:S01]  /*12820*/  ISETP.NE.AND P2, PT, R15, RZ, PT ;  /* 0x000000ff0f00720c */ /* 0x000fe20003f45270 */
[----:B------:R-:W-:Y:S01]  /*12830*/  UMOV UR22, 0xffffffff ;  /* 0xffffffff00167882 */ /* 0x000fe20000000000 */
[----:B------:R-:W-:Y:S01]  /*12840*/  UMOV UR23, 0xffffffff ;  /* 0xffffffff00177882 */ /* 0x000fe20000000000 */
[----:B------:R-:W-:Y:S01]  /*12850*/  UIADD3.X UR7, UR7, UR21, URZ, UP1, !UPT ;  /* 0x0000001507077290 */ /* 0x000fe20008ffe43f */
[----:B------:R-:W-:Y:S01]  /*12860*/  MOV R19, RZ ;  /* 0x000000ff00137202 */ /* 0x000fe20000000f00 */
[----:B------:R-:W-:Y:S01]  /*12870*/  UMOV UR24, 0xffffffff ;  /* 0xffffffff00187882 */ /* 0x000fe20000000000 */
[----:B-1----:R-:W-:-:S03]  /*12880*/  ISETP.LE.U32.AND P1, PT, R2, UR8, PT ;  /* 0x0000000802007c0c */ /* 0x002fc6000bf23070 */
[----:B------:R-:W-:-:S05]  /*12890*/  IMAD.U32 R2, RZ, RZ, UR7 ;  /* 0x00000007ff027e24 */ /* 0x000fca000f8e00ff */
[----:B------:R-:W-:-:S13]  /*128a0*/  ISETP.GE.U32.AND.EX P1, PT, R2, R3, PT, P1 ;  /* 0x000000030200720c */ /* 0x000fda0003f26110 */
[----:B---345:R-:W-:Y:S05]  /*128b0*/  @P2 BRA P1, `(.L_x_329) ;  /* 0x0000001800442947 */ /* 0x038fea0000800000 */
[----:B------:R-:W-:-:S04]  /*128c0*/  IADD3 R2, P2, R6, UR5, RZ ;  /* 0x0000000506027c10 */ /* 0x000fc8000ff5e0ff */
[----:B------:R-:W-:Y:S02]  /*128d0*/  ISETP.GT.U32.AND P1, PT, R2, UR8, PT ;  /* 0x0000000802007c0c */ /* 0x000fe4000bf24070 */
[----:B------:R-:W-:-:S04]  /*128e0*/  IADD3.X R2, R7, UR6, RZ, P2, !PT ;  /* 0x0000000607027c10 */ /* 0x000fc800097fe4ff */
[----:B------:R-:W-:-:S13]  /*128f0*/  ISETP.GT.U32.AND.EX P1, PT, R2, UR7, PT, P1 ;  /* 0x0000000702007c0c */ /* 0x000fda000bf24110 */
[----:B------:R-:W-:Y:S05]  /*12900*/  @P1 BRA `(.L_x_330) ;  /* 0x0000001400241947 */ /* 0x000fea0003800000 */
[----:B------:R-:W-:Y:S01]  /*12910*/  VIADD R11, R21, UR4 ;  /* 0x00000004150b7c36 */ /* 0x000fe20008000000 */
[----:B------:R-:W-:Y:S01]  /*12920*/  ULDC UR22, c[0x0][0x910] ;  /* 0x0002440000167ab9 */ /* 0x000fe20000000800 */
[----:B------:R-:W-:Y:S01]  /*12930*/  MOV R23, R8 ;  /* 0x0000000800177202 */ /* 0x000fe20000000f00 */
[----:B------:R-:W-:Y:S02]  /*12940*/  IMAD.MOV.U32 R16, RZ, RZ, R0 ;  /* 0x000000ffff107224 */ /* 0x000fe400078e0000 */
[----:B------:R-:W-:-:S04]  /*12950*/  IADD3 R12, R11, 0x20, RZ ;  /* 0x000000200b0c7810 */ /* 0x000fc80007ffe0ff */
[----:B------:R-:W-:-:S13]  /*12960*/  ISETP.GE.AND P1, PT, R12, UR22, PT ;  /* 0x000000160c007c0c */ /* 0x000fda000bf26270 */
[----:B------:R-:W1:Y:S01]  /*12970*/  @!P1 LDC.64 R2, c[0x0][0x918] ;  /* 0x00024600ff029b82 */ /* 0x000e620000000a00 */
[----:B------:R-:W-:Y:S01]  /*12980*/  @!P1 VIADD R7, R11, 0x20 ;  /* 0x000000200b079836 */ /* 0x000fe20000000000 */
[----:B------:R-:W-:Y:S01]  /*12990*/  BSSY B0, `(.L_x_331) ;  /* 0x0000064000007945 */ /* 0x000fe20003800000 */
[----:B------:R-:W-:Y:S02]  /*129a0*/  MOV R6, 0x7fffffff ;  /* 0x7fffffff00067802 */ /* 0x000fe40000000f00 */
[----:B-1----:R-:W-:-:S05]  /*129b0*/  @!P1 IMAD.WIDE R2, R7, 0xc, R2 ;  /* 0x0000000c07029825 */ /* 0x002fca00078e0202 */
[----:B------:R1:W5:Y:S04]  /*129c0*/  @!P1 LDG.E R8, desc[UR38][R2.64] ;  /* 0x0000002602089981 */ /* 0x000368000c1e1900 */
[----:B------:R1:W5:Y:S01]  /*129d0*/  @!P1 LDG.E R0, desc[UR38][R2.64+0x4] ;  /* 0x0000042602009981 */ /* 0x000362000c1e1900 */
[----:B------:R-:W-:Y:S01]  /*129e0*/  ISETP.GE.AND P1, PT, R11, UR22, PT ;  /* 0x000000160b007c0c */ /* 0x000fe2000bf26270 */
[----:B------:R-:W-:-:S12]  /*129f0*/  IMAD.MOV.U32 R7, RZ, RZ, RZ ;  /* 0x000000ffff077224 */ /* 0x000fd800078e00ff */
[----:B-1----:R-:W-:Y:S05]  /*12a00*/  @P1 BRA `(.L_x_332) ;  /* 0x0000000400701947 */ /* 0x002fea0003800000 */
[----:B------:R-:W-:Y:S01]  /*12a10*/  IABS R7, R9 ;  /* 0x0000000900077213 */ /* 0x000fe20000000000 */
[----:B------:R-:W-:Y:S01]  /*12a20*/  ULDC UR23, c[0x0][0x8f0] ;  /* 0x00023c0000177ab9 */ /* 0x000fe20000000800 */
[----:B------:R-:W-:Y:S02]  /*12a30*/  IABS R6, R10 ;  /* 0x0000000a00067213 */ /* 0x000fe40000000000 */
[----:B------:R-:W1:Y:S01]  /*12a40*/  I2F.RP R3, R7 ;  /* 0x0000000700037306 */ /* 0x000e620000209400 */
[----:B------:R-:W-:Y:S02]  /*12a50*/  PLOP3.LUT P3, PT, PT, PT, UP0, 0x80, 0x0 ;  /* 0x000000000000781c */ /* 0x000fe40003f6f008 */
[C---:B------:R-:W-:Y:S02]  /*12a60*/  IADD3 R22, P2, R16.reuse, UR12, RZ ;  /* 0x0000000c10167c10 */ /* 0x040fe4000ff5e0ff */
[C---:B------:R-:W-:Y:S02]  /*12a70*/  IADD3 R20, P1, R23.reuse, UR11, RZ ;  /* 0x0000000b17147c10 */ /* 0x040fe4000ff3e0ff */
[----:B------:R-:W-:Y:S01]  /*12a80*/  LEA.HI.X.SX32 R25, R16, UR14, 0x1, P2 ;  /* 0x0000000e10197c11 */ /* 0x000fe200090f0eff */
[----:B------:R-:W3:Y:S01]  /*12a90*/  I2F.RP R2, R6 ;  /* 0x0000000600027306 */ /* 0x000ee20000209400 */
[----:B------:R-:W-:-:S07]  /*12aa0*/  LEA.HI.X.SX32 R27, R23, UR13, 0x1, P1 ;  /* 0x0000000d171b7c11 */ /* 0x000fce00088f0eff */
[----:B-1----:R-:W1:Y:S08]  /*12ab0*/  MUFU.RCP R3, R3 ;  /* 0x0000000300037308 */ /* 0x002e700000001000 */
[----:B---3--:R-:W3:Y:S01]  /*12ac0*/  MUFU.RCP R2, R2 ;  /* 0x0000000200027308 */ /* 0x008ee20000001000 */
[----:B-1----:R-:W-:-:S07]  /*12ad0*/  IADD3 R19, R3, 0xffffffe, RZ ;  /* 0x0ffffffe03137810 */ /* 0x002fce0007ffe0ff */
[----:B------:R-:W1:Y:S01]  /*12ae0*/  F2I.FTZ.U32.TRUNC.NTZ R19, R19 ;  /* 0x0000001300137305 */ /* 0x000e62000021f000 */
[----:B---3--:R-:W-:-:S07]  /*12af0*/  VIADD R17, R2, 0xffffffe ;  /* 0x0ffffffe02117836 */ /* 0x008fce0000000000 */
[----:B------:R-:W3:Y:S01]  /*12b00*/  F2I.FTZ.U32.TRUNC.NTZ R17, R17 ;  /* 0x0000001100117305 */ /* 0x000ee2000021f000 */
[----:B-1----:R-:W-:Y:S01]  /*12b10*/  IADD3 R18, RZ, -R19, RZ ;  /* 0x80000013ff127210 */ /* 0x002fe20007ffe0ff */
[----:B---3--:R-:W-:Y:S01]  /*12b20*/  IMAD.MOV R16, RZ, RZ, -R17 ;  /* 0x000000ffff107224 */ /* 0x008fe200078e0a11 */
[----:B------:R-:W-:Y:S06]  /*12b30*/  @!P3 BRA `(.L_x_333) ;  /* 0x000000000034b947 */ /* 0x000fec0003800000 */
[----:B------:R-:W-:Y:S01]  /*12b40*/  ULDC UR4, c[0x0][0x8dc] ;  /* 0x0002370000047ab9 */ /* 0x000fe20000000800 */
[----:B------:R-:W-:Y:S01]  /*12b50*/  ULDC.64 UR24, c[0x0][0x8d0] ;  /* 0x0002340000187ab9 */ /* 0x000fe20000000a00 */
[----:B------:R-:W-:-:S04]  /*12b60*/  IADD3 R3, P1, R20, UR4, RZ ;  /* 0x0000000414037c10 */ /* 0x000fc8000ff3e0ff */
[----:B------:R-:W-:-:S05]  /*12b70*/  IADD3.X R23, RZ, R27, RZ, P1, !PT ;  /* 0x0000001bff177210 */ /* 0x000fca0000ffe4ff */
[----:B------:R-:W-:-:S04]  /*12b80*/  IMAD.WIDE.U32 R4, R23, UR24, RZ ;  /* 0x0000001817047c25 */ /* 0x000fc8000f8e00ff */
[----:B------:R-:W-:-:S04]  /*12b90*/  IMAD.WIDE.U32 R4, P1, R3, UR25, R4 ;  /* 0x0000001903047c25 */ /* 0x000fc8000f820004 */
[----:B------:R-:W-:Y:S01]  /*12ba0*/  IMAD.WIDE.U32 R2, R3, UR24, RZ ;  /* 0x0000001803027c25 */ /* 0x000fe2000f8e00ff */
[----:B------:R-:W-:-:S04]  /*12bb0*/  MOV R2, R5 ;  /* 0x0000000500027202 */ /* 0x000fc80000000f00 */
[----:B------:R-:W-:Y:S01]  /*12bc0*/  IADD3 RZ, P2, R3, R4, RZ ;  /* 0x0000000403ff7210 */ /* 0x000fe20007f5e0ff */
[----:B------:R-:W-:-:S04]  /*12bd0*/  IMAD.X R3, RZ, RZ, RZ, P1 ;  /* 0x000000ffff037224 */ /* 0x000fc800008e06ff */
[----:B------:R-:W-:-:S04]  /*12be0*/  IMAD.WIDE.U32.X R2, R23, UR25, R2, P2 ;  /* 0x0000001917027c25 */ /* 0x000fc800090e0402 */
[----:B------:R-:W-:Y:S01]  /*12bf0*/  IMAD.MOV.U32 R20, RZ, RZ, R2 ;  /* 0x000000ffff147224 */ /* 0x000fe200078e0002 */
[----:B------:R-:W-:-:S07]  /*12c00*/  MOV R27, R3 ;  /* 0x00000003001b7202 */ /* 0x000fce0000000f00 */
.L_x_333:
[----:B------:R-:W-:Y:S05]  /*12c10*/  @!P0 BRA `(.L_x_334) ;  /* 0x0000000000348947 */ /* 0x000fea0003800000 */
[----:B------:R-:W-:Y:S01]  /*12c20*/  ULDC UR4, c[0x0][0x8f4] ;  /* 0x00023d0000047ab9 */ /* 0x000fe20000000800 */
[----:B------:R-:W-:Y:S01]  /*12c30*/  ULDC.64 UR24, c[0x0][0x8e8] ;  /* 0x00023a0000187ab9 */ /* 0x000fe20000000a00 */
[----:B------:R-:W-:-:S05]  /*12c40*/  IADD3 R3, P1, R22, UR4, RZ ;  /* 0x0000000416037c10 */ /* 0x000fca000ff3e0ff */
[----:B------:R-:W-:-:S04]  /*12c50*/  IMAD.X R23, RZ, RZ, R25, P1 ;  /* 0x000000ffff177224 */ /* 0x000fc800008e0619 */
[----:B------:R-:W-:-:S04]  /*12c60*/  IMAD.WIDE.U32 R4, R23, UR24, RZ ;  /* 0x0000001817047c25 */ /* 0x000fc8000f8e00ff */
[----:B------:R-:W-:-:S04]  /*12c70*/  IMAD.WIDE.U32 R4, P1, R3, UR25, R4 ;  /* 0x0000001903047c25 */ /* 0x000fc8000f820004 */
[----:B------:R-:W-:-:S04]  /*12c80*/  IMAD.WIDE.U32 R2, R3, UR24, RZ ;  /* 0x0000001803027c25 */ /* 0x000fc8000f8e00ff */
[----:B------:R-:W-:Y:S01]  /*12c90*/  IMAD.MOV.U32 R2, RZ, RZ, R5 ;  /* 0x000000ffff027224 */ /* 0x000fe200078e0005 */
[----:B------:R-:W-:Y:S02]  /*12ca0*/  IADD3 RZ, P2, R3, R4, RZ ;  /* 0x0000000403ff7210 */ /* 0x000fe40007f5e0ff */
[----:B------:R-:W-:-:S03]  /*12cb0*/  IADD3.X R3, RZ, RZ, RZ, P1, !PT ;  /* 0x000000ffff037210 */ /* 0x000fc60000ffe4ff */
[----:B------:R-:W-:-:S04]  /*12cc0*/  IMAD.WIDE.U32.X R2, R23, UR25, R2, P2 ;  /* 0x0000001917027c25 */ /* 0x000fc800090e0402 */
[----:B------:R-:W-:Y:S01]  /*12cd0*/  IMAD.MOV.U32 R25, RZ, RZ, R3 ;  /* 0x000000ffff197224 */ /* 0x000fe200078e0003 */
[----:B------:R-:W-:-:S07]  /*12ce0*/  MOV R22, R2 ;  /* 0x0000000200167202 */ /* 0x000fce0000000f00 */
.L_x_334:
[----:B------:R-:W-:Y:S01]  /*12cf0*/  MOV R2, RZ ;  /* 0x000000ff00027202 */ /* 0x000fe20000000f00 */
[----:B------:R-:W-:Y:S01]  /*12d00*/  IMAD R18, R18, R7, RZ ;  /* 0x0000000712127224 */ /* 0x000fe200078e02ff */
[----:B------:R-:W-:Y:S01]  /*12d10*/  SHF.R.U64 R22, R22, UR23, R25 ;  /* 0x0000001716167c19 */ /* 0x000fe20008001219 */
[----:B------:R-:W-:Y:S01]  /*12d20*/  IMAD.MOV.U32 R3, RZ, RZ, R19 ;  /* 0x000000ffff037224 */ /* 0x000fe200078e0013 */
[----:B------:R-:W-:Y:S01]  /*12d30*/  ULDC UR4, c[0x0][0x8d8] ;  /* 0x0002360000047ab9 */ /* 0x000fe20000000800 */
[----:B------:R-:W-:Y:S01]  /*12d40*/  IMAD R4, R16, R6, RZ ;  /* 0x0000000610047224 */ /* 0x000fe200078e02ff */
[----:B------:R-:W-:Y:S01]  /*12d50*/  SHF.R.U64 R20, R20, UR4, R27 ;  /* 0x0000000414147c19 */ /* 0x000fe2000800121b */
[----:B------:R-:W-:Y:S01]  /*12d60*/  IMAD.HI.U32 R19, R19, R18, R2 ;  /* 0x0000001213137227 */ /* 0x000fe200078e0002 */
[----:B------:R-:W-:Y:S02]  /*12d70*/  MOV R3, R17 ;  /* 0x0000001100037202 */ /* 0x000fe40000000f00 */
[----:B------:R-:W-:-:S02]  /*12d80*/  IADD3 R20, R20, UR16, RZ ;  /* 0x0000001014147c10 */ /* 0x000fc4000fffe0ff */
[----:B------:R-:W-:Y:S01]  /*12d90*/  IABS R16, R9 ;  /* 0x0000000900107213 */ /* 0x000fe20000000000 */
[----:B------:R-:W-:Y:S01]  /*12da0*/  IMAD.HI.U32 R2, R17, R4, R2 ;  /* 0x0000000411027227 */ /* 0x000fe200078e0002 */
[----:B------:R-:W-:Y:S02]  /*12db0*/  IABS R3, R10 ;  /* 0x0000000a00037213 */ /* 0x000fe40000000000 */
[----:B------:R-:W-:Y:S01]  /*12dc0*/  IABS R5, R20 ;  /* 0x0000001400057213 */ /* 0x000fe20000000000 */
[----:B------:R-:W-:Y:S01]  /*12dd0*/  VIADD R17, R22, UR17 ;  /* 0x0000001116117c36 */ /* 0x000fe20008000000 */
[----:B------:R-:W-:Y:S01]  /*12de0*/  PLOP3.LUT P5, PT, PT, PT, UP3, 0x80, 0x0 ;  /* 0x000000000000781c */ /* 0x000fe20003faf038 */
[----:B------:R-:W-:Y:S01]  /*12df0*/  IMAD.MOV R18, RZ, RZ, -R16 ;  /* 0x000000ffff127224 */ /* 0x000fe200078e0a10 */
[----:B------:R-:W-:Y:S01]  /*12e00*/  IADD3 R16, RZ, -R3, RZ ;  /* 0x80000003ff107210 */ /* 0x000fe20007ffe0ff */
[----:B------:R-:W-:Y:S01]  /*12e10*/  IMAD.HI.U32 R2, R2, R5, RZ ;  /* 0x0000000502027227 */ /* 0x000fe200078e00ff */
[----:B------:R-:W-:-:S05]  /*12e20*/  IABS R4, R17 ;  /* 0x0000001100047213 */ /* 0x000fca0000000000 */
[----:B------:R-:W-:-:S04]  /*12e30*/  IMAD.HI.U32 R3, R19, R4, RZ ;  /* 0x0000000413037227 */ /* 0x000fc800078e00ff */
[----:B------:R-:W-:Y:S02]  /*12e40*/  IMAD R4, R3, R18, R4 ;  /* 0x0000001203047224 */ /* 0x000fe400078e0204 */
[----:B------:R-:W-:-:S03]  /*12e50*/  IMAD R3, R2, R16, R5 ;  /* 0x0000001002037224 */ /* 0x000fc600078e0205 */
[----:B------:R-:W-:Y:S02]  /*12e60*/  ISETP.GT.U32.AND P2, PT, R7, R4, PT ;  /* 0x000000040700720c */ /* 0x000fe40003f44070 */
[----:B------:R-:W-:-:S11]  /*12e70*/  ISETP.GT.U32.AND P1, PT, R6, R3, PT ;  /* 0x000000030600720c */ /* 0x000fd60003f24070 */
[----:B------:R-:W-:Y:S01]  /*12e80*/  @!P2 IMAD.IADD R4, R4, 0x1, -R7 ;  /* 0x000000010404a824 */ /* 0x000fe200078e0a07 */
[----:B------:R-:W-:Y:S02]  /*12e90*/  ISETP.GE.AND P2, PT, R17, RZ, PT ;  /* 0x000000ff1100720c */ /* 0x000fe40003f46270 */
[----:B------:R-:W-:Y:S02]  /*12ea0*/  @!P1 IADD3 R3, R3, -R6, RZ ;  /* 0x8000000603039210 */ /* 0x000fe40007ffe0ff */
[----:B------:R-:W-:Y:S02]  /*12eb0*/  ISETP.GT.U32.AND P4, PT, R7, R4, PT ;  /* 0x000000040700720c */ /* 0x000fe40003f84070 */
[----:B------:R-:W-:Y:S02]  /*12ec0*/  ISETP.GT.U32.AND P3, PT, R6, R3, PT ;  /* 0x000000030600720c */ /* 0x000fe40003f64070 */
[----:B------:R-:W-:-:S09]  /*12ed0*/  ISETP.GE.AND P1, PT, R20, RZ, PT ;  /* 0x000000ff1400720c */ /* 0x000fd20003f26270 */
[----:B------:R-:W-:Y:S01]  /*12ee0*/  @!P4 IMAD.IADD R4, R4, 0x1, -R7 ;  /* 0x000000010404c824 */ /* 0x000fe200078e0a07 */
[----:B------:R-:W-:Y:S02]  /*12ef0*/  ISETP.NE.AND P4, PT, RZ, UR10, PT ;  /* 0x0000000aff007c0c */ /* 0x000fe4000bf85270 */
[----:B------:R-:W-:Y:S01]  /*12f00*/  @!P3 IADD3 R3, R3, -R6, RZ ;  /* 0x800000060303b210 */ /* 0x000fe20007ffe0ff */
[----:B------:R-:W-:Y:S01]  /*12f10*/  @!P2 IMAD.MOV R4, RZ, RZ, -R4 ;  /* 0x000000ffff04a224 */ /* 0x000fe200078e0a04 */
[----:B------:R-:W-:Y:S02]  /*12f20*/  ISETP.NE.AND P3, PT, RZ, UR9, PT ;  /* 0x00000009ff007c0c */ /* 0x000fe4000bf65270 */
[----:B------:R-:W-:-:S07]  /*12f30*/  @!P1 IADD3 R3, -R3, RZ, RZ ;  /* 0x000000ff03039210 */ /* 0x000fce0007ffe1ff */
[----:B------:R-:W-:-:S04]  /*12f40*/  @!P4 LOP3.LUT R4, RZ, UR10, RZ, 0x33, !PT ;  /* 0x0000000aff04cc12 */ /* 0x000fc8000f8e33ff */
[----:B------:R-:W-:Y:S01]  /*12f50*/  @!P3 LOP3.LUT R3, RZ, UR9, RZ, 0x33, !PT ;  /* 0x00000009ff03bc12 */ /* 0x000fe2000f8e33ff */
[----:B------:R-:W-:-:S03]  /*12f60*/  IMAD.IADD R4, R17, 0x1, -R4 ;  /* 0x0000000111047824 */ /* 0x000fc600078e0a04 */
[----:B------:R-:W-:-:S04]  /*12f70*/  IADD3 R3, R20, -R3, RZ ;  /* 0x8000000314037210 */ /* 0x000fc80007ffe0ff */
[----:B------:R-:W-:Y:S01]  /*12f80*/  SEL R2, R4, R3, !P5 ;  /* 0x0000000304027207 */ /* 0x000fe20006800000 */
[----:B------:R-:W-:-:S03]  /*12f90*/  IMAD R6, R3, R4, RZ ;  /* 0x0000000403067224 */ /* 0x000fc600078e02ff */
[--C-:B------:R-:W-:Y:S01]  /*12fa0*/  SHF.R.S32.HI R5, RZ, 0x1f, R2.reuse ;  /* 0x0000001fff057819 */ /* 0x100fe20000011402 */
[----:B------:R-:W-:Y:S01]  /*12fb0*/  IMAD.MOV.U32 R4, RZ, RZ, R2 ;  /* 0x000000ffff047224 */ /* 0x000fe200078e0002 */
[----:B------:R-:W-:-:S07]  /*12fc0*/  SHF.R.S32.HI R7, RZ, 0x1f, R6 ;  /* 0x0000001fff077819 */ /* 0x000fce0000011406 */
.L_x_332:
[----:B--2---:R-:W-:Y:S05]  /*12fd0*/  BSYNC B0 ;  /* 0x0000000000007941 */ /* 0x004fea0003800000 */
.L_x_331:
[----:B------:R-:W1:Y:S01]  /*12fe0*/  SHFL.UP PT, R3, R6, 0x1, RZ ;  /* 0x0420000006037989 */ /* 0x000e6200000e00ff */
[----:B------:R-:W-:-:S03]  /*12ff0*/  ISETP.NE.AND P1, PT, R21, RZ, PT ;  /* 0x000000ff1500720c */ /* 0x000fc60003f25270 */
[----:B------:R-:W2:Y:S01]  /*13000*/  SHFL.UP PT, R2, R7, 0x1, RZ ;  /* 0x0420000007027989 */ /* 0x000ea200000e00ff */
[----:B-1----:R-:W-:Y:S02]  /*13010*/  SEL R3, R3, RZ, P1 ;  /* 0x000000ff03037207 */ /* 0x002fe40000800000 */
[----:B--2---:R-:W-:Y:S02]  /*13020*/  SEL R2, R2, RZ, P1 ;  /* 0x000000ff02027207 */ /* 0x004fe40000800000 */
[----:B------:R-:W-:-:S04]  /*13030*/  IADD3 R18, P2, R3, R6, RZ ;  /* 0x0000000603127210 */ /* 0x000fc80007f5e0ff */
[----:B------:R-:W-:Y:S01]  /*13040*/  IADD3.X R19, R2, R7, RZ, P2, !PT ;  /* 0x0000000702137210 */ /* 0x000fe200017fe4ff */
[----:B------:R-:W1:Y:S01]  /*13050*/  SHFL.UP PT, R3, R18, 0x2, RZ ;  /* 0x0440000012037989 */ /* 0x000e6200000e00ff */
[----:B------:R-:W-:-:S03]  /*13060*/  ISETP.GE.U32.AND P2, PT, R21, 0x2, PT ;  /* 0x000000021500780c */ /* 0x000fc60003f46070 */
[----:B------:R-:W2:Y:S01]  /*13070*/  SHFL.UP PT, R2, R19, 0x2, RZ ;  /* 0x0440000013027989 */ /* 0x000ea200000e00ff */
[----:B-1----:R-:W-:-:S04]  /*13080*/  SEL R3, R3, RZ, P2 ;  /* 0x000000ff03037207 */ /* 0x002fc80001000000 */
[----:B------:R-:W-:Y:S02]  /*13090*/  IADD3 R16, P3, R3, R18, RZ ;  /* 0x0000001203107210 */ /* 0x000fe40007f7e0ff */
[----:B--2---:R-:W-:-:S03]  /*130a0*/  SEL R2, R2, RZ, P2 ;  /* 0x000000ff02027207 */ /* 0x004fc60001000000 */
[----:B------:R-:W1:Y:S02]  /*130b0*/  SHFL.UP PT, R3, R16, 0x4, RZ ;  /* 0x0480000010037989 */ /* 0x000e6400000e00ff */
[----:B------:R-:W-:Y:S01]  /*130c0*/  IMAD.X R17, R2, 0x1, R19, P3 ;  /* 0x0000000102117824 */ /* 0x000fe200018e0613 */
[----:B------:R-:W-:-:S04]  /*130d0*/  ISETP.GE.U32.AND P3, PT, R21, 0x4, PT ;  /* 0x000000041500780c */ /* 0x000fc80003f66070 */
[----:B------:R-:W2:Y:S01]  /*130e0*/  SHFL.UP PT, R2, R17, 0x4, RZ ;  /* 0x0480000011027989 */ /* 0x000ea200000e00ff */
[----:B-1----:R-:W-:-:S04]  /*130f0*/  SEL R3, R3, RZ, P3 ;  /* 0x000000ff03037207 */ /* 0x002fc80001800000 */
[----:B------:R-:W-:Y:S02]  /*13100*/  IADD3 R18, P4, R3, R16, RZ ;  /* 0x0000001003127210 */ /* 0x000fe40007f9e0ff */
[----:B--2---:R-:W-:-:S03]  /*13110*/  SEL R2, R2, RZ, P3 ;  /* 0x000000ff02027207 */ /* 0x004fc60001800000 */
[----:B------:R-:W1:Y:S01]  /*13120*/  SHFL.UP PT, R3, R18, 0x8, RZ ;  /* 0x0500000012037989 */ /* 0x000e6200000e00ff */
[----:B------:R-:W-:Y:S02]  /*13130*/  IADD3.X R19, R2, R17, RZ, P4, !PT ;  /* 0x0000001102137210 */ /* 0x000fe400027fe4ff */
        /* <DEDUP_REMOVED lines=11> */
[----:B--2---:R-:W-:-:S04]  /*131f0*/  SEL R2, R2, RZ, P5 ;  /* 0x000000ff02027207 */ /* 0x004fc80002800000 */
[----:B------:R-:W-:Y:S02]  /*13200*/  IADD3.X R18, R2, R17, RZ, P6, !PT ;  /* 0x0000001102127210 */ /* 0x000fe400037fe4ff */
[----:B------:R-:W-:-:S04]  /*13210*/  IADD3 R2, P6, R19, UR5, RZ ;  /* 0x0000000513027c10 */ /* 0x000fc8000ffde0ff */
[----:B------:R-:W-:Y:S02]  /*13220*/  IADD3.X R3, R18, UR6, RZ, P6, !PT ;  /* 0x0000000612037c10 */ /* 0x000fe4000b7fe4ff */
[----:B------:R-:W-:-:S04]  /*13230*/  ISETP.GT.U32.AND P6, PT, R2, UR8, PT ;  /* 0x0000000802007c0c */ /* 0x000fc8000bfc4070 */
[----:B------:R-:W-:-:S13]  /*13240*/  ISETP.GT.U32.AND.EX P6, PT, R3, UR7, PT, P6 ;  /* 0x0000000703007c0c */ /* 0x000fda000bfc4160 */
[----:B------:R-:W-:-:S04]  /*13250*/  VOTE.ANY R16, PT, P6 ;  /* 0x0000000000107806 */ /* 0x000fc800030e0100 */
[----:B------:R-:W-:-:S13]  /*13260*/  ISETP.NE.AND P6, PT, R16, RZ, PT ;  /* 0x000000ff1000720c */ /* 0x000fda0003fc5270 */
[----:B------:R-:W-:Y:S05]  /*13270*/  @P6 BRA `(.L_x_335) ;  /* 0x0000000800786947 */ /* 0x000fea0003800000 */
[----:B------:R-:W-:Y:S01]  /*13280*/  IMAD.MOV.U32 R19, RZ, RZ, R2 ;  /* 0x000000ffff137224 */ /* 0x000fe200078e0002 */
[----:B------:R-:W-:Y:S01]  /*13290*/  MOV R20, R3 ;  /* 0x0000000300147202 */ /* 0x000fe20000000f00 */
[----:B------:R-:W-:Y:S01]  /*132a0*/  ULDC UR22, c[0x0][0x910] ;  /* 0x0002440000167ab9 */ /* 0x000fe20000000800 */
[----:B------:R-:W-:Y:S01]  /*132b0*/  ULDC UR23, c[0x0][0x8f4] ;  /* 0x00023d0000177ab9 */ /* 0x000fe20000000800 */
[----:B------:R-:W-:Y:S01]  /*132c0*/  ULDC UR4, c[0x0][0x8dc] ;  /* 0x0002370000047ab9 */ /* 0x000fe20000000800 */
[----:B------:R-:W-:Y:S01]  /*132d0*/  ULDC UR30, c[0x0][0x8d8] ;  /* 0x00023600001e7ab9 */ /* 0x000fe20000000800 */
[----:B------:R-:W-:Y:S01]  /*132e0*/  ULDC UR31, c[0x0][0x8f0] ;  /* 0x00023c00001f7ab9 */ /* 0x000fe20000000800 */
[----:B------:R-:W-:Y:S01]  /*132f0*/  ULDC.64 UR24, c[0x0][0x8d0] ;  /* 0x0002340000187ab9 */ /* 0x000fe20000000a00 */
[----:B------:R-:W-:-:S05]  /*13300*/  ULDC.64 UR26, c[0x0][0x8e8] ;  /* 0x00023a00001a7ab9 */ /* 0x000fca0000000a00 */
.L_x_340:
[----:B------:R-:W-:Y:S01]  /*13310*/  IMAD.MOV.U32 R11, RZ, RZ, R12 ;  /* 0x000000ffff0b7224 */ /* 0x000fe200078e000c */
[----:B------:R-:W-:Y:S01]  /*13320*/  IADD3 R12, R12, 0x20, RZ ;  /* 0x000000200c0c7810 */ /* 0x000fe20007ffe0ff */
[----:B-----5:R-:W-:Y:S01]  /*13330*/  IMAD.MOV.U32 R17, RZ, RZ, R0 ;  /* 0x000000ffff117224 */ /* 0x020fe200078e0000 */
[----:B------:R-:W-:Y:S02]  /*13340*/  MOV R16, R8 ;  /* 0x0000000800107202 */ /* 0x000fe40000000f00 */
[----:B------:R-:W-:-:S13]  /*13350*/  ISETP.GE.AND P6, PT, R12, UR22, PT ;  /* 0x000000160c007c0c */ /* 0x000fda000bfc6270 */
[----:B------:R-:W1:Y:S01]  /*13360*/  @!P6 LDC.64 R2, c[0x0][0x918] ;  /* 0x00024600ff02eb82 */ /* 0x000e620000000a00 */
[----:B------:R-:W2:Y:S01]  /*13370*/  SHFL.IDX PT, R20, R20, 0x1f, 0x1f ;  /* 0x03e01f0014147f89 */ /* 0x000ea200000e0000 */
[----:B------:R-:W-:-:S03]  /*13380*/  @!P6 VIADD R7, R11, 0x20 ;  /* 0x000000200b07e836 */ /* 0x000fc60000000000 */
[----:B------:R-:W3:Y:S01]  /*13390*/  SHFL.IDX PT, R19, R19, 0x1f, 0x1f ;  /* 0x03e01f0013137f89 */ /* 0x000ee200000e0000 */
[----:B------:R-:W-:Y:S01]  /*133a0*/  BSSY B0, `(.L_x_336) ;  /* 0x0000064000007945 */ /* 0x000fe20003800000 */
[----:B-1----:R-:W-:-:S05]  /*133b0*/  @!P6 IMAD.WIDE R2, R7, 0xc, R2 ;  /* 0x0000000c0702e825 */ /* 0x002fca00078e0202 */
[----:B------:R1:W5:Y:S04]  /*133c0*/  @!P6 LDG.E R8, desc[UR38][R2.64] ;  /* 0x000000260208e981 */ /* 0x000368000c1e1900 */
[----:B------:R1:W5:Y:S01]  /*133d0*/  @!P6 LDG.E R0, desc[UR38][R2.64+0x4] ;  /* 0x000004260200e981 */ /* 0x000362000c1e1900 */
[----:B------:R-:W-:Y:S01]  /*133e0*/  ISETP.GE.AND P6, PT, R11, UR22, PT ;  /* 0x000000160b007c0c */ /* 0x000fe2000bfc6270 */
[----:B------:R-:W-:Y:S01]  /*133f0*/  IMAD.MOV.U32 R7, RZ, RZ, RZ ;  /* 0x000000ffff077224 */ /* 0x000fe200078e00ff */
[----:B--2---:R-:W-:Y:S02]  /*13400*/  R2UR UR6, R20 ;  /* 0x00000000140672ca */ /* 0x004fe400000e0000 */
[----:B---3--:R-:W-:Y:S02]  /*13410*/  R2UR UR5, R19 ;  /* 0x00000000130572ca */ /* 0x008fe400000e0000 */
[----:B------:R-:W-:-:S07]  /*13420*/  MOV R6, 0x7fffffff ;  /* 0x7fffffff00067802 */ /* 0x000fce0000000f00 */
[----:B-1----:R-:W-:Y:S06]  /*13430*/  @P6 BRA `(.L_x_337) ;  /* 0x0000000400686947 */ /* 0x002fec0003800000 */
[----:B------:R-:W-:-:S04]  /*13440*/  IADD3 R18, P6, R16, UR11, RZ ;  /* 0x0000000b10127c10 */ /* 0x000fc8000ffde0ff */
[----:B------:R-:W-:Y:S02]  /*13450*/  LEA.HI.X.SX32 R23, R16, UR13, 0x1, P6 ;  /* 0x0000000d10177c11 */ /* 0x000fe4000b0f0eff */
[----:B------:R-:W-:Y:S02]  /*13460*/  IABS R16, R9 ;  /* 0x0000000900107213 */ /* 0x000fe40000000000 */
[C---:B------:R-:W-:Y:S02]  /*13470*/  IADD3 R20, P6, R17.reuse, UR12, RZ ;  /* 0x0000000c11147c10 */ /* 0x040fe4000ffde0ff */
[----:B------:R-:W1:Y:S02]  /*13480*/  I2F.RP R2, R16 ;  /* 0x0000001000027306 */ /* 0x000e640000209400 */
[----:B------:R-:W-:Y:S02]  /*13490*/  LEA.HI.X.SX32 R25, R17, UR14, 0x1, P6 ;  /* 0x0000000e11197c11 */ /* 0x000fe4000b0f0eff */
[----:B------:R-:W-:-:S04]  /*134a0*/  PLOP3.LUT P6, PT, PT, PT, UP0, 0x80, 0x0 ;  /* 0x000000000000781c */ /* 0x000fc80003fcf008 */
[----:B-1----:R-:W1:Y:S02]  /*134b0*/  MUFU.RCP R2, R2 ;  /* 0x0000000200027308 */ /* 0x002e640000001000 */
[----:B-1----:R-:W-:-:S06]  /*134c0*/  IADD3 R17, R2, 0xffffffe, RZ ;  /* 0x0ffffffe02117810 */ /* 0x002fcc0007ffe0ff */
[----:B------:R-:W1:Y:S02]  /*134d0*/  F2I.FTZ.U32.TRUNC.NTZ R17, R17 ;  /* 0x0000001100117305 */ /* 0x000e64000021f000 */
[----:B-1----:R-:W-:Y:S01]  /*134e0*/  IMAD.MOV R19, RZ, RZ, -R17 ;  /* 0x000000ffff137224 */ /* 0x002fe200078e0a11 */
[----:B------:R-:W-:Y:S06]  /*134f0*/  @!P6 BRA `(.L_x_338) ;  /* 0x00000000002ce947 */ /* 0x000fec0003800000 */
[----:B------:R-:W-:-:S04]  /*13500*/  IADD3 R7, P6, R18, UR4, RZ ;  /* 0x0000000412077c10 */ /* 0x000fc8000ffde0ff */
[----:B------:R-:W-:-:S05]  /*13510*/  IADD3.X R23, RZ, R23, RZ, P6, !PT ;  /* 0x00000017ff177210 */ /* 0x000fca00037fe4ff */
[----:B------:R-:W-:-:S04]  /*13520*/  IMAD.WIDE.U32 R4, R23, UR24, RZ ;  /* 0x0000001817047c25 */ /* 0x000fc8000f8e00ff */
[----:B------:R-:W-:-:S04]  /*13530*/  IMAD.WIDE.U32 R4, P6, R7, UR25, R4 ;  /* 0x0000001907047c25 */ /* 0x000fc8000f8c0004 */
[----:B------:R-:W-:Y:S01]  /*13540*/  IMAD.WIDE.U32 R6, R7, UR24, RZ ;  /* 0x0000001807067c25 */ /* 0x000fe2000f8e00ff */
[----:B------:R-:W-:-:S03]  /*13550*/  MOV R2, R5 ;  /* 0x0000000500027202 */ /* 0x000fc60000000f00 */
[----:B------:R-:W-:Y:S01]  /*13560*/  IMAD.X R3, RZ, RZ, RZ, P6 ;  /* 0x000000ffff037224 */ /* 0x000fe200030e06ff */
[----:B------:R-:W-:-:S05]  /*13570*/  IADD3 RZ, P6, R7, R4, RZ ;  /* 0x0000000407ff7210 */ /* 0x000fca0007fde0ff */
[----:B------:R-:W-:-:S04]  /*13580*/  IMAD.WIDE.U32.X R2, R23, UR25, R2, P6 ;  /* 0x0000001917027c25 */ /* 0x000fc8000b0e0402 */
[----:B------:R-:W-:Y:S01]  /*13590*/  IMAD.MOV.U32 R18, RZ, RZ, R2 ;  /* 0x000000ffff127224 */ /* 0x000fe200078e0002 */
[----:B------:R-:W-:-:S07]  /*135a0*/  MOV R23, R3 ;  /* 0x0000000300177202 */ /* 0x000fce0000000f00 */
.L_x_338:
        /* <DEDUP_REMOVED lines=12> */
.L_x_339:
[----:B------:R-:W-:Y:S01]  /*13670*/  IABS R2, R9 ;  /* 0x0000000900027213 */ /* 0x000fe20000000000 */
[----:B------:R-:W-:Y:S01]  /*13680*/  IMAD R5, R19, R16, RZ ;  /* 0x0000001013057224 */ /* 0x000fe200078e02ff */
[----:B------:R-:W-:Y:S01]  /*13690*/  SHF.R.U64 R4, R20, UR31, R25 ;  /* 0x0000001f14047c19 */ /* 0x000fe20008001219 */
[----:B------:R-:W-:Y:S01]  /*136a0*/  IMAD.MOV.U32 R3, RZ, RZ, R17 ;  /* 0x000000ffff037224 */ /* 0x000fe200078e0011 */
[----:B------:R-:W-:Y:S01]  /*136b0*/  SHF.R.U64 R18, R18, UR30, R23 ;  /* 0x0000001e12127c19 */ /* 0x000fe20008001217 */
[----:B------:R-:W-:Y:S01]  /*136c0*/  IMAD.MOV R7, RZ, RZ, -R2 ;  /* 0x000000ffff077224 */ /* 0x000fe200078e0a02 */
[----:B------:R-:W-:Y:S02]  /*136d0*/  IADD3 R4, R4, UR17, RZ ;  /* 0x0000001104047c10 */ /* 0x000fe4000fffe0ff */
[----:B------:R-:W-:Y:S02]  /*136e0*/  MOV R2, RZ ;  /* 0x000000ff00027202 */ /* 0x000fe40000000f00 */
[----:B------:R-:W-:-:S03]  /*136f0*/  IABS R6, R4 ;  /* 0x0000000400067213 */ /* 0x000fc60000000000 */
[----:B------:R-:W-:Y:S01]  /*13700*/  IMAD.HI.U32 R2, R17, R5, R2 ;  /* 0x0000000511027227 */ /* 0x000fe200078e0002 */
[----:B------:R-:W-:Y:S02]  /*13710*/  IABS R17, R10 ;  /* 0x0000000a00117213 */ /* 0x000fe40000000000 */
[----:B------:R-:W-:Y:S01]  /*13720*/  MOV R5, R6 ;  /* 0x0000000600057202 */ /* 0x000fe20000000f00 */
[----:B------:R-:W-:Y:S01]  /*13730*/  IMAD.MOV.U32 R3, RZ, RZ, R7 ;  /* 0x000000ffff037224 */ /* 0x000fe200078e0007 */
[----:B------:R-:W1:Y:S01]  /*13740*/  I2F.RP R6, R17 ;  /* 0x0000001100067306 */ /* 0x000e620000209400 */
[----:B------:R-:W-:Y:S02]  /*13750*/  VIADD R7, R18, UR16 ;  /* 0x0000001012077c36 */ /* 0x000fe40008000000 */
[----:B------:R-:W-:-:S03]  /*13760*/  IMAD.HI.U32 R2, R2, R5, RZ ;  /* 0x0000000502027227 */ /* 0x000fc600078e00ff */
[----:B------:R-:W-:Y:S01]  /*13770*/  IABS R18, R7 ;  /* 0x0000000700127213 */ /* 0x000fe20000000000 */
[----:B------:R-:W-:-:S05]  /*13780*/  IMAD R5, R2, R3, R5 ;  /* 0x0000000302057224 */ /* 0x000fca00078e0205 */
[----:B------:R-:W-:Y:S01]  /*13790*/  ISETP.GT.U32.AND P6, PT, R16, R5, PT ;  /* 0x000000051000720c */ /* 0x000fe20003fc4070 */
[----:B-1----:R-:W1:-:S12]  /*137a0*/  MUFU.RCP R6, R6 ;  /* 0x0000000600067308 */ /* 0x002e580000001000 */
[----:B------:R-:W-:Y:S01]  /*137b0*/  @!P6 IADD3 R5, R5, -R16, RZ ;  /* 0x800000100505e210 */ /* 0x000fe20007ffe0ff */
[----:B-1----:R-:W-:-:S04]  /*137c0*/  VIADD R2, R6, 0xffffffe ;  /* 0x0ffffffe06027836 */ /* 0x002fc80000000000 */
[----:B------:R1:W2:Y:S02]  /*137d0*/  F2I.FTZ.U32.TRUNC.NTZ R3, R2 ;  /* 0x0000000200037305 */ /* 0x0002a4000021f000 */
[----:B-1----:R-:W-:Y:S02]  /*137e0*/  MOV R2, RZ ;  /* 0x000000ff00027202 */ /* 0x002fe40000000f00 */
[----:B--2---:R-:W-:-:S05]  /*137f0*/  IADD3 R20, RZ, -R3, RZ ;  /* 0x80000003ff147210 */ /* 0x004fca0007ffe0ff */
[----:B------:R-:W-:Y:S01]  /*13800*/  IMAD R19, R20, R17, RZ ;  /* 0x0000001114137224 */ /* 0x000fe200078e02ff */
[----:B------:R-:W-:-:S03]  /*13810*/  IABS R20, R10 ;  /* 0x0000000a00147213 */ /* 0x000fc60000000000 */
[----:B------:R-:W-:Y:S01]  /*13820*/  IMAD.HI.U32 R6, R3, R19, R2 ;  /* 0x0000001303067227 */ /* 0x000fe200078e0002 */
[----:B------:R-:W-:-:S03]  /*13830*/  MOV R3, R18 ;  /* 0x0000001200037202 */ /* 0x000fc60000000f00 */
[----:B------:R-:W-:Y:S02]  /*13840*/  IMAD.MOV R20, RZ, RZ, -R20 ;  /* 0x000000ffff147224 */ /* 0x000fe400078e0a14 */
[----:B------:R-:W-:-:S04]  /*13850*/  IMAD.HI.U32 R2, R6, R3, RZ ;  /* 0x0000000306027227 */ /* 0x000fc800078e00ff */
[----:B------:R-:W-:-:S04]  /*13860*/  IMAD.MOV.U32 R18, RZ, RZ, R20 ;  /* 0x000000ffff127224 */ /* 0x000fc800078e0014 */
[----:B------:R-:W-:-:S05]  /*13870*/  IMAD R2, R2, R18, R3 ;  /* 0x0000001202027224 */ /* 0x000fca00078e0203 */
[----:B------:R-:W-:-:S13]  /*13880*/  ISETP.GT.U32.AND P6, PT, R17, R2, PT ;  /* 0x000000021100720c */ /* 0x000fda0003fc4070 */
[----:B------:R-:W-:Y:S02]  /*13890*/  @!P6 IADD3 R2, R2, -R17, RZ ;  /* 0x800000110202e210 */ /* 0x000fe40007ffe0ff */
[----:B------:R-:W-:-:S13]  /*138a0*/  ISETP.GT.U32.AND P6, PT, R16, R5, PT ;  /* 0x000000051000720c */ /* 0x000fda0003fc4070 */
[----:B------:R-:W-:Y:S01]  /*138b0*/  @!P6 IMAD.IADD R5, R5, 0x1, -R16 ;  /* 0x000000010505e824 */ /* 0x000fe200078e0a10 */
[----:B------:R-:W-:-:S03]  /*138c0*/  ISETP.GT.U32.AND P6, PT, R17, R2, PT ;  /* 0x000000021100720c */ /* 0x000fc60003fc4070 */
[----:B------:R-:W-:-:S10]  /*138d0*/  IMAD.MOV.U32 R3, RZ, RZ, R5 ;  /* 0x000000ffff037224 */ /* 0x000fd400078e0005 */
[----:B------:R-:W-:Y:S02]  /*138e0*/  @!P6 IADD3 R2, R2, -R17, RZ ;  /* 0x800000110202e210 */ /* 0x000fe40007ffe0ff */
[----:B------:R-:W-:-:S13]  /*138f0*/  ISETP.GE.AND P6, PT, R4, RZ, PT ;  /* 0x000000ff0400720c */ /* 0x000fda0003fc6270 */
[----:B------:R-:W-:Y:S02]  /*13900*/  @!P6 IADD3 R3, -R3, RZ, RZ ;  /* 0x000000ff0303e210 */ /* 0x000fe40007ffe1ff */
        /* <DEDUP_REMOVED lines=11> */
[----:B------:R-:W-:Y:S02]  /*139c0*/  SHF.R.S32.HI R5, RZ, 0x1f, R4 ;  /* 0x0000001fff057819 */ /* 0x000fe40000011404 */
[----:B------:R-:W-:-:S07]  /*139d0*/  SHF.R.S32.HI R7, RZ, 0x1f, R6 ;  /* 0x0000001fff077819 */ /* 0x000fce0000011406 */
.L_x_337:
[----:B------:R-:W-:Y:S05]  /*139e0*/  BSYNC B0 ;  /* 0x0000000000007941 */ /* 0x000fea0003800000 */
.L_x_336:
[----:B------:R-:W1:Y:S04]  /*139f0*/  SHFL.UP PT, R3, R6, 0x1, RZ ;  /* 0x0420000006037989 */ /* 0x000e6800000e00ff */
[----:B------:R-:W2:Y:S01]  /*13a00*/  SHFL.UP PT, R2, R7, 0x1, RZ ;  /* 0x0420000007027989 */ /* 0x000ea200000e00ff */
[----:B-1----:R-:W-:Y:S02]  /*13a10*/  SEL R3, R3, RZ, P1 ;  /* 0x000000ff03037207 */ /* 0x002fe40000800000 */
[----:B--2---:R-:W-:Y:S02]  /*13a20*/  SEL R2, R2, RZ, P1 ;  /* 0x000000ff02027207 */ /* 0x004fe40000800000 */
[----:B------:R-:W-:-:S04]  /*13a30*/  IADD3 R18, P6, R3, R6, RZ ;  /* 0x0000000603127210 */ /* 0x000fc80007fde0ff */
[----:B------:R-:W-:Y:S01]  /*13a40*/  IADD3.X R17, R2, R7, RZ, P6, !PT ;  /* 0x0000000702117210 */ /* 0x000fe200037fe4ff */
[----:B------:R-:W1:Y:S04]  /*13a50*/  SHFL.UP PT, R3, R18, 0x2, RZ ;  /* 0x0440000012037989 */ /* 0x000e6800000e00ff */
[----:B------:R-:W2:Y:S01]  /*13a60*/  SHFL.UP PT, R2, R17, 0x2, RZ ;  /* 0x0440000011027989 */ /* 0x000ea200000e00ff */
[----:B-1----:R-:W-:Y:S02]  /*13a70*/  SEL R3, R3, RZ, P2 ;  /* 0x000000ff03037207 */ /* 0x002fe40001000000 */
[----:B--2---:R-:W-:Y:S02]  /*13a80*/  SEL R2, R2, RZ, P2 ;  /* 0x000000ff02027207 */ /* 0x004fe40001000000 */
[----:B------:R-:W-:-:S05]  /*13a90*/  IADD3 R16, P6, R3, R18, RZ ;  /* 0x0000001203107210 */ /* 0x000fca0007fde0ff */
[----:B------:R-:W-:Y:S01]  /*13aa0*/  IMAD.X R23, R2, 0x1, R17, P6 ;  /* 0x0000000102177824 */ /* 0x000fe200030e0611 */
        /* <DEDUP_REMOVED lines=17> */
[----:B------:R-:W-:Y:S02]  /*13bc0*/  IADD3.X R3, R16, R17, RZ, P6, !PT ;  /* 0x0000001110037210 */ /* 0x000fe400037fe4ff */
[----:B------:R-:W-:-:S04]  /*13bd0*/  IADD3 R19, P6, R2, UR5, RZ ;  /* 0x0000000502137c10 */ /* 0x000fc8000ffde0ff */
[----:B------:R-:W-:Y:S02]  /*13be0*/  IADD3.X R20, R3, UR6, RZ, P6, !PT ;  /* 0x0000000603147c10 */ /* 0x000fe4000b7fe4ff */
[----:B------:R-:W-:-:S04]  /*13bf0*/  ISETP.GT.U32.AND P6, PT, R19, UR8, PT ;  /* 0x0000000813007c0c */ /* 0x000fc8000bfc4070 */
[----:B------:R-:W-:-:S13]  /*13c00*/  ISETP.GT.U32.AND.EX P6, PT, R20, UR7, PT, P6 ;  /* 0x0000000714007c0c */ /* 0x000fda000bfc4160 */
[----:B------:R-:W-:-:S04]  /*13c10*/  VOTE.ANY R16, PT, P6 ;  /* 0x0000000000107806 */ /* 0x000fc800030e0100 */
[----:B------:R-:W-:-:S13]  /*13c20*/  ISETP.NE.AND P6, PT, R16, RZ, PT ;  /* 0x000000ff1000720c */ /* 0x000fda0003fc5270 */
[----:B------:R-:W-:Y:S05]  /*13c30*/  @!P6 BRA `(.L_x_340) ;  /* 0xfffffff400b4e947 */ /* 0x000fea000383ffff */
[----:B------:R-:W-:Y:S01]  /*13c40*/  IMAD.MOV.U32 R19, RZ, RZ, R2 ;  /* 0x000000ffff137224 */ /* 0x000fe200078e0002 */
[----:B------:R-:W-:-:S07]  /*13c50*/  MOV R18, R3 ;  /* 0x0000000300127202 */ /* 0x000fce0000000f00 */
.L_x_335:
[----:B------:R-:W1:Y:S08]  /*13c60*/  BREV R16, R16 ;  /* 0x0000001000107301 */ /* 0x000e700000000000 */
[----:B-1----:R-:W1:Y:S02]  /*13c70*/  FLO.U32.SH R17, R16 ;  /* 0x0000001000117300 */ /* 0x002e6400000e0400 */
[----:B-1----:R-:W1:Y:S02]  /*13c80*/  SHFL.IDX PT, R11, R11, R17, 0x1f ;  /* 0x00001f110b0b7589 */ /* 0x002e6400000e0000 */
[----:B-1----:R-:W-:-:S13]  /*13c90*/  R2UR UR4, R11 ;  /* 0x000000000b0472ca */ /* 0x002fda00000e0000 */
[----:B------:R-:W-:-:S05]  /*13ca0*/  VIADD R23, R21, UR4 ;  /* 0x0000000415177c36 */ /* 0x000fca0008000000 */
[----:B------:R-:W-:-:S13]  /*13cb0*/  ISETP.GE.AND P1, PT, R23, UR22, PT ;  /* 0x0000001617007c0c */ /* 0x000fda000bf26270 */
[----:B------:R-:W1:Y:S02]  /*13cc0*/  @!P1 LDC.64 R2, c[0x0][0x918] ;  /* 0x00024600ff029b82 */ /* 0x000e640000000a00 */
[----:B-1----:R-:W-:-:S05]  /*13cd0*/  @!P1 IMAD.WIDE R2, R23, 0xc, R2 ;  /* 0x0000000c17029825 */ /* 0x002fca00078e0202 */
[----:B-----5:R1:W5:Y:S04]  /*13ce0*/  @!P1 LDG.E R8, desc[UR38][R2.64] ;  /* 0x0000002602089981 */ /* 0x020368000c1e1900 */
[----:B------:R1:W5:Y:S01]  /*13cf0*/  @!P1 LDG.E R0, desc[UR38][R2.64+0x4] ;  /* 0x0000042602009981 */ /* 0x000362000c1e1900 */
[----:B------:R-:W-:-:S03]  /*13d00*/  IADD3 R12, P1, P2, R19, UR5, -R6 ;  /* 0x00000005130c7c10 */ /* 0x000fc6000fa3e806 */
[----:B------:R-:W-:Y:S01]  /*13d10*/  SHFL.IDX PT, R6, R6, R17, 0x1f ;  /* 0x00001f1106067589 */ /* 0x000fe200000e0000 */
[----:B------:R-:W-:-:S03]  /*13d20*/  IADD3.X R18, R18, UR6, ~R7, P1, P2 ;  /* 0x0000000612127c10 */ /* 0x000fc60008fe4c07 */
[----:B------:R-:W2:Y:S04]  /*13d30*/  SHFL.IDX PT, R12, R12, R17, 0x1f ;  /* 0x00001f110c0c7589 */ /* 0x000ea800000e0000 */
[----:B------:R-:W3:Y:S04]  /*13d40*/  SHFL.IDX PT, R18, R18, R17, 0x1f ;  /* 0x00001f1112127589 */ /* 0x000ee800000e0000 */
[----:B------:R1:W4:Y:S04]  /*13d50*/  SHFL.IDX PT, R7, R7, R17, 0x1f ;  /* 0x00001f1107077589 */ /* 0x00032800000e0000 */
[----:B------:R1:W1:Y:S04]  /*13d60*/  SHFL.IDX PT, R5, R5, R17, 0x1f ;  /* 0x00001f1105057589 */ /* 0x00026800000e0000 */
[----:B------:R1:W1:Y:S01]  /*13d70*/  SHFL.IDX PT, R4, R4, R17, 0x1f ;  /* 0x00001f1104047589 */ /* 0x00026200000e0000 */
[----:B--2---:R-:W-:-:S02]  /*13d80*/  R2UR UR5, R12 ;  /* 0x000000000c0572ca */ /* 0x004fc400000e0000 */
[----:B---3--:R-:W-:-:S15]  /*13d90*/  R2UR UR6, R18 ;  /* 0x00000000120672ca */ /* 0x008fde00000e0000 */
.L_x_330:
[----:B-1----:R-:W1:Y:S01]  /*13da0*/  LDC R2, c[0x0][0x910] ;  /* 0x00024400ff027b82 */ /* 0x002e620000000800 */
[----:B------:R-:W-:Y:S01]  /*13db0*/  UMOV UR22, 0xffffffff ;  /* 0xffffffff00167882 */ /* 0x000fe20000000000 */
[----:B------:R-:W-:Y:S01]  /*13dc0*/  UMOV UR23, 0xffffffff ;  /* 0xffffffff00177882 */ /* 0x000fe20000000000 */
[----:B------:R-:W-:Y:S01]  /*13dd0*/  UMOV UR24, 0xffffffff ;  /* 0xffffffff00187882 */ /* 0x000fe20000000000 */
[----:B------:R-:W-:Y:S02]  /*13de0*/  MOV R19, RZ ;  /* 0x000000ff00137202 */ /* 0x000fe40000000f00 */
[----:B-1----:R-:W-:-:S13]  /*13df0*/  ISETP.LE.AND P1, PT, R2, UR4, PT ;  /* 0x0000000402007c0c */ /* 0x002fda000bf23270 */
[----:B------:R-:W-:Y:S05]  /*13e00*/  @P1 BRA `(.L_x_329) ;  /* 0x0000000000f01947 */ /* 0x000fea0003800000 */
[C---:B------:R-:W-:Y:S01]  /*13e10*/  R2UR UR22, R4.reuse ;  /* 0x00000000041672ca */ /* 0x040fe200000e0000 */
[----:B------:R-:W-:Y:S01]  /*13e20*/  UIADD3 UR24, UP1, -UR5, UR8, URZ ;  /* 0x0000000805187290 */ /* 0x000fe2000ff3e13f */
[----:B------:R-:W-:Y:S01]  /*13e30*/  R2UR UR23, R5 ;  /* 0x00000000051772ca */ /* 0x000fe200000e0000 */
[----:B------:R-:W-:Y:S01]  /*13e40*/  ULDC UR30, c[0x0][0x8c0] ;  /* 0x00023000001e7ab9 */ /* 0x000fe20000000800 */
[----:B------:R-:W-:Y:S01]  /*13e50*/  ULDC UR32, c[0x0][0x8b0] ;  /* 0x00022c0000207ab9 */ /* 0x000fe20000000800 */
[----:B------:R-:W-:Y:S01]  /*13e60*/  ULDC UR33, c[0x0][0x904] ;  /* 0x0002410000217ab9 */ /* 0x000fe20000000800 */
[----:B------:R-:W-:-:S03]  /*13e70*/  SHF.R.U64 R2, R4, UR32, R5 ;  /* 0x0000002004027c19 */ /* 0x000fc60008001205 */
[----:B------:R-:W-:-:S04]  /*13e80*/  UIADD3.X UR22, ~UR6, UR7, URZ, UP1, !UPT ;  /* 0x0000000706167290 */ /* 0x000fc80008ffe53f */
[----:B------:R-:W-:Y:S02]  /*13e90*/  USHF.R.U32.HI UR31, URZ, UR30, UR22 ;  /* 0x0000001e3f1f7299 */ /* 0x000fe40008011616 */
[----:B------:R-:W-:Y:S02]  /*13ea0*/  USHF.R.U32.HI UR27, URZ, UR32, UR23 ;  /* 0x000000203f1b7299 */ /* 0x000fe40008011617 */
[----:B------:R-:W-:Y:S02]  /*13eb0*/  USHF.R.U32.HI UR25, URZ, UR32, UR31 ;  /* 0x000000203f197299 */ /* 0x000fe4000801161f */
[----:B------:R-:W-:Y:S01]  /*13ec0*/  USHF.R.U64 UR22, UR24, UR30, UR22 ;  /* 0x0000001e18167299 */ /* 0x000fe20008001216 */
[----:B------:R-:W-:Y:S01]  /*13ed0*/  R2UR UR24, R2 ;  /* 0x00000000021872ca */ /* 0x000fe200000e0000 */
[----:B------:R-:W-:Y:S02]  /*13ee0*/  USHF.R.U32.HI UR26, URZ, UR33, UR25 ;  /* 0x000000213f1a7299 */ /* 0x000fe40008011619 */
[----:B------:R-:W-:-:S02]  /*13ef0*/  USHF.R.U64 UR23, UR22, UR32, UR31 ;  /* 0x0000002016177299 */ /* 0x000fc4000800121f */
[----:B------:R-:W-:Y:S02]  /*13f00*/  ULOP3.LUT UR30, UR26, UR27, URZ, 0xfc, !UPT ;  /* 0x0000001b1a1e7292 */ /* 0x000fe4000f8efc3f */
[----:B------:R-:W-:-:S04]  /*13f10*/  USHF.R.U64 UR25, UR23, UR33, UR25 ;  /* 0x0000002117197299 */ /* 0x000fc80008001219 */
[----:B------:R-:W-:-:S13]  /*13f20*/  ISETP.NE.U32.AND P1, PT, RZ, UR30, PT ;  /* 0x0000001eff007c0c */ /* 0x000fda000bf25070 */
[----:B------:R-:W-:Y:S05]  /*13f30*/  @!P1 BRA `(.L_x_341) ;  /* 0x0000000000189947 */ /* 0x000fea0003800000 */
[----:B------:R-:W-:-:S07]  /*13f40*/  MOV R12, 0x13f60 ;  /* 0x00013f60000c7802 */ /* 0x000fce0000000f00 */
[----:B--2-45:R-:W-:Y:S05]  /*13f50*/  CALL.REL.NOINC `(.L_x_342) ;  /* 0x0000002400a47944 */ /* 0x034fea0003c00000 */
[----:B------:R-:W-:-:S04]  /*13f60*/  UIADD3 UR26, -UR27, URZ, URZ ;  /* 0x0000003f1b1a7290 */ /* 0x000fc8000fffe13f */
[----:B------:R-:W-:-:S03]  /*13f70*/  UIMAD UR25, UR24, UR26, UR25 ;  /* 0x0000001a181972a4 */ /* 0x000fc6000f8e0219 */
[----:B------:R-:W-:Y:S01]  /*13f80*/  UMOV UR24, UR27 ;  /* 0x0000001b00187c82 */ /* 0x000fe20008000000 */
[----:B------:R-:W-:Y:S08]  /*13f90*/  BRA `(.L_x_343) ;  /* 0x0000000000587947 */ /* 0x000ff00003800000 */
.L_x_341:
[----:B------:R-:W1:Y:S01]  /*13fa0*/  I2F.U32.RP R2, UR24 ;  /* 0x0000001800027d06 */ /* 0x000e620008209000 */
[----:B------:R-:W-:Y:S01]  /*13fb0*/  UMOV UR26, URZ ;  /* 0x0000003f001a7c82 */ /* 0x000fe20008000000 */
[----:B------:R-:W-:-:S06]  /*13fc0*/  UISETP.NE.U32.AND UP4, UPT, UR24, URZ, UPT ;  /* 0x0000003f1800728c */ /* 0x000fcc000bf85070 */
[----:B-1----:R-:W1:Y:S02]  /*13fd0*/  MUFU.RCP R2, R2 ;  /* 0x0000000200027308 */ /* 0x002e640000001000 */
[----:B-1----:R-:W-:-:S06]  /*13fe0*/  VIADD R3, R2, 0xffffffe ;  /* 0x0ffffffe02037836 */ /* 0x002fcc0000000000 */
[----:B------:R-:W1:Y:S02]  /*13ff0*/  F2I.FTZ.U32.TRUNC.NTZ R3, R3 ;  /* 0x0000000300037305 */ /* 0x000e64000021f000 */
[----:B-1----:R-:W-:-:S13]  /*14000*/  R2UR UR27, R3 ;  /* 0x00000000031b72ca */ /* 0x002fda00000e0000 */
[----:B------:R-:W-:-:S04]  /*14010*/  UIADD3 UR30, URZ, -UR27, URZ ;  /* 0x8000001b3f1e7290 */ /* 0x000fc8000fffe03f */
[----:B------:R-:W-:-:S04]  /*14020*/  UIMAD UR30, UR30, UR24, URZ ;  /* 0x000000181e1e72a4 */ /* 0x000fc8000f8e023f */
[----:B------:R-:W-:-:S04]  /*14030*/  UIMAD.WIDE.U32 UR26, UR27, UR30, UR26 ;  /* 0x0000001e1b1a72a5 */ /* 0x000fc8000f8e001a */
[----:B------:R-:W-:-:S04]  /*14040*/  UIMAD.WIDE.U32 UR26, UR27, UR25, URZ ;  /* 0x000000191b1a72a5 */ /* 0x000fc8000f8e003f */
[----:B------:R-:W-:-:S04]  /*14050*/  UIADD3 UR26, -UR27, URZ, URZ ;  /* 0x0000003f1b1a7290 */ /* 0x000fc8000fffe13f */
[----:B------:R-:W-:-:S04]  /*14060*/  UIMAD UR26, UR24, UR26, UR25 ;  /* 0x0000001a181a72a4 */ /* 0x000fc8000f8e0219 */
[----:B------:R-:W-:-:S11]  /*14070*/  UISETP.GE.U32.AND UP1, UPT, UR26, UR24, UPT ;  /* 0x000000181a00728c */ /* 0x000fd6000bf26070 */
[----:B------:R-:W-:Y:S02]  /*14080*/  @UP1 UIADD3 UR26, UR26, -UR24, URZ ;  /* 0x800000181a1a1290 */ /* 0x000fe4000fffe03f */
[----:B------:R-:W-:Y:S02]  /*14090*/  @UP1 UIADD3 UR27, UR27, 0x1, URZ ;  /* 0x000000011b1b1890 */ /* 0x000fe4000fffe03f */
[----:B------:R-:W-:-:S11]  /*140a0*/  UISETP.GE.U32.AND UP2, UPT, UR26, UR24, UPT ;  /* 0x000000181a00728c */ /* 0x000fd6000bf46070 */
[----:B------:R-:W-:Y:S02]  /*140b0*/  @UP2 UIADD3 UR27, UR27, 0x1, URZ ;  /* 0x000000011b1b2890 */ /* 0x000fe4000fffe03f */
[----:B------:R-:W-:-:S04]  /*140c0*/  @!UP4 ULOP3.LUT UR27, URZ, UR24, URZ, 0x33, !UPT ;  /* 0x000000183f1bc292 */ /* 0x000fc8000f8e333f */
[----:B------:R-:W-:-:S04]  /*140d0*/  UIADD3 UR26, -UR27, URZ, URZ ;  /* 0x0000003f1b1a7290 */ /* 0x000fc8000fffe13f */
[----:B------:R-:W-:-:S03]  /*140e0*/  UIMAD UR25, UR24, UR26, UR25 ;  /* 0x0000001a181972a4 */ /* 0x000fc6000f8e0219 */
[----:B------:R-:W-:-:S09]  /*140f0*/  UMOV UR24, UR27 ;  /* 0x0000001b00187c82 */ /* 0x000fd20008000000 */
.L_x_343:
[----:B------:R-:W-:Y:S01]  /*14100*/  ULOP3.LUT UR23, UR23, UR20, URZ, 0xc0, !UPT ;  /* 0x0000001417177292 */ /* 0x000fe2000f8ec03f */
[----:B------:R-:W-:Y:S01]  /*14110*/  MOV R19, 0x1 ;  /* 0x0000000100137802 */ /* 0x000fe20000000f00 */
[----:B------:R-:W-:Y:S02]  /*14120*/  ULOP3.LUT UR22, UR22, UR18, URZ, 0xc0, !UPT ;  /* 0x0000001216167292 */ /* 0x000fe4000f8ec03f */
[----:B------:R-:W-:Y:S01]  /*14130*/  UIMAD UR23, UR19, UR24, UR23 ;  /* 0x00000018131772a4 */ /* 0x000fe2000f8e0217 */
[----:B------:R-:W-:Y:S01]  /*14140*/  ULDC UR27, c[0x0][0x8a8] ;  /* 0x00022a00001b7ab9 */ /* 0x000fe20000000800 */
[----:B------:R-:W-:Y:S01]  /*14150*/  ULDC UR26, c[0x0][0x8b8] ;  /* 0x00022e00001a7ab9 */ /* 0x000fe20000000800 */
[----:B------:R-:W-:Y:S02]  /*14160*/  UIMAD UR25, UR25, UR27, UR22 ;  /* 0x0000001b191972a4 */ /* 0x000fe4000f8e0216 */
[----:B------:R-:W-:Y:S01]  /*14170*/  UIMAD UR23, UR23, UR26, UR57 ;  /* 0x0000001a171772a4 */ /* 0x000fe2000f8e0239 */
[----:B------:R-:W-:Y:S01]  /*14180*/  @UP3 UMOV UR24, UR4 ;  /* 0x0000000400183c82 */ /* 0x000fe20008000000 */
[----:B------:R-:W-:-:S03]  /*14190*/  @!UP3 UMOV UR24, UR4 ;  /* 0x000000040018bc82 */ /* 0x000fc60008000000 */
[----:B------:R-:W-:Y:S02]  /*141a0*/  @UP3 UMOV UR22, UR25 ;  /* 0x0000001900163c82 */ /* 0x000fe40008000000 */
[----:B------:R-:W-:Y:S01]  /*141b0*/  @!UP3 UMOV UR22, UR23 ;  /* 0x000000170016bc82 */ /* 0x000fe20008000000 */
[----:B------:R-:W-:-:S05]  /*141c0*/  @!UP3 UMOV UR23, UR25 ;  /* 0x000000190017bc82 */ /* 0x000fca0008000000 */
.L_x_329:
[----:B------:R-:W-:-:S06]  /*141d0*/  UISETP.NE.AND UP1, UPT, UR15, 0x3, UPT ;  /* 0x000000030f00788c */ /* 0x000fcc000bf25270 */
[----:B------:R-:W-:-:S13]  /*141e0*/  PLOP3.LUT P1, PT, PT, PT, UP1, 0x80, 0x0 ;  /* 0x000000000000781c */ /* 0x000fda0003f2f018 */
[----:B------:R-:W-:Y:S05]  /*141f0*/  @!P1 BRA `(.L_x_344) ;  /* 0x0000000000049947 */ /* 0x000fea0003800000 */
[----:B--2---:R-:W-:Y:S01]  /*14200*/  BPT.TRAP 0x1 ;  /* 0x000000040000795c */ /* 0x004fe20000300000 */
.L_x_344:
[----:B------:R-:W1:Y:S01]  /*14210*/  S2R R3, SR_CgaCtaId ;  /* 0x0000000000037919 */ /* 0x000e620000008800 */
[----:B------:R-:W-:-:S04]  /*14220*/  MOV R2, 0x400 ;  /* 0x0000040000027802 */ /* 0x000fc80000000f00 */
[----:B-1----:R-:W-:Y:S02]  /*14230*/  LEA R2, R3, R2, 0x18 ;  /* 0x0000000203027211 */ /* 0x002fe400078ec0ff */
[----:B------:R-:W-:-:S03]  /*14240*/  SHF.L.U32 R3, R14, 0x1f, RZ ;  /* 0x0000001f0e037819 */ /* 0x000fc600000006ff */
[----:B------:R-:W-:-:S04]  /*14250*/  IMAD R12, R13, 0x8, R2 ;  /* 0x000000080d0c7824 */ /* 0x000fc800078e0202 */
[----:B------:R-:W1:Y:S02]  /*14260*/  SYNCS.PHASECHK.TRANS64.TRYWAIT P2, [R12+URZ+0x34440], R3 ;  /* 0x034440030c0075a7 */ /* 0x000e64000804017f */
[----:B-1----:R-:W-:Y:S05]  /*14270*/  @!P2 BRA `(.L_x_345) ;  /* 0x0000001c0040a947 */ /* 0x002fea0003800000 */
.L_x_432:
[----:B------:R-:W-:Y:S01]  /*14280*/  ELECT P2, URZ, PT ;  /* 0x00000000003f782f */ /* 0x000fe20003840000 */
[----:B------:R-:W-:-:S12]  /*14290*/  BSSY B0, `(.L_x_346) ;  /* 0x0000010000007945 */ /* 0x000fd80003800000 */
[----:B------:R-:W-:Y:S05]  /*142a0*/  @!P2 BRA `(.L_x_347) ;  /* 0x000000000038a947 */ /* 0x000fea0003800000 */
[----:B-1----:R-:W-:Y:S01]  /*142b0*/  LEA R3, R13, R2, 0x4 ;  /* 0x000000020d037211 */ /* 0x002fe200078e20ff */
[----:B------:R-:W-:Y:S01]  /*142c0*/  IMAD.U32 R18, RZ, RZ, UR24 ;  /* 0x00000018ff127e24 */ /* 0x000fe2000f8e00ff */
[----:B------:R-:W-:Y:S01]  /*142d0*/  MOV R17, UR23 ;  /* 0x0000001700117c02 */ /* 0x000fe20008000f00 */
[----:B------:R-:W-:-:S05]  /*142e0*/  IMAD.U32 R16, RZ, RZ, UR22 ;  /* 0x00000016ff107e24 */ /* 0x000fca000f8e00ff */
[----:B------:R1:W-:Y:S01]  /*142f0*/  STS.128 [R3+0x34570], R16 ;  /* 0x0345701003007388 */ /* 0x0003e20000000c00 */
[----:B------:R-:W-:Y:S01]  /*14300*/  @!PT LDS RZ, [RZ] ;  /* 0x00000000fffff984 */ /* 0x000fe20000000800 */
[----:B------:R-:W-:Y:S01]  /*14310*/  @!PT LDS RZ, [RZ] ;  /* 0x00000000fffff984 */ /* 0x000fe20000000800 */
[----:B------:R-:W-:Y:S01]  /*14320*/  @!PT LDS RZ, [RZ] ;  /* 0x00000000fffff984 */ /* 0x000fe20000000800 */
[----:B------:R-:W-:Y:S01]  /*14330*/  @!PT LDS RZ, [RZ] ;  /* 0x00000000fffff984 */ /* 0x000fe20000000800 */
[----:B------:R3:W-:Y:S06]  /*14340*/  MEMBAR.ALL.CTA ;  /* 0x0000000000007992 */ /* 0x0007ec0000008000 */
[----:B---3--:R-:W3:Y:S01]  /*14350*/  FENCE.VIEW.ASYNC.S ;  /* 0x00000000000073c6 */ /* 0x008ee20000000000 */
[----:B------:R-:W-:Y:S05]  /*14360*/  @!P1 BRA `(.L_x_348) ;  /* 0x0000000000049947 */ /* 0x000fea0003800000 */
[----:B--2---:R-:W-:Y:S01]  /*14370*/  BPT.TRAP 0x1 ;  /* 0x000000040000795c */ /* 0x004fe20000300000 */
.L_x_348:
[----:B---3--:R3:W-:Y:S02]  /*14380*/  SYNCS.ARRIVE.TRANS64.A1T0 RZ, [R12+URZ+0x34400], RZ ;  /* 0x034400ff0cff79a7 */ /* 0x0087e4000810003f */
.L_x_347:
[----:B--2---:R-:W-:Y:S05]  /*14390*/  BSYNC B0 ;  /* 0x0000000000007941 */ /* 0x004fea0003800000 */
.L_x_346:
[----:B------:R-:W-:Y:S02]  /*143a0*/  ISETP.NE.AND P3, PT, R19, RZ, PT ;  /* 0x000000ff1300720c */ /* 0x000fe40003f65270 */
[----:B------:R-:W-:-:S04]  /*143b0*/  IADD3 R13, R13, 0x1, RZ ;  /* 0x000000010d0d7810 */ /* 0x000fc80007ffe0ff */
[----:B------:R-:W-:-:S04]  /*143c0*/  ISETP.NE.AND P2, PT, R13, 0x8, PT ;  /* 0x000000080d00780c */ /* 0x000fc80003f45270 */
[----:B-1----:R-:W-:Y:S02]  /*143d0*/  SEL R3, RZ, 0x1, P2 ;  /* 0x00000001ff037807 */ /* 0x002fe40001000000 */
[----:B------:R-:W-:Y:S02]  /*143e0*/  SEL R13, R13, RZ, P2 ;  /* 0x000000ff0d0d7207 */ /* 0x000fe40001000000 */
[----:B------:R-:W-:Y:S01]  /*143f0*/  LOP3.LUT R14, R14, R3, RZ, 0x3c, !PT ;  /* 0x000000030e0e7212 */ /* 0x000fe200078e3cff */
[----:B------:R-:W-:Y:S06]  /*14400*/  @P3 BRA `(.L_x_349) ;  /* 0xffffffe000fc3947 */ /* 0x000fec000383ffff */
[----:B------:R-:W-:Y:S05]  /*14410*/  @!P1 BRA `(.L_x_350) ;  /* 0x0000000000049947 */ /* 0x000fea0003800000 */
[----:B------:R-:W-:Y:S01]  /*14420*/  BPT.TRAP 0x1 ;  /* 0x000000040000795c */ /* 0x000fe20000300000 */
.L_x_350:
[----:B------:R-:W-:Y:S01]  /*14430*/  IMAD R3, R13, 0x8, R2 ;  /* 0x000000080d037824 */ /* 0x000fe200078e0202 */
[----:B-----5:R-:W-:-:S04]  /*14440*/  SHF.L.U32 R0, R14, 0x1f, RZ ;  /* 0x0000001f0e007819 */ /* 0x020fc800000006ff */
[----:B------:R-:W1:Y:S02]  /*14450*/  SYNCS.PHASECHK.TRANS64.TRYWAIT P0, [R3+URZ+0x34440], R0 ;  /* 0x03444000030075a7 */ /* 0x000e64000800017f */
[----:B-1----:R-:W-:Y:S05]  /*14460*/  @!P0 BRA `(.L_x_351) ;  /* 0x0000001800d88947 */ /* 0x002fea0003800000 */
.L_x_433:
[----:B------:R-:W-:Y:S05]  /*14470*/  @!P1 BRA `(.L_x_352) ;  /* 0x0000000000049947 */ /* 0x000fea0003800000 */
[----:B------:R-:W-:Y:S01]  /*14480*/  BPT.TRAP 0x1 ;  /* 0x000000040000795c */ /* 0x000fe20000300000 */
.L_x_352:
[----:B------:R-:W-:-:S04]  /*14490*/  IADD3 R13, R13, 0x1, RZ ;  /* 0x000000010d0d7810 */ /* 0x000fc80007ffe0ff */
[----:B------:R-:W-:-:S04]  /*144a0*/  ISETP.NE.AND P0, PT, R13, 0x8, PT ;  /* 0x000000080d00780c */ /* 0x000fc80003f05270 */
[----:B-1----:R-:W-:Y:S02]  /*144b0*/  SEL R3, RZ, 0x1, P0 ;  /* 0x00000001ff037807 */ /* 0x002fe40000000000 */
[----:B------:R-:W-:Y:S02]  /*144c0*/  SEL R13, R13, RZ, P0 ;  /* 0x000000ff0d0d7207 */ /* 0x000fe40000000000 */
[----:B------:R-:W-:-:S03]  /*144d0*/  LOP3.LUT R14, R14, R3, RZ, 0x3c, !PT ;  /* 0x000000030e0e7212 */ /* 0x000fc600078e3cff */
[----:B------:R-:W-:Y:S01]  /*144e0*/  IMAD R3, R13, 0x8, R2 ;  /* 0x000000080d037824 */ /* 0x000fe200078e0202 */
[----:B------:R-:W-:-:S04]  /*144f0*/  SHF.L.U32 R0, R14, 0x1f, RZ ;  /* 0x0000001f0e007819 */ /* 0x000fc800000006ff */
[----:B------:R-:W1:Y:S02]  /*14500*/  SYNCS.PHASECHK.TRANS64.TRYWAIT P0, [R3+URZ+0x34440], R0 ;  /* 0x03444000030075a7 */ /* 0x000e64000800017f */
[----:B-1----:R-:W-:Y:S05]  /*14510*/  @!P0 BRA `(.L_x_353) ;  /* 0x0000001800c08947 */ /* 0x002fea0003800000 */
.L_x_434:
[----:B------:R-:W-:Y:S05]  /*14520*/  @!P1 BRA `(.L_x_354) ;  /* 0x0000000000049947 */ /* 0x000fea0003800000 */
[----:B------:R-:W-:Y:S01]  /*14530*/  BPT.TRAP 0x1 ;  /* 0x000000040000795c */ /* 0x000fe20000300000 */
.L_x_354:
[----:B-1----:R-:W-:-:S04]  /*14540*/  IADD3 R0, R13, 0x1, RZ ;  /* 0x000000010d007810 */ /* 0x002fc80007ffe0ff */
[----:B------:R-:W-:-:S04]  /*14550*/  ISETP.NE.AND P0, PT, R0, 0x8, PT ;  /* 0x000000080000780c */ /* 0x000fc80003f05270 */
[----:B------:R-:W-:Y:S02]  /*14560*/  SEL R3, RZ, 0x1, P0 ;  /* 0x00000001ff037807 */ /* 0x000fe40000000000 */
[----:B------:R-:W-:Y:S02]  /*14570*/  SEL R5, R0, RZ, P0 ;  /* 0x000000ff00057207 */ /* 0x000fe40000000000 */
[----:B------:R-:W-:-:S03]  /*14580*/  LOP3.LUT R14, R14, R3, RZ, 0x3c, !PT ;  /* 0x000000030e0e7212 */ /* 0x000fc600078e3cff */
[----:B------:R-:W-:Y:S01]  /*14590*/  IMAD R3, R5, 0x8, R2 ;  /* 0x0000000805037824 */ /* 0x000fe200078e0202 */
[----:B------:R-:W-:-:S04]  /*145a0*/  SHF.L.U32 R0, R14, 0x1f, RZ ;  /* 0x0000001f0e007819 */ /* 0x000fc800000006ff */
[----:B------:R-:W1:Y:S02]  /*145b0*/  SYNCS.PHASECHK.TRANS64.TRYWAIT P0, [R3+URZ+0x34440], R0 ;  /* 0x03444000030075a7 */ /* 0x000e64000800017f */
[----:B-1----:R-:W-:Y:S05]  /*145c0*/  @!P0 BRA `(.L_x_355) ;  /* 0x0000001800a88947 */ /* 0x002fea0003800000 */
.L_x_435:
[----:B------:R-:W-:Y:S05]  /*145d0*/  @!P1 BRA `(.L_x_356) ;  /* 0x0000000000049947 */ /* 0x000fea0003800000 */
[----:B------:R-:W-:Y:S01]  /*145e0*/  BPT.TRAP 0x1 ;  /* 0x000000040000795c */ /* 0x000fe20000300000 */
.L_x_356:
        /* <DEDUP_REMOVED lines=9> */
.L_x_436:
[----:B------:R-:W-:Y:S05]  /*14680*/  @!P1 BRA `(.L_x_358) ;  /* 0x0000000000049947 */ /* 0x000fea0003800000 */
[----:B------:R-:W-:Y:S01]  /*14690*/  BPT.TRAP 0x1 ;  /* 0x000000040000795c */ /* 0x000fe20000300000 */
.L_x_358:
        /* <DEDUP_REMOVED lines=9> */
.L_x_437:
[----:B------:R-:W-:Y:S05]  /*14730*/  @!P1 BRA `(.L_x_360) ;  /* 0x0000000000049947 */ /* 0x000fea0003800000 */
[----:B------:R-:W-:Y:S01]  /*14740*/  BPT.TRAP 0x1 ;  /* 0x000000040000795c */ /* 0x000fe20000300000 */
.L_x_360:
        /* <DEDUP_REMOVED lines=9> */
.L_x_438:
[----:B------:R-:W-:Y:S05]  /*147e0*/  @!P1 BRA `(.L_x_362) ;  /* 0x0000000000049947 */ /* 0x000fea0003800000 */
[----:B------:R-:W-:Y:S01]  /*147f0*/  BPT.TRAP 0x1 ;  /* 0x000000040000795c */ /* 0x000fe20000300000 */
.L_x_362:
[----:B-1----:R-:W-:-:S04]  /*14800*/  IADD3 R0, R5, 0x1, RZ ;  /* 0x0000000105007810 */ /* 0x002fc80007ffe0ff */
[----:B------:R-:W-:-:S04]  /*14810*/  ISETP.NE.AND P0, PT, R0, 0x8, PT ;  /* 0x000000080000780c */ /* 0x000fc80003f05270 */
[----:B------:R-:W-:Y:S02]  /*14820*/  SEL R3, RZ, 0x1, P0 ;  /* 0x00000001ff037807 */ /* 0x000fe40000000000 */
[----:B------:R-:W-:Y:S02]  /*14830*/  SEL R5, R0, RZ, P0 ;  /* 0x000000ff00057207 */ /* 0x000fe40000000000 */
[----:B----4-:R-:W-:-:S03]  /*14840*/  LOP3.LUT R7, R14, R3, RZ, 0x3c, !PT ;  /* 0x000000030e077212 */ /* 0x010fc600078e3cff */
[----:B------:R-:W-:Y:S01]  /*14850*/  IMAD R3, R5, 0x8, R2 ;  /* 0x0000000805037824 */ /* 0x000fe200078e0202 */
[----:B------:R-:W-:-:S04]  /*14860*/  SHF.L.U32 R0, R7, 0x1f, RZ ;  /* 0x0000001f07007819 */ /* 0x000fc800000006ff */
[----:B------:R-:W1:Y:S02]  /*14870*/  SYNCS.PHASECHK.TRANS64.TRYWAIT P0, [R3+URZ+0x34440], R0 ;  /* 0x03444000030075a7 */ /* 0x000e64000800017f */
[----:B-1----:R-:W-:Y:S05]  /*14880*/  @!P0 BRA `(.L_x_363) ;  /* 0x0000001800488947 */ /* 0x002fea0003800000 */
.L_x_439:
[----:B------:R-:W-:Y:S05]  /*14890*/  @!P1 BRA `(.L_x_364) ;  /* 0x0000000000049947 */ /* 0x000fea0003800000 */
[----:B------:R-:W-:Y:S01]  /*148a0*/  BPT.TRAP 0x1 ;  /* 0x000000040000795c */ /* 0x000fe20000300000 */
.L_x_364:
[----:B-1----:R-:W-:-:S04]  /*148b0*/  IADD3 R0, R5, 0x1, RZ ;  /* 0x0000000105007810 */ /* 0x002fc80007ffe0ff */
[----:B------:R-:W-:-:S04]  /*148c0*/  ISETP.NE.AND P0, PT, R0, 0x8, PT ;  /* 0x000000080000780c */ /* 0x000fc80003f05270 */
[----:B------:R-:W-:Y:S02]  /*148d0*/  SEL R4, RZ, 0x1, P0 ;  /* 0x00000001ff047807 */ /* 0x000fe40000000000 */
[----:B------:R-:W-:Y:S02]  /*148e0*/  SEL R3, R0, RZ, P0 ;  /* 0x000000ff00037207 */ /* 0x000fe40000000000 */
[----:B------:R-:W-:-:S03]  /*148f0*/  LOP3.LUT R0, R7, R4, RZ, 0x3c, !PT ;  /* 0x0000000407007212 */ /* 0x000fc600078e3cff */
[----:B------:R-:W-:Y:S01]  /*14900*/  IMAD R3, R3, 0x8, R2 ;  /* 0x0000000803037824 */ /* 0x000fe200078e0202 */
[----:B------:R-:W-:-:S07]  /*14910*/  SHF.L.U32 R0, R0, 0x1f, RZ ;  /* 0x0000001f00007819 */ /* 0x000fce00000006ff */
.L_x_365:
[----:B-1----:R1:W2:Y:S02]  /*14920*/  SYNCS.PHASECHK.TRANS64.TRYWAIT P0, [R3+URZ+0x34440], R0 ;  /* 0x03444000030075a7 */ /* 0x0022a4000800017f */
[----:B--2---:R-:W-:Y:S05]  /*14930*/  @!P0 NANOSLEEP.SYNCS 0x989680 ;  /* 0x009896800000895d */ /* 0x004fea0003900000 */
[----:B------:R-:W2:Y:S02]  /*14940*/  @!P0 SYNCS.PHASECHK.TRANS64 P0, [R3+URZ+0x34440], R0 ;  /* 0x03444000030085a7 */ /* 0x000ea4000800007f */
[----:B--2---:R-:W-:Y:S05]  /*14950*/  @P0 EXIT ;  /* 0x000000000000094d */ /* 0x004fea0003800000 */
[----:B------:R-:W-:Y:S05]  /*14960*/  BRA `(.L_x_365) ;  /* 0xfffffffc00ec7947 */ /* 0x000fea000383ffff */
.L_x_26:
[----:B-1----:R-:W-:-:S04]  /*14970*/  MOV R13, UR11 ;  /* 0x0000000b000d7c02 */ /* 0x002fc80008000f00 */
[----:B------:R1:W2:Y:S03]  /*14980*/  SYNCS.PHASECHK.TRANS64.TRYWAIT P1, [R13+URZ+0x34400], R12 ;  /* 0x0344000c0d0075a7 */ /* 0x0002a6000802017f */
[----:B--2---:R-:W-:Y:S05]  /*14990*/  @!P1 NANOSLEEP.SYNCS 0x989680 ;  /* 0x009896800000995d */ /* 0x004fea0003900000 */
[----:B------:R-:W2:Y:S02]  /*149a0*/  @!P1 SYNCS.PHASECHK.TRANS64 P1, [R13+URZ+0x34400], R12 ;  /* 0x0344000c0d0095a7 */ /* 0x000ea4000802007f */
[----:B--2---:R-:W-:Y:S05]  /*149b0*/  @!P1 BRA `(.L_x_26) ;  /* 0xfffffffc00ec9947 */ /* 0x004fea000383ffff */
[----:B------:R-:W-:Y:S05]  /*149c0*/  BRA `(.L_x_366) ;  /* 0xfffffee800047947 */ /* 0x000fea000383ffff */
.L_x_38:
[----:B------:R-:W-:-:S06]  /*149d0*/  UIADD3 UR4, UR47, UR51, URZ ;  /* 0x000000332f047290 */ /* 0x000fcc000fffe03f */
[----:B-1----:R-:W-:-:S04]  /*149e0*/  IMAD.U32 R0, RZ, RZ, UR4 ;  /* 0x00000004ff007e24 */ /* 0x002fc8000f8e00ff */
[----:B------:R1:W2:Y:S03]  /*149f0*/  SYNCS.PHASECHK.TRANS64.TRYWAIT P0, [R0+URZ], R11 ;  /* 0x0000000b000075a7 */ /* 0x0002a6000800017f */
[----:B--2---:R-:W-:Y:S05]  /*14a00*/  @!P0 NANOSLEEP.SYNCS 0x989680 ;  /* 0x009896800000895d */ /* 0x004fea0003900000 */
[----:B------:R-:W2:Y:S02]  /*14a10*/  @!P0 SYNCS.PHASECHK.TRANS64 P0, [R0+URZ], R11 ;  /* 0x0000000b000085a7 */ /* 0x000ea4000800007f */
[----:B--2---:R-:W-:Y:S05]  /*14a20*/  @!P0 BRA `(.L_x_38) ;  /* 0xfffffffc00e88947 */ /* 0x004fea000383ffff */
[----:B------:R-:W-:Y:S05]  /*14a30*/  BRA `(.L_x_367) ;  /* 0xfffffef400347947 */ /* 0x000fea000383ffff */
.L_x_43:
[----:B---3--:R-:W-:-:S04]  /*14a40*/  MOV R3, UR4 ;  /* 0x0000000400037c02 */ /* 0x008fc80008000f00 */
[----:B------:R3:W4:Y:S03]  /*14a50*/  SYNCS.PHASECHK.TRANS64.TRYWAIT P0, [R3+URZ+0x34480], R0 ;  /* 0x03448000030075a7 */ /* 0x000726000800017f */
[----:B----4-:R-:W-:Y:S05]  /*14a60*/  @!P0 NANOSLEEP.SYNCS 0x989680 ;  /* 0x009896800000895d */ /* 0x010fea0003900000 */
[----:B------:R-:W4:Y:S02]  /*14a70*/  @!P0 SYNCS.PHASECHK.TRANS64 P0, [R3+URZ+0x34480], R0 ;  /* 0x03448000030085a7 */ /* 0x000f24000800007f */
[----:B----4-:R-:W-:Y:S05]  /*14a80*/  @!P0 BRA `(.L_x_43) ;  /* 0xfffffffc00ec8947 */ /* 0x010fea000383ffff */
[----:B------:R-:W-:Y:S05]  /*14a90*/  BRA `(.L_x_42) ;  /* 0xfffffefc00ec7947 */ /* 0x000fea000383ffff */
.L_x_48:
[----:B---3--:R-:W-:-:S04]  /*14aa0*/  IMAD.U32 R9, RZ, RZ, UR4 ;  /* 0x00000004ff097e24 */ /* 0x008fc8000f8e00ff */
[----:B------:R3:W4:Y:S03]  /*14ab0*/  SYNCS.PHASECHK.TRANS64.TRYWAIT P0, [R9+URZ+0x34480], R4 ;  /* 0x03448004090075a7 */ /* 0x000726000800017f */
[----:B----4-:R-:W-:Y:S05]  /*14ac0*/  @!P0 NANOSLEEP.SYNCS 0x989680 ;  /* 0x009896800000895d */ /* 0x010fea0003900000 */
[----:B------:R-:W4:Y:S02]  /*14ad0*/  @!P0 SYNCS.PHASECHK.TRANS64 P0, [R9+URZ+0x34480], R4 ;  /* 0x03448004090085a7 */ /* 0x000f24000800007f */
[----:B----4-:R-:W-:Y:S05]  /*14ae0*/  @!P0 BRA `(.L_x_48) ;  /* 0xfffffffc00ec8947 */ /* 0x010fea000383ffff */
[----:B------:R-:W-:Y:S05]  /*14af0*/  BRA `(.L_x_47) ;  /* 0xffffff10007c7947 */ /* 0x000fea000383ffff */
.L_x_54:
[----:B------:R-:W-:-:S06]  /*14b00*/  UIADD3 UR4, UR47, UR51, URZ ;  /* 0x000000332f047290 */ /* 0x000fcc000fffe03f */
[----:B-1----:R-:W-:-:S04]  /*14b10*/  MOV R2, UR4 ;  /* 0x0000000400027c02 */ /* 0x002fc80008000f00 */
[----:B------:R1:W3:Y:S03]  /*14b20*/  SYNCS.PHASECHK.TRANS64.TRYWAIT P0, [R2+URZ+0x10], R0 ;  /* 0x00001000020075a7 */ /* 0x0002e6000800017f */
[----:B---3--:R-:W-:Y:S05]  /*14b30*/  @!P0 NANOSLEEP.SYNCS 0x989680 ;  /* 0x009896800000895d */ /* 0x008fea0003900000 */
[----:B------:R-:W3:Y:S02]  /*14b40*/  @!P0 SYNCS.PHASECHK.TRANS64 P0, [R2+URZ+0x10], R0 ;  /* 0x00001000020085a7 */ /* 0x000ee4000800007f */
[----:B---3--:R-:W-:Y:S05]  /*14b50*/  @!P0 BRA `(.L_x_54) ;  /* 0xfffffffc00e88947 */ /* 0x008fea000383ffff */
[----:B------:R-:W-:Y:S05]  /*14b60*/  BRA `(.L_x_368) ;  /* 0xffffff2800947947 */ /* 0x000fea000383ffff */
.L_x_66:
[----:B------:R-:W-:-:S07]  /*14b70*/  IMAD.MOV.U32 R15, RZ, RZ, -0x1 ;  /* 0xffffffffff0f7424 */ /* 0x000fce00078e00ff */
[----:B-123-5:R-:W-:Y:S05]  /*14b80*/  WARPSYNC.COLLECTIVE R15, `(.L_x_369) ;  /* 0x000000000f0c7348 */ /* 0x02efea0003c00000 */
[----:B------:R-:W-:Y:S02]  /*14b90*/  ELECT P6, UR62, PT ;  /* 0x00000000003e782f */ /* 0x000fe400038c0000 */
[----:B------:R-:W-:Y:S01]  /*14ba0*/  MOV R14, UR62 ;  /* 0x0000003e000e7c02 */ /* 0x000fe20008000f00 */
[----:B-123-5:R-:W-:Y:S10]  /*14bb0*/  ENDCOLLECTIVE ;  /* 0x000000000000791b */ /* 0x02eff40003800000 */
.L_x_369:
[----:B------:R-:W-:Y:S05]  /*14bc0*/  BRA `(.L_x_370) ;  /* 0xffffff30001c7947 */ /* 0x000fea000383ffff */
.L_x_68:
[----:B-1----:R-:W-:-:S04]  /*14bd0*/  MOV R4, UR50 ;  /* 0x0000003200047c02 */ /* 0x002fc80008000f00 */
[----:B------:R1:W3:Y:S03]  /*14be0*/  SYNCS.PHASECHK.TRANS64.TRYWAIT P2, [R4+URZ+0x34500], R223 ;  /* 0x034500df040075a7 */ /* 0x0002e6000804017f */
[----:B---3--:R-:W-:Y:S05]  /*14bf0*/  @!P2 NANOSLEEP.SYNCS 0x989680 ;  /* 0x009896800000a95d */ /* 0x008fea0003900000 */
[----:B------:R-:W3:Y:S02]  /*14c00*/  @!P2 SYNCS.PHASECHK.TRANS64 P2, [R4+URZ+0x34500], R223 ;  /* 0x034500df0400a5a7 */ /* 0x000ee4000804007f */
[----:B---3--:R-:W-:Y:S05]  /*14c10*/  @!P2 BRA `(.L_x_68) ;  /* 0xfffffffc00eca947 */ /* 0x008fea000383ffff */
[----:B------:R-:W-:Y:S05]  /*14c20*/  BRA `(.L_x_371) ;  /* 0xffffff30002c7947 */ /* 0x000fea000383ffff */
.L_x_74:
[----:B-1----:R-:W-:-:S04]  /*14c30*/  IMAD.U32 R12, RZ, RZ, UR50 ;  /* 0x00000032ff0c7e24 */ /* 0x002fc8000f8e00ff */
[----:B------:R1:W2:Y:S03]  /*14c40*/  SYNCS.PHASECHK.TRANS64.TRYWAIT P3, [R12+URZ+0x34508], R223 ;  /* 0x034508df0c0075a7 */ /* 0x0002a6000806017f */
[----:B--2---:R-:W-:Y:S05]  /*14c50*/  @!P3 NANOSLEEP.SYNCS 0x989680 ;  /* 0x009896800000b95d */ /* 0x004fea0003900000 */
[----:B------:R-:W2:Y:S02]  /*14c60*/  @!P3 SYNCS.PHASECHK.TRANS64 P3, [R12+URZ+0x34508], R223 ;  /* 0x034508df0c00b5a7 */ /* 0x000ea4000806007f */
[----:B--2---:R-:W-:Y:S05]  /*14c70*/  @!P3 BRA `(.L_x_74) ;  /* 0xfffffffc00ecb947 */ /* 0x004fea000383ffff */
[----:B------:R-:W-:Y:S05]  /*14c80*/  BRA `(.L_x_372) ;  /* 0xffffff3400cc7947 */ /* 0x000fea000383ffff */
.L_x_79:
[----:B-1----:R-:W-:-:S04]  /*14c90*/  MOV R12, UR50 ;  /* 0x00000032000c7c02 */ /* 0x002fc80008000f00 */
[----:B------:R1:W2:Y:S03]  /*14ca0*/  SYNCS.PHASECHK.TRANS64.TRYWAIT P3, [R12+URZ+0x34510], R223 ;  /* 0x034510df0c0075a7 */ /* 0x0002a6000806017f */
[----:B--2---:R-:W-:Y:S05]  /*14cb0*/  @!P3 NANOSLEEP.SYNCS 0x989680 ;  /* 0x009896800000b95d */ /* 0x004fea0003900000 */
[----:B------:R-:W2:Y:S02]  /*14cc0*/  @!P3 SYNCS.PHASECHK.TRANS64 P3, [R12+URZ+0x34510], R223 ;  /* 0x034510df0c00b5a7 */ /* 0x000ea4000806007f */
[----:B--2---:R-:W-:Y:S05]  /*14cd0*/  @!P3 BRA `(.L_x_79) ;  /* 0xfffffffc00ecb947 */ /* 0x004fea000383ffff */
[----:B------:R-:W-:Y:S05]  /*14ce0*/  BRA `(.L_x_373) ;  /* 0xffffff3c00147947 */ /* 0x000fea000383ffff */
.L_x_84:
[----:B-1----:R-:W-:-:S04]  /*14cf0*/  IMAD.U32 R12, RZ, RZ, UR50 ;  /* 0x00000032ff0c7e24 */ /* 0x002fc8000f8e00ff */
[----:B------:R1:W2:Y:S03]  /*14d00*/  SYNCS.PHASECHK.TRANS64.TRYWAIT P3, [R12+URZ+0x34518], R223 ;  /* 0x034518df0c0075a7 */ /* 0x0002a6000806017f */
[----:B--2---:R-:W-:Y:S05]  /*14d10*/  @!P3 NANOSLEEP.SYNCS 0x989680 ;  /* 0x009896800000b95d */ /* 0x004fea0003900000 */
[----:B------:R-:W2:Y:S02]  /*14d20*/  @!P3 SYNCS.PHASECHK.TRANS64 P3, [R12+URZ+0x34518], R223 ;  /* 0x034518df0c00b5a7 */ /* 0x000ea4000806007f */
[----:B--2---:R-:W-:Y:S05]  /*14d30*/  @!P3 BRA `(.L_x_84) ;  /* 0xfffffffc00ecb947 */ /* 0x004fea000383ffff */
[----:B------:R-:W-:Y:S05]  /*14d40*/  BRA `(.L_x_374) ;  /* 0xffffff40005c7947 */ /* 0x000fea000383ffff */
.L_x_89:
[----:B-1----:R-:W-:-:S04]  /*14d50*/  MOV R13, UR50 ;  /* 0x00000032000d7c02 */ /* 0x002fc80008000f00 */
[----:B------:R1:W2:Y:S03]  /*14d60*/  SYNCS.PHASECHK.TRANS64.TRYWAIT P3, [R13+URZ+0x34500], R20 ;  /* 0x034500140d0075a7 */ /* 0x0002a6000806017f */
[----:B--2---:R-:W-:Y:S05]  /*14d70*/  @!P3 NANOSLEEP.SYNCS 0x989680 ;  /* 0x009896800000b95d */ /* 0x004fea0003900000 */
[----:B------:R-:W2:Y:S02]  /*14d80*/  @!P3 SYNCS.PHASECHK.TRANS64 P3, [R13+URZ+0x34500], R20 ;  /* 0x034500140d00b5a7 */ /* 0x000ea4000806007f */
[----:B--2---:R-:W-:Y:S05]  /*14d90*/  @!P3 BRA `(.L_x_89) ;  /* 0xfffffffc00ecb947 */ /* 0x004fea000383ffff */
[----:B------:R-:W-:Y:S05]  /*14da0*/  BRA `(.L_x_375) ;  /* 0xffffff4400ac7947 */ /* 0x000fea000383ffff */
.L_x_94:
[----:B-1----:R-:W-:-:S04]  /*14db0*/  IMAD.U32 R13, RZ, RZ, UR50 ;  /* 0x00000032ff0d7e24 */ /* 0x002fc8000f8e00ff */
[----:B------:R1:W2:Y:S03]  /*14dc0*/  SYNCS.PHASECHK.TRANS64.TRYWAIT P3, [R13+URZ+0x34508], R20 ;  /* 0x034508140d0075a7 */ /* 0x0002a6000806017f */
[----:B--2---:R-:W-:Y:S05]  /*14dd0*/  @!P3 NANOSLEEP.SYNCS 0x989680 ;  /* 0x009896800000b95d */ /* 0x004fea0003900000 */
[----:B------:R-:W2:Y:S02]  /*14de0*/  @!P3 SYNCS.PHASECHK.TRANS64 P3, [R13+URZ+0x34508], R20 ;  /* 0x034508140d00b5a7 */ /* 0x000ea4000806007f */
[----:B--2---:R-:W-:Y:S05]  /*14df0*/  @!P3 BRA `(.L_x_94) ;  /* 0xfffffffc00ecb947 */ /* 0x004fea000383ffff */
[----:B------:R-:W-:Y:S05]  /*14e00*/  BRA `(.L_x_376) ;  /* 0xffffff4c00347947 */ /* 0x000fea000383ffff */
.L_x_99:
[----:B-1----:R-:W-:-:S04]  /*14e10*/  MOV R13, UR50 ;  /* 0x00000032000d7c02 */ /* 0x002fc80008000f00 */
[----:B------:R1:W2:Y:S03]  /*14e20*/  SYNCS.PHASECHK.TRANS64.TRYWAIT P3, [R13+URZ+0x34510], R20 ;  /* 0x034510140d0075a7 */ /* 0x0002a6000806017f */
[----:B--2---:R-:W-:Y:S05]  /*14e30*/  @!P3 NANOSLEEP.SYNCS 0x989680 ;  /* 0x009896800000b95d */ /* 0x004fea0003900000 */
[----:B------:R-:W2:Y:S02]  /*14e40*/  @!P3 SYNCS.PHASECHK.TRANS64 P3, [R13+URZ+0x34510], R20 ;  /* 0x034510140d00b5a7 */ /* 0x000ea4000806007f */
[----:B--2---:R-:W-:Y:S05]  /*14e50*/  @!P3 BRA `(.L_x_99) ;  /* 0xfffffffc00ecb947 */ /* 0x004fea000383ffff */
[----:B------:R-:W-:Y:S05]  /*14e60*/  BRA `(.L_x_377) ;  /* 0xffffff5000747947 */ /* 0x000fea000383ffff */
.L_x_104:
[----:B-1----:R-:W-:-:S04]  /*14e70*/  IMAD.U32 R13, RZ, RZ, UR50 ;  /* 0x00000032ff0d7e24 */ /* 0x002fc8000f8e00ff */
[----:B------:R1:W2:Y:S03]  /*14e80*/  SYNCS.PHASECHK.TRANS64.TRYWAIT P3, [R13+URZ+0x34518], R20 ;  /* 0x034518140d0075a7 */ /* 0x0002a6000806017f */
[----:B--2---:R-:W-:Y:S05]  /*14e90*/  @!P3 NANOSLEEP.SYNCS 0x989680 ;  /* 0x009896800000b95d */ /* 0x004fea0003900000 */
[----:B------:R-:W2:Y:S02]  /*14ea0*/  @!P3 SYNCS.PHASECHK.TRANS64 P3, [R13+URZ+0x34518], R20 ;  /* 0x034518140d00b5a7 */ /* 0x000ea4000806007f */
[----:B--2---:R-:W-:Y:S05]  /*14eb0*/  @!P3 BRA `(.L_x_104) ;  /* 0xfffffffc00ecb947 */ /* 0x004fea000383ffff */
[----:B------:R-:W-:Y:S05]  /*14ec0*/  BRA `(.L_x_378) ;  /* 0xffffff5400b47947 */ /* 0x000fea000383ffff */
.L_x_109:
[----:B-1----:R-:W-:-:S04]  /*14ed0*/  MOV R12, UR50 ;  /* 0x00000032000c7c02 */ /* 0x002fc80008000f00 */
[----:B------:R1:W2:Y:S03]  /*14ee0*/  SYNCS.PHASECHK.TRANS64.TRYWAIT P3, [R12+URZ+0x34500], R223 ;  /* 0x034500df0c0075a7 */ /* 0x0002a6000806017f */
[----:B--2---:R-:W-:Y:S05]  /*14ef0*/  @!P3 NANOSLEEP.SYNCS 0x989680 ;  /* 0x009896800000b95d */ /* 0x004fea0003900000 */
[----:B------:R-:W2:Y:S02]  /*14f00*/  @!P3 SYNCS.PHASECHK.TRANS64 P3, [R12+URZ+0x34500], R223 ;  /* 0x034500df0c00b5a7 */ /* 0x000ea4000806007f */
[----:B--2---:R-:W-:Y:S05]  /*14f10*/  @!P3 BRA `(.L_x_109) ;  /* 0xfffffffc00ecb947 */ /* 0x004fea000383ffff */
[----:B------:R-:W-:Y:S05]  /*14f20*/  BRA `(.L_x_379) ;  /* 0xffffff5800f47947 */ /* 0x000fea000383ffff */
.L_x_114:
[----:B-1----:R-:W-:-:S04]  /*14f30*/  IMAD.U32 R12, RZ, RZ, UR50 ;  /* 0x00000032ff0c7e24 */ /* 0x002fc8000f8e00ff */
[----:B------:R1:W2:Y:S03]  /*14f40*/  SYNCS.PHASECHK.TRANS64.TRYWAIT P3, [R12+URZ+0x34508], R223 ;  /* 0x034508df0c0075a7 */ /* 0x0002a6000806017f */
[----:B--2---:R-:W-:Y:S05]  /*14f50*/  @!P3 NANOSLEEP.SYNCS 0x989680 ;  /* 0x009896800000b95d */ /* 0x004fea0003900000 */
[----:B------:R-:W2:Y:S02]  /*14f60*/  @!P3 SYNCS.PHASECHK.TRANS64 P3, [R12+URZ+0x34508], R223 ;  /* 0x034508df0c00b5a7 */ /* 0x000ea4000806007f */
[----:B--2---:R-:W-:Y:S05]  /*14f70*/  @!P3 BRA `(.L_x_114) ;  /* 0xfffffffc00ecb947 */ /* 0x004fea000383ffff */
[----:B------:R-:W-:Y:S05]  /*14f80*/  BRA `(.L_x_380) ;  /* 0xffffff6000747947 */ /* 0x000fea000383ffff */
.L_x_119:
[----:B-1----:R-:W-:-:S04]  /*14f90*/  MOV R12, UR50 ;  /* 0x00000032000c7c02 */ /* 0x002fc80008000f00 */
[----:B------:R1:W2:Y:S03]  /*14fa0*/  SYNCS.PHASECHK.TRANS64.TRYWAIT P3, [R12+URZ+0x34510], R223 ;  /* 0x034510df0c0075a7 */ /* 0x0002a6000806017f */
[----:B--2---:R-:W-:Y:S05]  /*14fb0*/  @!P3 NANOSLEEP.SYNCS 0x989680 ;  /* 0x009896800000b95d */ /* 0x004fea0003900000 */
[----:B------:R-:W2:Y:S02]  /*14fc0*/  @!P3 SYNCS.PHASECHK.TRANS64 P3, [R12+URZ+0x34510], R223 ;  /* 0x034510df0c00b5a7 */ /* 0x000ea4000806007f */
[----:B--2---:R-:W-:Y:S05]  /*14fd0*/  @!P3 BRA `(.L_x_119) ;  /* 0xfffffffc00ecb947 */ /* 0x004fea000383ffff */
[----:B------:R-:W-:Y:S05]  /*14fe0*/  BRA `(.L_x_381) ;  /* 0xffffff6400b47947 */ /* 0x000fea000383ffff */
.L_x_124:
[----:B-1----:R-:W-:-:S04]  /*14ff0*/  IMAD.U32 R12, RZ, RZ, UR50 ;  /* 0x00000032ff0c7e24 */ /* 0x002fc8000f8e00ff */
[----:B------:R1:W2:Y:S03]  /*15000*/  SYNCS.PHASECHK.TRANS64.TRYWAIT P3, [R12+URZ+0x34518], R223 ;  /* 0x034518df0c0075a7 */ /* 0x0002a6000806017f */
[----:B--2---:R-:W-:Y:S05]  /*15010*/  @!P3 NANOSLEEP.SYNCS 0x989680 ;  /* 0x009896800000b95d */ /* 0x004fea0003900000 */
[----:B------:R-:W2:Y:S02]  /*15020*/  @!P3 SYNCS.PHASECHK.TRANS64 P3, [R12+URZ+0x34518], R223 ;  /* 0x034518df0c00b5a7 */ /* 0x000ea4000806007f */
[----:B--2---:R-:W-:Y:S05]  /*15030*/  @!P3 BRA `(.L_x_124) ;  /* 0xfffffffc00ecb947 */ /* 0x004fea000383ffff */
[----:B------:R-:W-:Y:S05]  /*15040*/  BRA `(.L_x_382) ;  /* 0xffffff6800f47947 */ /* 0x000fea000383ffff */
.L_x_129:
[----:B-1----:R-:W-:-:S04]  /*15050*/  MOV R13, UR50 ;  /* 0x00000032000d7c02 */ /* 0x002fc80008000f00 */
[----:B------:R1:W2:Y:S03]  /*15060*/  SYNCS.PHASECHK.TRANS64.TRYWAIT P3, [R13+URZ+0x34500], R20 ;  /* 0x034500140d0075a7 */ /* 0x0002a6000806017f */
[----:B--2---:R-:W-:Y:S05]  /*15070*/  @!P3 NANOSLEEP.SYNCS 0x989680 ;  /* 0x009896800000b95d */ /* 0x004fea0003900000 */
[----:B------:R-:W2:Y:S02]  /*15080*/  @!P3 SYNCS.PHASECHK.TRANS64 P3, [R13+URZ+0x34500], R20 ;  /* 0x034500140d00b5a7 */ /* 0x000ea4000806007f */
[----:B--2---:R-:W-:Y:S05]  /*15090*/  @!P3 BRA `(.L_x_129) ;  /* 0xfffffffc00ecb947 */ /* 0x004fea000383ffff */
[----:B------:R-:W-:Y:S05]  /*150a0*/  BRA `(.L_x_383) ;  /* 0xffffff7000347947 */ /* 0x000fea000383ffff */
.L_x_134:
[----:B-1----:R-:W-:-:S04]  /*150b0*/  IMAD.U32 R13, RZ, RZ, UR50 ;  /* 0x00000032ff0d7e24 */ /* 0x002fc8000f8e00ff */
[----:B------:R1:W2:Y:S03]  /*150c0*/  SYNCS.PHASECHK.TRANS64.TRYWAIT P3, [R13+URZ+0x34508], R20 ;  /* 0x034508140d0075a7 */ /* 0x0002a6000806017f */
[----:B--2---:R-:W-:Y:S05]  /*150d0*/  @!P3 NANOSLEEP.SYNCS 0x989680 ;  /* 0x009896800000b95d */ /* 0x004fea0003900000 */
[----:B------:R-:W2:Y:S02]  /*150e0*/  @!P3 SYNCS.PHASECHK.TRANS64 P3, [R13+URZ+0x34508], R20 ;  /* 0x034508140d00b5a7 */ /* 0x000ea4000806007f */
[----:B--2---:R-:W-:Y:S05]  /*150f0*/  @!P3 BRA `(.L_x_134) ;  /* 0xfffffffc00ecb947 */ /* 0x004fea000383ffff */
[----:B------:R-:W-:Y:S05]  /*15100*/  BRA `(.L_x_384) ;  /* 0xffffff7400b47947 */ /* 0x000fea000383ffff */
.L_x_139:
[----:B-1----:R-:W-:-:S04]  /*15110*/  MOV R13, UR50 ;  /* 0x00000032000d7c02 */ /* 0x002fc80008000f00 */
[----:B------:R1:W2:Y:S03]  /*15120*/  SYNCS.PHASECHK.TRANS64.TRYWAIT P3, [R13+URZ+0x34510], R20 ;  /* 0x034510140d0075a7 */ /* 0x0002a6000806017f */
[----:B--2---:R-:W-:Y:S05]  /*15130*/  @!P3 NANOSLEEP.SYNCS 0x989680 ;  /* 0x009896800000b95d */ /* 0x004fea0003900000 */
[----:B------:R-:W2:Y:S02]  /*15140*/  @!P3 SYNCS.PHASECHK.TRANS64 P3, [R13+URZ+0x34510], R20 ;  /* 0x034510140d00b5a7 */ /* 0x000ea4000806007f */
[----:B--2---:R-:W-:Y:S05]  /*15150*/  @!P3 BRA `(.L_x_139) ;  /* 0xfffffffc00ecb947 */ /* 0x004fea000383ffff */
[----:B------:R-:W-:Y:S05]  /*15160*/  BRA `(.L_x_385) ;  /* 0xffffff7800f47947 */ /* 0x000fea000383ffff */
.L_x_144:
[----:B-1----:R-:W-:-:S04]  /*15170*/  IMAD.U32 R13, RZ, RZ, UR50 ;  /* 0x00000032ff0d7e24 */ /* 0x002fc8000f8e00ff */
[----:B------:R1:W2:Y:S03]  /*15180*/  SYNCS.PHASECHK.TRANS64.TRYWAIT P3, [R13+URZ+0x34518], R20 ;  /* 0x034518140d0075a7 */ /* 0x0002a6000806017f */
[----:B--2---:R-:W-:Y:S05]  /*15190*/  @!P3 NANOSLEEP.SYNCS 0x989680 ;  /* 0x009896800000b95d */ /* 0x004fea0003900000 */
[----:B------:R-:W2:Y:S02]  /*151a0*/  @!P3 SYNCS.PHASECHK.TRANS64 P3, [R13+URZ+0x34518], R20 ;  /* 0x034518140d00b5a7 */ /* 0x000ea4000806007f */
[----:B--2---:R-:W-:Y:S05]  /*151b0*/  @!P3 BRA `(.L_x_144) ;  /* 0xfffffffc00ecb947 */ /* 0x004fea000383ffff */
[----:B------:R-:W-:Y:S05]  /*151c0*/  BRA `(.L_x_386) ;  /* 0xffffff8000347947 */ /* 0x000fea000383ffff */
.L_x_149:
[----:B-1----:R-:W-:-:S04]  /*151d0*/  MOV R3, UR4 ;  /* 0x0000000400037c02 */ /* 0x002fc80008000f00 */
[----:B------:R1:W2:Y:S03]  /*151e0*/  SYNCS.PHASECHK.TRANS64.TRYWAIT P2, [R3+URZ+0x34400], R0 ;  /* 0x03440000030075a7 */ /* 0x0002a6000804017f */
[----:B--2---:R-:W-:Y:S05]  /*151f0*/  @!P2 NANOSLEEP.SYNCS 0x989680 ;  /* 0x009896800000a95d */ /* 0x004fea0003900000 */
[----:B------:R-:W2:Y:S02]  /*15200*/  @!P2 SYNCS.PHASECHK.TRANS64 P2, [R3+URZ+0x34400], R0 ;  /* 0x034400000300a5a7 */ /* 0x000ea4000804007f */
[----:B--2---:R-:W-:Y:S05]  /*15210*/  @!P2 BRA `(.L_x_149) ;  /* 0xfffffffc00eca947 */ /* 0x004fea000383ffff */
[----:B------:R-:W-:Y:S05]  /*15220*/  BRA `(.L_x_387) ;  /* 0xffffff8400907947 */ /* 0x000fea000383ffff */
.L_x_153:
[----:B--2---:R-:W-:-:S04]  /*15230*/  IMAD.U32 R3, RZ, RZ, UR4 ;  /* 0x00000004ff037e24 */ /* 0x004fc8000f8e00ff */
[----:B------:R2:W3:Y:S03]  /*15240*/  SYNCS.PHASECHK.TRANS64.TRYWAIT P2, [R3+URZ+0x34400], R2 ;  /* 0x03440002030075a7 */ /* 0x0004e6000804017f */
[----:B---3--:R-:W-:Y:S05]  /*15250*/  @!P2 NANOSLEEP.SYNCS 0x989680 ;  /* 0x009896800000a95d */ /* 0x008fea0003900000 */
[----:B------:R-:W3:Y:S02]  /*15260*/  @!P2 SYNCS.PHASECHK.TRANS64 P2, [R3+URZ+0x34400], R2 ;  /* 0x034400020300a5a7 */ /* 0x000ee4000804007f */
[----:B---3--:R-:W-:Y:S05]  /*15270*/  @!P2 BRA `(.L_x_153) ;  /* 0xfffffffc00eca947 */ /* 0x008fea000383ffff */
[----:B------:R-:W-:Y:S05]  /*15280*/  BRA `(.L_x_388) ;  /* 0xffffff8800387947 */ /* 0x000fea000383ffff */
.L_x_171:
[----:B-1----:R-:W-:-:S04]  /*15290*/  MOV R3, UR6 ;  /* 0x0000000600037c02 */ /* 0x002fc80008000f00 */
[----:B------:R1:W2:Y:S03]  /*152a0*/  SYNCS.PHASECHK.TRANS64.TRYWAIT P0, [R3+URZ+0x34548], R0 ;  /* 0x03454800030075a7 */ /* 0x0002a6000800017f */
[----:B--2---:R-:W-:Y:S05]  /*152b0*/  @!P0 NANOSLEEP.SYNCS 0x989680 ;  /* 0x009896800000895d */ /* 0x004fea0003900000 */
[----:B------:R-:W2:Y:S02]  /*152c0*/  @!P0 SYNCS.PHASECHK.TRANS64 P0, [R3+URZ+0x34548], R0 ;  /* 0x03454800030085a7 */ /* 0x000ea4000800007f */
[----:B--2---:R-:W-:Y:S05]  /*152d0*/  @!P0 BRA `(.L_x_171) ;  /* 0xfffffffc00ec8947 */ /* 0x004fea000383ffff */
[----:B------:R-:W-:Y:S05]  /*152e0*/  BRA `(.L_x_389) ;  /* 0xffffff9400907947 */ /* 0x000fea000383ffff */
.L_x_173:
[----:B-1----:R-:W-:-:S04]  /*152f0*/  IMAD.U32 R6, RZ, RZ, UR7 ;  /* 0x00000007ff067e24 */ /* 0x002fc8000f8e00ff */
[----:B------:R1:W2:Y:S03]  /*15300*/  SYNCS.PHASECHK.TRANS64.TRYWAIT P0, [R6+URZ+0x34400], R3 ;  /* 0x03440003060075a7 */ /* 0x0002a6000800017f */
[----:B--2---:R-:W-:Y:S05]  /*15310*/  @!P0 NANOSLEEP.SYNCS 0x989680 ;  /* 0x009896800000895d */ /* 0x004fea0003900000 */
[----:B------:R-:W2:Y:S02]  /*15320*/  @!P0 SYNCS.PHASECHK.TRANS64 P0, [R6+URZ+0x34400], R3 ;  /* 0x03440003060085a7 */ /* 0x000ea4000800007f */
[----:B--2---:R-:W-:Y:S05]  /*15330*/  @!P0 BRA `(.L_x_173) ;  /* 0xfffffffc00ec8947 */ /* 0x004fea000383ffff */
[----:B------:R-:W-:Y:S05]  /*15340*/  BRA `(.L_x_390) ;  /* 0xffffff9400bc7947 */ /* 0x000fea000383ffff */
.L_x_179:
[----:B--2---:R-:W-:-:S04]  /*15350*/  MOV R3, UR6 ;  /* 0x0000000600037c02 */ /* 0x004fc80008000f00 */
[----:B------:R2:W3:Y:S03]  /*15360*/  SYNCS.PHASECHK.TRANS64.TRYWAIT P1, [R3+URZ+0x34520], R8 ;  /* 0x03452008030075a7 */ /* 0x0004e6000802017f */
[----:B---3--:R-:W-:Y:S05]  /*15370*/  @!P1 NANOSLEEP.SYNCS 0x989680 ;  /* 0x009896800000995d */ /* 0x008fea0003900000 */
[----:B------:R-:W3:Y:S02]  /*15380*/  @!P1 SYNCS.PHASECHK.TRANS64 P1, [R3+URZ+0x34520], R8 ;  /* 0x03452008030095a7 */ /* 0x000ee4000802007f */
[----:B---3--:R-:W-:Y:S05]  /*15390*/  @!P1 BRA `(.L_x_179) ;  /* 0xfffffffc00ec9947 */ /* 0x008fea000383ffff */
[----:B------:R-:W-:Y:S05]  /*153a0*/  BRA `(.L_x_391) ;  /* 0xffffff9800687947 */ /* 0x000fea000383ffff */
.L_x_185:
[----:B--2---:R-:W-:-:S04]  /*153b0*/  IMAD.U32 R3, RZ, RZ, UR6 ;  /* 0x00000006ff037e24 */ /* 0x004fc8000f8e00ff */
[----:B------:R2:W4:Y:S03]  /*153c0*/  SYNCS.PHASECHK.TRANS64.TRYWAIT P1, [R3+URZ+0x34528], R8 ;  /* 0x03452808030075a7 */ /* 0x000526000802017f */
[----:B----4-:R-:W-:Y:S05]  /*153d0*/  @!P1 NANOSLEEP.SYNCS 0x989680 ;  /* 0x009896800000995d */ /* 0x010fea0003900000 */
[----:B------:R-:W4:Y:S02]  /*153e0*/  @!P1 SYNCS.PHASECHK.TRANS64 P1, [R3+URZ+0x34528], R8 ;  /* 0x03452808030095a7 */ /* 0x000f24000802007f */
[----:B----4-:R-:W-:Y:S05]  /*153f0*/  @!P1 BRA `(.L_x_185) ;  /* 0xfffffffc00ec9947 */ /* 0x010fea000383ffff */
[----:B------:R-:W-:Y:S05]  /*15400*/  BRA `(.L_x_392) ;  /* 0xffffff9800a47947 */ /* 0x000fea000383ffff */
.L_x_191:
[----:B-12---:R-:W-:-:S04]  /*15410*/  MOV R3, UR6 ;  /* 0x0000000600037c02 */ /* 0x006fc80008000f00 */
[----:B------:R1:W2:Y:S03]  /*15420*/  SYNCS.PHASECHK.TRANS64.TRYWAIT P1, [R3+URZ+0x34530], R8 ;  /* 0x03453008030075a7 */ /* 0x0002a6000802017f */
[----:B--2---:R-:W-:Y:S05]  /*15430*/  @!P1 NANOSLEEP.SYNCS 0x989680 ;  /* 0x009896800000995d */ /* 0x004fea0003900000 */
[----:B------:R-:W2:Y:S02]  /*15440*/  @!P1 SYNCS.PHASECHK.TRANS64 P1, [R3+URZ+0x34530], R8 ;  /* 0x03453008030095a7 */ /* 0x000ea4000802007f */
[----:B--2---:R-:W-:Y:S05]  /*15450*/  @!P1 BRA `(.L_x_191) ;  /* 0xfffffffc00ec9947 */ /* 0x004fea000383ffff */
[----:B------:R-:W-:Y:S05]  /*15460*/  BRA `(.L_x_393) ;  /* 0xffffff9800e87947 */ /* 0x000fea000383ffff */
.L_x_197:
[----:B-12---:R-:W-:-:S04]  /*15470*/  IMAD.U32 R3, RZ, RZ, UR6 ;  /* 0x00000006ff037e24 */ /* 0x006fc8000f8e00ff */
[----:B------:R1:W2:Y:S03]  /*15480*/  SYNCS.PHASECHK.TRANS64.TRYWAIT P1, [R3+URZ+0x34538], R8 ;  /* 0x03453808030075a7 */ /* 0x0002a6000802017f */
[----:B--2---:R-:W-:Y:S05]  /*15490*/  @!P1 NANOSLEEP.SYNCS 0x989680 ;  /* 0x009896800000995d */ /* 0x004fea0003900000 */
[----:B------:R-:W2:Y:S02]  /*154a0*/  @!P1 SYNCS.PHASECHK.TRANS64 P1, [R3+URZ+0x34538], R8 ;  /* 0x03453808030095a7 */ /* 0x000ea4000802007f */
[----:B--2---:R-:W-:Y:S05]  /*154b0*/  @!P1 BRA `(.L_x_197) ;  /* 0xfffffffc00ec9947 */ /* 0x004fea000383ffff */
[----:B------:R-:W-:Y:S05]  /*154c0*/  BRA `(.L_x_394) ;  /* 0xffffff9c002c7947 */ /* 0x000fea000383ffff */
.L_x_203:
[----:B-12---:R-:W-:-:S04]  /*154d0*/  MOV R3, UR6 ;  /* 0x0000000600037c02 */ /* 0x006fc80008000f00 */
[----:B------:R1:W2:Y:S03]  /*154e0*/  SYNCS.PHASECHK.TRANS64.TRYWAIT P1, [R3+URZ+0x34520], R2 ;  /* 0x03452002030075a7 */ /* 0x0002a6000802017f */
[----:B--2---:R-:W-:Y:S05]  /*154f0*/  @!P1 NANOSLEEP.SYNCS 0x989680 ;  /* 0x009896800000995d */ /* 0x004fea0003900000 */
[----:B------:R-:W2:Y:S02]  /*15500*/  @!P1 SYNCS.PHASECHK.TRANS64 P1, [R3+URZ+0x34520], R2 ;  /* 0x03452002030095a7 */ /* 0x000ea4000802007f */
[----:B--2---:R-:W-:Y:S05]  /*15510*/  @!P1 BRA `(.L_x_203) ;  /* 0xfffffffc00ec9947 */ /* 0x004fea000383ffff */
[----:B------:R-:W-:Y:S05]  /*15520*/  BRA `(.L_x_395) ;  /* 0xffffff9c00787947 */ /* 0x000fea000383ffff */
.L_x_209:
[----:B-123--:R-:W-:-:S04]  /*15530*/  IMAD.U32 R3, RZ, RZ, UR6 ;  /* 0x00000006ff037e24 */ /* 0x00efc8000f8e00ff */
[----:B------:R1:W2:Y:S03]  /*15540*/  SYNCS.PHASECHK.TRANS64.TRYWAIT P1, [R3+URZ+0x34528], R2 ;  /* 0x03452802030075a7 */ /* 0x0002a6000802017f */
[----:B--2---:R-:W-:Y:S05]  /*15550*/  @!P1 NANOSLEEP.SYNCS 0x989680 ;  /* 0x009896800000995d */ /* 0x004fea0003900000 */
[----:B------:R-:W2:Y:S02]  /*15560*/  @!P1 SYNCS.PHASECHK.TRANS64 P1, [R3+URZ+0x34528], R2 ;  /* 0x03452802030095a7 */ /* 0x000ea4000802007f */
[----:B--2---:R-:W-:Y:S05]  /*15570*/  @!P1 BRA `(.L_x_209) ;  /* 0xfffffffc00ec9947 */ /* 0x004fea000383ffff */
[----:B------:R-:W-:Y:S05]  /*15580*/  BRA `(.L_x_396) ;  /* 0xffffff9c00ac7947 */ /* 0x000fea000383ffff */
.L_x_215:
[----:B-1234-:R-:W-:-:S04]  /*15590*/  MOV R3, UR6 ;  /* 0x0000000600037c02 */ /* 0x01efc80008000f00 */
[----:B------:R1:W2:Y:S03]  /*155a0*/  SYNCS.PHASECHK.TRANS64.TRYWAIT P1, [R3+URZ+0x34530], R2 ;  /* 0x03453002030075a7 */ /* 0x0002a6000802017f */
[----:B--2---:R-:W-:Y:S05]  /*155b0*/  @!P1 NANOSLEEP.SYNCS 0x989680 ;  /* 0x009896800000995d */ /* 0x004fea0003900000 */
[----:B------:R-:W2:Y:S02]  /*155c0*/  @!P1 SYNCS.PHASECHK.TRANS64 P1, [R3+URZ+0x34530], R2 ;  /* 0x03453002030095a7 */ /* 0x000ea4000802007f */
[----:B--2---:R-:W-:Y:S05]  /*155d0*/  @!P1 BRA `(.L_x_215) ;  /* 0xfffffffc00ec9947 */ /* 0x004fea000383ffff */
[----:B------:R-:W-:Y:S05]  /*155e0*/  BRA `(.L_x_397) ;  /* 0xffffff9c00e47947 */ /* 0x000fea000383ffff */
.L_x_221:
[----:B-1234-:R-:W-:-:S04]  /*155f0*/  IMAD.U32 R3, RZ, RZ, UR6 ;  /* 0x00000006ff037e24 */ /* 0x01efc8000f8e00ff */
[----:B------:R1:W2:Y:S03]  /*15600*/  SYNCS.PHASECHK.TRANS64.TRYWAIT P1, [R3+URZ+0x34538], R2 ;  /* 0x03453802030075a7 */ /* 0x0002a6000802017f */
[----:B--2---:R-:W-:Y:S05]  /*15610*/  @!P1 NANOSLEEP.SYNCS 0x989680 ;  /* 0x009896800000995d */ /* 0x004fea0003900000 */
[----:B------:R-:W2:Y:S02]  /*15620*/  @!P1 SYNCS.PHASECHK.TRANS64 P1, [R3+URZ+0x34538], R2 ;  /* 0x03453802030095a7 */ /* 0x000ea4000802007f */
[----:B--2---:R-:W-:Y:S05]  /*15630*/  @!P1 BRA `(.L_x_221) ;  /* 0xfffffffc00ec9947 */ /* 0x004fea000383ffff */
[----:B------:R-:W-:Y:S05]  /*15640*/  BRA `(.L_x_398) ;  /* 0xffffffa0001c7947 */ /* 0x000fea000383ffff */
.L_x_227:
[----:B-1234-:R-:W-:-:S04]  /*15650*/  MOV R3, UR6 ;  /* 0x0000000600037c02 */ /* 0x01efc80008000f00 */
[----:B------:R1:W2:Y:S03]  /*15660*/  SYNCS.PHASECHK.TRANS64.TRYWAIT P1, [R3+URZ+0x34520], R8 ;  /* 0x03452008030075a7 */ /* 0x0002a6000802017f */
[----:B--2---:R-:W-:Y:S05]  /*15670*/  @!P1 NANOSLEEP.SYNCS 0x989680 ;  /* 0x009896800000995d */ /* 0x004fea0003900000 */
[----:B------:R-:W2:Y:S02]  /*15680*/  @!P1 SYNCS.PHASECHK.TRANS64 P1, [R3+URZ+0x34520], R8 ;  /* 0x03452008030095a7 */ /* 0x000ea4000802007f */
[----:B--2---:R-:W-:Y:S05]  /*15690*/  @!P1 BRA `(.L_x_227) ;  /* 0xfffffffc00ec9947 */ /* 0x004fea000383ffff */
[----:B------:R-:W-:Y:S05]  /*156a0*/  BRA `(.L_x_399) ;  /* 0xffffffa000587947 */ /* 0x000fea000383ffff */
.L_x_233:
[----:B-1234-:R-:W-:-:S04]  /*156b0*/  IMAD.U32 R3, RZ, RZ, UR6 ;  /* 0x00000006ff037e24 */ /* 0x01efc8000f8e00ff */
[----:B------:R1:W2:Y:S03]  /*156c0*/  SYNCS.PHASECHK.TRANS64.TRYWAIT P1, [R3+URZ+0x34528], R8 ;  /* 0x03452808030075a7 */ /* 0x0002a6000802017f */
[----:B--2---:R-:W-:Y:S05]  /*156d0*/  @!P1 NANOSLEEP.SYNCS 0x989680 ;  /* 0x009896800000995d */ /* 0x004fea0003900000 */
[----:B------:R-:W2:Y:S02]  /*156e0*/  @!P1 SYNCS.PHASECHK.TRANS64 P1, [R3+URZ+0x34528], R8 ;  /* 0x03452808030095a7 */ /* 0x000ea4000802007f */
[----:B--2---:R-:W-:Y:S05]  /*156f0*/  @!P1 BRA `(.L_x_233) ;  /* 0xfffffffc00ec9947 */ /* 0x004fea000383ffff */
[----:B------:R-:W-:Y:S05]  /*15700*/  BRA `(.L_x_400) ;  /* 0xffffffa0008c7947 */ /* 0x000fea000383ffff */
.L_x_239:
[----:B-1234-:R-:W-:-:S04]  /*15710*/  MOV R3, UR6 ;  /* 0x0000000600037c02 */ /* 0x01efc80008000f00 */
[----:B------:R1:W2:Y:S03]  /*15720*/  SYNCS.PHASECHK.TRANS64.TRYWAIT P1, [R3+URZ+0x34530], R8 ;  /* 0x03453008030075a7 */ /* 0x0002a6000802017f */
[----:B--2---:R-:W-:Y:S05]  /*15730*/  @!P1 NANOSLEEP.SYNCS 0x989680 ;  /* 0x009896800000995d */ /* 0x004fea0003900000 */
[----:B------:R-:W2:Y:S02]  /*15740*/  @!P1 SYNCS.PHASECHK.TRANS64 P1, [R3+URZ+0x34530], R8 ;  /* 0x03453008030095a7 */ /* 0x000ea4000802007f */
[----:B--2---:R-:W-:Y:S05]  /*15750*/  @!P1 BRA `(.L_x_239) ;  /* 0xfffffffc00ec9947 */ /* 0x004fea000383ffff */
[----:B------:R-:W-:Y:S05]  /*15760*/  BRA `(.L_x_401) ;  /* 0xffffffa000c47947 */ /* 0x000fea000383ffff */
.L_x_245:
[----:B-1234-:R-:W-:-:S04]  /*15770*/  IMAD.U32 R3, RZ, RZ, UR6 ;  /* 0x00000006ff037e24 */ /* 0x01efc8000f8e00ff */
[----:B------:R1:W2:Y:S03]  /*15780*/  SYNCS.PHASECHK.TRANS64.TRYWAIT P1, [R3+URZ+0x34538], R8 ;  /* 0x03453808030075a7 */ /* 0x0002a6000802017f */
[----:B--2---:R-:W-:Y:S05]  /*15790*/  @!P1 NANOSLEEP.SYNCS 0x989680 ;  /* 0x009896800000995d */ /* 0x004fea0003900000 */
[----:B------:R-:W2:Y:S02]  /*157a0*/  @!P1 SYNCS.PHASECHK.TRANS64 P1, [R3+URZ+0x34538], R8 ;  /* 0x03453808030095a7 */ /* 0x000ea4000802007f */
[----:B--2---:R-:W-:Y:S05]  /*157b0*/  @!P1 BRA `(.L_x_245) ;  /* 0xfffffffc00ec9947 */ /* 0x004fea000383ffff */
[----:B------:R-:W-:Y:S05]  /*157c0*/  BRA `(.L_x_402) ;  /* 0xffffffa000fc7947 */ /* 0x000fea000383ffff */
.L_x_251:
[----:B-1234-:R-:W-:-:S04]  /*157d0*/  MOV R3, UR6 ;  /* 0x0000000600037c02 */ /* 0x01efc80008000f00 */
[----:B------:R1:W2:Y:S03]  /*157e0*/  SYNCS.PHASECHK.TRANS64.TRYWAIT P1, [R3+URZ+0x34520], R2 ;  /* 0x03452002030075a7 */ /* 0x0002a6000802017f */
[----:B--2---:R-:W-:Y:S05]  /*157f0*/  @!P1 NANOSLEEP.SYNCS 0x989680 ;  /* 0x009896800000995d */ /* 0x004fea0003900000 */
[----:B------:R-:W2:Y:S02]  /*15800*/  @!P1 SYNCS.PHASECHK.TRANS64 P1, [R3+URZ+0x34520], R2 ;  /* 0x03452002030095a7 */ /* 0x000ea4000802007f */
[----:B--2---:R-:W-:Y:S05]  /*15810*/  @!P1 BRA `(.L_x_251) ;  /* 0xfffffffc00ec9947 */ /* 0x004fea000383ffff */
[----:B------:R-:W-:Y:S05]  /*15820*/  BRA `(.L_x_403) ;  /* 0xffffffa400387947 */ /* 0x000fea000383ffff */
.L_x_257:
[----:B-1234-:R-:W-:-:S04]  /*15830*/  IMAD.U32 R3, RZ, RZ, UR6 ;  /* 0x00000006ff037e24 */ /* 0x01efc8000f8e00ff */
[----:B------:R1:W2:Y:S03]  /*15840*/  SYNCS.PHASECHK.TRANS64.TRYWAIT P1, [R3+URZ+0x34528], R2 ;  /* 0x03452802030075a7 */ /* 0x0002a6000802017f */
[----:B--2---:R-:W-:Y:S05]  /*15850*/  @!P1 NANOSLEEP.SYNCS 0x989680 ;  /* 0x009896800000995d */ /* 0x004fea0003900000 */
[----:B------:R-:W2:Y:S02]  /*15860*/  @!P1 SYNCS.PHASECHK.TRANS64 P1, [R3+URZ+0x34528], R2 ;  /* 0x03452802030095a7 */ /* 0x000ea4000802007f */
[----:B--2---:R-:W-:Y:S05]  /*15870*/  @!P1 BRA `(.L_x_257) ;  /* 0xfffffffc00ec9947 */ /* 0x004fea000383ffff */
[----:B------:R-:W-:Y:S05]  /*15880*/  BRA `(.L_x_404) ;  /* 0xffffffa4006c7947 */ /* 0x000fea000383ffff */
.L_x_263:
[----:B-1234-:R-:W-:-:S04]  /*15890*/  MOV R3, UR6 ;  /* 0x0000000600037c02 */ /* 0x01efc80008000f00 */
[----:B------:R1:W2:Y:S03]  /*158a0*/  SYNCS.PHASECHK.TRANS64.TRYWAIT P1, [R3+URZ+0x34530], R2 ;  /* 0x03453002030075a7 */ /* 0x0002a6000802017f */
[----:B--2---:R-:W-:Y:S05]  /*158b0*/  @!P1 NANOSLEEP.SYNCS 0x989680 ;  /* 0x009896800000995d */ /* 0x004fea0003900000 */
[----:B------:R-:W2:Y:S02]  /*158c0*/  @!P1 SYNCS.PHASECHK.TRANS64 P1, [R3+URZ+0x34530], R2 ;  /* 0x03453002030095a7 */ /* 0x000ea4000802007f */
[----:B--2---:R-:W-:Y:S05]  /*158d0*/  @!P1 BRA `(.L_x_263) ;  /* 0xfffffffc00ec9947 */ /* 0x004fea000383ffff */
[----:B------:R-:W-:Y:S05]  /*158e0*/  BRA `(.L_x_405) ;  /* 0xffffffa400a87947 */ /* 0x000fea000383ffff */
.L_x_269:
[----:B-1234-:R-:W-:-:S04]  /*158f0*/  IMAD.U32 R3, RZ, RZ, UR6 ;  /* 0x00000006ff037e24 */ /* 0x01efc8000f8e00ff */
[----:B------:R1:W2:Y:S03]  /*15900*/  SYNCS.PHASECHK.TRANS64.TRYWAIT P1, [R3+URZ+0x34538], R2 ;  /* 0x03453802030075a7 */ /* 0x0002a6000802017f */
[----:B--2---:R-:W-:Y:S05]  /*15910*/  @!P1 NANOSLEEP.SYNCS 0x989680 ;  /* 0x009896800000995d */ /* 0x004fea0003900000 */
[----:B------:R-:W2:Y:S02]  /*15920*/  @!P1 SYNCS.PHASECHK.TRANS64 P1, [R3+URZ+0x34538], R2 ;  /* 0x03453802030095a7 */ /* 0x000ea4000802007f */
[----:B--2---:R-:W-:Y:S05]  /*15930*/  @!P1 BRA `(.L_x_269) ;  /* 0xfffffffc00ec9947 */ /* 0x004fea000383ffff */
[----:B------:R-:W-:Y:S05]  /*15940*/  BRA `(.L_x_406) ;  /* 0xffffffa400e47947 */ /* 0x000fea000383ffff */
.L_x_284:
[----:B-1----:R-:W-:-:S04]  /*15950*/  MOV R3, UR6 ;  /* 0x0000000600037c02 */ /* 0x002fc80008000f00 */
[----:B------:R1:W2:Y:S03]  /*15960*/  SYNCS.PHASECHK.TRANS64.TRYWAIT P0, [R3+URZ+0x34520], R8 ;  /* 0x03452008030075a7 */ /* 0x0002a6000800017f */
[----:B--2---:R-:W-:Y:S05]  /*15970*/  @!P0 NANOSLEEP.SYNCS 0x989680 ;  /* 0x009896800000895d */ /* 0x004fea0003900000 */
[----:B------:R-:W2:Y:S02]  /*15980*/  @!P0 SYNCS.PHASECHK.TRANS64 P0, [R3+URZ+0x34520], R8 ;  /* 0x03452008030085a7 */ /* 0x000ea4000800007f */
[----:B--2---:R-:W-:Y:S05]  /*15990*/  @!P0 BRA `(.L_x_284) ;  /* 0xfffffffc00ec8947 */ /* 0x004fea000383ffff */
[----:B------:R-:W-:Y:S05]  /*159a0*/  BRA `(.L_x_407) ;  /* 0xffffffac00747947 */ /* 0x000fea000383ffff */
.L_x_286:
[----:B-1----:R-:W-:-:S04]  /*159b0*/  IMAD.U32 R3, RZ, RZ, UR6 ;  /* 0x00000006ff037e24 */ /* 0x002fc8000f8e00ff */
[----:B------:R1:W2:Y:S03]  /*159c0*/  SYNCS.PHASECHK.TRANS64.TRYWAIT P0, [R3+URZ+0x34528], R8 ;  /* 0x03452808030075a7 */ /* 0x0002a6000800017f */
[----:B--2---:R-:W-:Y:S05]  /*159d0*/  @!P0 NANOSLEEP.SYNCS 0x989680 ;  /* 0x009896800000895d */ /* 0x004fea0003900000 */
[----:B------:R-:W2:Y:S02]  /*159e0*/  @!P0 SYNCS.PHASECHK.TRANS64 P0, [R3+URZ+0x34528], R8 ;  /* 0x03452808030085a7 */ /* 0x000ea4000800007f */
[----:B--2---:R-:W-:Y:S05]  /*159f0*/  @!P0 BRA `(.L_x_286) ;  /* 0xfffffffc00ec8947 */ /* 0x004fea000383ffff */
[----:B------:R-:W-:Y:S05]  /*15a00*/  BRA `(.L_x_408) ;  /* 0xffffffac006c7947 */ /* 0x000fea000383ffff */
.L_x_288:
[----:B-1----:R-:W-:-:S04]  /*15a10*/  MOV R3, UR6 ;  /* 0x0000000600037c02 */ /* 0x002fc80008000f00 */
[----:B------:R1:W2:Y:S03]  /*15a20*/  SYNCS.PHASECHK.TRANS64.TRYWAIT P0, [R3+URZ+0x34530], R8 ;  /* 0x03453008030075a7 */ /* 0x0002a6000800017f */
[----:B--2---:R-:W-:Y:S05]  /*15a30*/  @!P0 NANOSLEEP.SYNCS 0x989680 ;  /* 0x009896800000895d */ /* 0x004fea0003900000 */
[----:B------:R-:W2:Y:S02]  /*15a40*/  @!P0 SYNCS.PHASECHK.TRANS64 P0, [R3+URZ+0x34530], R8 ;  /* 0x03453008030085a7 */ /* 0x000ea4000800007f */
[----:B--2---:R-:W-:Y:S05]  /*15a50*/  @!P0 BRA `(.L_x_288) ;  /* 0xfffffffc00ec8947 */ /* 0x004fea000383ffff */
[----:B------:R-:W-:Y:S05]  /*15a60*/  BRA `(.L_x_409) ;  /* 0xffffffac00647947 */ /* 0x000fea000383ffff */
.L_x_300:
[----:B------:R-:W-:Y:S01]  /*15a70*/  BSSY B1, `(.L_x_410) ;  /* 0x0000006000017945 */ /* 0x000fe20003800000 */
[----:B------:R-:W-:-:S07]  /*15a80*/  IMAD.MOV.U32 R15, RZ, RZ, -0x1 ;  /* 0xffffffffff0f7424 */ /* 0x000fce00078e00ff */
[----:B------:R-:W-:Y:S05]  /*15a90*/  WARPSYNC.COLLECTIVE R15, `(.L_x_411) ;  /* 0x000000000f0c7348 */ /* 0x000fea0003c00000 */
[----:B------:R-:W-:Y:S02]  /*15aa0*/  ELECT P6, UR62, PT ;  /* 0x00000000003e782f */ /* 0x000fe400038c0000 */
[----:B------:R-:W-:Y:S01]  /*15ab0*/  MOV R14, UR62 ;  /* 0x0000003e000e7c02 */ /* 0x000fe20008000f00 */
[----:B------:R-:W-:Y:S10]  /*15ac0*/  ENDCOLLECTIVE ;  /* 0x000000000000791b */ /* 0x000ff40003800000 */
.L_x_411:
[----:B------:R-:W-:Y:S05]  /*15ad0*/  BSYNC B1 ;  /* 0x0000000000017941 */ /* 0x000fea0003800000 */
.L_x_410:
[----:B------:R-:W-:Y:S05]  /*15ae0*/  BRA `(.L_x_412) ;  /* 0xffffffb8005c7947 */ /* 0x000fea000383ffff */
.L_x_303:
[----:B-1----:R1:W3:Y:S02]  /*15af0*/  SYNCS.PHASECHK.TRANS64.TRYWAIT P0, [R8+URZ+0x344c0], R5 ;  /* 0x0344c005080075a7 */ /* 0x0022e4000800017f */
[----:B---3--:R-:W-:Y:S05]  /*15b00*/  @!P0 NANOSLEEP.SYNCS 0x989680 ;  /* 0x009896800000895d */ /* 0x008fea0003900000 */
[----:B------:R-:W3:Y:S02]  /*15b10*/  @!P0 SYNCS.PHASECHK.TRANS64 P0, [R8+URZ+0x344c0], R5 ;  /* 0x0344c005080085a7 */ /* 0x000ee4000800007f */
[----:B---3--:R-:W-:Y:S05]  /*15b20*/  @!P0 BRA `(.L_x_303) ;  /* 0xfffffffc00f08947 */ /* 0x008fea000383ffff */
[----:B------:R-:W-:Y:S05]  /*15b30*/  BRA `(.L_x_413) ;  /* 0xffffffb800887947 */ /* 0x000fea000383ffff */
.L_x_308:
[----:B--2---:R2:W3:Y:S02]  /*15b40*/  SYNCS.PHASECHK.TRANS64.TRYWAIT P0, [R3+URZ+0x34400], R2 ;  /* 0x03440002030075a7 */ /* 0x0044e4000800017f */
[----:B---3--:R-:W-:Y:S05]  /*15b50*/  @!P0 NANOSLEEP.SYNCS 0x989680 ;  /* 0x009896800000895d */ /* 0x008fea0003900000 */
[----:B------:R-:W3:Y:S02]  /*15b60*/  @!P0 SYNCS.PHASECHK.TRANS64 P0, [R3+URZ+0x34400], R2 ;  /* 0x03440002030085a7 */ /* 0x000ee4000800007f */
[----:B---3--:R-:W-:Y:S05]  /*15b70*/  @!P0 BRA `(.L_x_308) ;  /* 0xfffffffc00f08947 */ /* 0x008fea000383ffff */
[----:B------:R-:W-:Y:S05]  /*15b80*/  BRA `(.L_x_414) ;  /* 0xffffffbc00547947 */ /* 0x000fea000383ffff */
.L_x_311:
[----:B------:R-:W-:Y:S01]  /*15b90*/  BSSY B1, `(.L_x_415) ;  /* 0x0000006000017945 */ /* 0x000fe20003800000 */
[----:B------:R-:W-:-:S07]  /*15ba0*/  MOV R15, 0xffffffff ;  /* 0xffffffff000f7802 */ /* 0x000fce0000000f00 */
[----:B-1---5:R-:W-:Y:S05]  /*15bb0*/  WARPSYNC.COLLECTIVE R15, `(.L_x_416) ;  /* 0x000000000f0c7348 */ /* 0x022fea0003c00000 */
[----:B------:R-:W-:Y:S02]  /*15bc0*/  ELECT P6, UR62, PT ;  /* 0x00000000003e782f */ /* 0x000fe400038c0000 */
[----:B------:R-:W-:Y:S01]  /*15bd0*/  MOV R14, UR62 ;  /* 0x0000003e000e7c02 */ /* 0x000fe20008000f00 */
[----:B-1---5:R-:W-:Y:S10]  /*15be0*/  ENDCOLLECTIVE ;  /* 0x000000000000791b */ /* 0x022ff40003800000 */
.L_x_416:
[----:B------:R-:W-:Y:S05]  /*15bf0*/  BSYNC B1 ;  /* 0x0000000000017941 */ /* 0x000fea0003800000 */
.L_x_415:
[----:B------:R-:W-:Y:S05]  /*15c00*/  BRA `(.L_x_417) ;  /* 0xffffffbc009c7947 */ /* 0x000fea000383ffff */
.L_x_314:
[----:B------:R-:W-:Y:S01]  /*15c10*/  BSSY B1, `(.L_x_418) ;  /* 0x0000005000017945 */ /* 0x000fe20003800000 */
[----:B--2---:R-:W-:-:S07]  /*15c20*/  IMAD.MOV.U32 R15, RZ, RZ, -0x1 ;  /* 0xffffffffff0f7424 */ /* 0x004fce00078e00ff */
[----:B-1---5:R-:W-:Y:S05]  /*15c30*/  WARPSYNC.COLLECTIVE R15, `(.L_x_419) ;  /* 0x000000000f087348 */ /* 0x022fea0003c00000 */
[----:B------:R-:W-:Y:S01]  /*15c40*/  NOP ;  /* 0x0000000000007918 */ /* 0x000fe20000000000 */
[----:B-1---5:R-:W-:Y:S01]  /*15c50*/  ENDCOLLECTIVE ;  /* 0x000000000000791b */ /* 0x022fe20003800000 */
.L_x_419:
[----:B------:R-:W-:Y:S05]  /*15c60*/  BSYNC B1 ;  /* 0x0000000000017941 */ /* 0x000fea0003800000 */
.L_x_418:
[----:B------:R-:W-:-:S07]  /*15c70*/  MOV R15, 0xffffffff ;  /* 0xffffffff000f7802 */ /* 0x000fce0000000f00 */
[----:B------:R-:W-:Y:S05]  /*15c80*/  WARPSYNC.COLLECTIVE R15, `(.L_x_420) ;  /* 0x000000000f0c7348 */ /* 0x000fea0003c00000 */
[----:B------:R-:W-:Y:S02]  /*15c90*/  ELECT P6, UR62, PT ;  /* 0x00000000003e782f */ /* 0x000fe400038c0000 */
[----:B------:R-:W-:Y:S01]  /*15ca0*/  MOV R14, UR62 ;  /* 0x0000003e000e7c02 */ /* 0x000fe20008000f00 */
[----:B------:R-:W-:Y:S10]  /*15cb0*/  ENDCOLLECTIVE ;  /* 0x000000000000791b */ /* 0x000ff40003800000 */
.L_x_420:
[----:B------:R-:W-:Y:S05]  /*15cc0*/  BRA `(.L_x_421) ;  /* 0xffffffc000a47947 */ /* 0x000fea000383ffff */
.L_x_317:
[----:B------:R-:W-:Y:S01]  /*15cd0*/  BSSY B0, `(.L_x_422) ;  /* 0x0000006000007945 */ /* 0x000fe20003800000 */
[----:B------:R-:W-:-:S07]  /*15ce0*/  IMAD.MOV.U32 R15, RZ, RZ, -0x1 ;  /* 0xffffffffff0f7424 */ /* 0x000fce00078e00ff */
[----:B-1---5:R-:W-:Y:S05]  /*15cf0*/  WARPSYNC.COLLECTIVE R15, `(.L_x_423) ;  /* 0x000000000f0c7348 */ /* 0x022fea0003c00000 */
[----:B-----5:R-:W-:Y:S02]  /*15d00*/  ELECT P6, UR62, PT ;  /* 0x00000000003e782f */ /* 0x020fe400038c0000 */
[----:B------:R-:W-:Y:S01]  /*15d10*/  MOV R14, UR62 ;  /* 0x0000003e000e7c02 */ /* 0x000fe20008000f00 */
[----:B-1----:R-:W-:Y:S10]  /*15d20*/  ENDCOLLECTIVE ;  /* 0x000000000000791b */ /* 0x002ff40003800000 */
.L_x_423:
[----:B------:R-:W-:Y:S05]  /*15d30*/  BSYNC B0 ;  /* 0x0000000000007941 */ /* 0x000fea0003800000 */
.L_x_422:
[----:B------:R-:W-:Y:S05]  /*15d40*/  BRA `(.L_x_424) ;  /* 0xffffffc000fc7947 */ /* 0x000fea000383ffff */
.L_x_321:
[----:B-1----:R1:W2:Y:S02]  /*15d50*/  SYNCS.PHASECHK.TRANS64.TRYWAIT P0, [R7+URZ], R2 ;  /* 0x00000002070075a7 */ /* 0x0022a4000800017f */
[----:B--2---:R-:W-:Y:S05]  /*15d60*/  @!P0 NANOSLEEP.SYNCS 0x989680 ;  /* 0x009896800000895d */ /* 0x004fea0003900000 */
[----:B------:R-:W2:Y:S02]  /*15d70*/  @!P0 SYNCS.PHASECHK.TRANS64 P0, [R7+URZ], R2 ;  /* 0x00000002070085a7 */ /* 0x000ea4000800007f */
[----:B--2---:R-:W-:Y:S05]  /*15d80*/  @!P0 BRA `(.L_x_321) ;  /* 0xfffffffc00f08947 */ /* 0x004fea000383ffff */
[----:B------:R-:W-:Y:S05]  /*15d90*/  BRA `(.L_x_425) ;  /* 0xffffffc400387947 */ /* 0x000fea000383ffff */
.L_x_322:
[----:B-1----:R1:W2:Y:S02]  /*15da0*/  SYNCS.PHASECHK.TRANS64.TRYWAIT P0, [R9+URZ], R4 ;  /* 0x00000004090075a7 */ /* 0x0022a4000800017f */
[----:B--2---:R-:W-:Y:S05]  /*15db0*/  @!P0 NANOSLEEP.SYNCS 0x989680 ;  /* 0x009896800000895d */ /* 0x004fea0003900000 */
[----:B------:R-:W2:Y:S02]  /*15dc0*/  @!P0 SYNCS.PHASECHK.TRANS64 P0, [R9+URZ], R4 ;  /* 0x00000004090085a7 */ /* 0x000ea4000800007f */
[----:B--2---:R-:W-:Y:S05]  /*15dd0*/  @!P0 BRA `(.L_x_322) ;  /* 0xfffffffc00f08947 */ /* 0x004fea000383ffff */
[----:B------:R-:W-:Y:S05]  /*15de0*/  BRA `(.L_x_426) ;  /* 0xffffffc400487947 */ /* 0x000fea000383ffff */
.L_x_323:
[----:B-1----:R1:W2:Y:S02]  /*15df0*/  SYNCS.PHASECHK.TRANS64.TRYWAIT P0, [R6+URZ], R5 ;  /* 0x00000005060075a7 */ /* 0x0022a4000800017f */
[----:B--2---:R-:W-:Y:S05]  /*15e00*/  @!P0 NANOSLEEP.SYNCS 0x989680 ;  /* 0x009896800000895d */ /* 0x004fea0003900000 */
[----:B------:R-:W2:Y:S02]  /*15e10*/  @!P0 SYNCS.PHASECHK.TRANS64 P0, [R6+URZ], R5 ;  /* 0x00000005060085a7 */ /* 0x000ea4000800007f */
[----:B--2---:R-:W-:Y:S05]  /*15e20*/  @!P0 BRA `(.L_x_323) ;  /* 0xfffffffc00f08947 */ /* 0x004fea000383ffff */
[----:B------:R-:W-:Y:S05]  /*15e30*/  BRA `(.L_x_427) ;  /* 0xffffffc400587947 */ /* 0x000fea000383ffff */
.L_x_324:
[----:B-1----:R1:W2:Y:S02]  /*15e40*/  SYNCS.PHASECHK.TRANS64.TRYWAIT P0, [R9+URZ], R4 ;  /* 0x00000004090075a7 */ /* 0x0022a4000800017f */
[----:B--2---:R-:W-:Y:S05]  /*15e50*/  @!P0 NANOSLEEP.SYNCS 0x989680 ;  /* 0x009896800000895d */ /* 0x004fea0003900000 */
[----:B------:R-:W2:Y:S02]  /*15e60*/  @!P0 SYNCS.PHASECHK.TRANS64 P0, [R9+URZ], R4 ;  /* 0x00000004090085a7 */ /* 0x000ea4000800007f */
[----:B--2---:R-:W-:Y:S05]  /*15e70*/  @!P0 BRA `(.L_x_324) ;  /* 0xfffffffc00f08947 */ /* 0x004fea000383ffff */
[----:B------:R-:W-:Y:S05]  /*15e80*/  BRA `(.L_x_428) ;  /* 0xffffffc400687947 */ /* 0x000fea000383ffff */
.L_x_325:
[----:B-1----:R1:W2:Y:S02]  /*15e90*/  SYNCS.PHASECHK.TRANS64.TRYWAIT P0, [R6+URZ], R5 ;  /* 0x00000005060075a7 */ /* 0x0022a4000800017f */
[----:B--2---:R-:W-:Y:S05]  /*15ea0*/  @!P0 NANOSLEEP.SYNCS 0x989680 ;  /* 0x009896800000895d */ /* 0x004fea0003900000 */
[----:B------:R-:W2:Y:S02]  /*15eb0*/  @!P0 SYNCS.PHASECHK.TRANS64 P0, [R6+URZ], R5 ;  /* 0x00000005060085a7 */ /* 0x000ea4000800007f */
[----:B--2---:R-:W-:Y:S05]  /*15ec0*/  @!P0 BRA `(.L_x_325) ;  /* 0xfffffffc00f08947 */ /* 0x004fea000383ffff */
[----:B------:R-:W-:Y:S05]  /*15ed0*/  BRA `(.L_x_429) ;  /* 0xffffffc400787947 */ /* 0x000fea000383ffff */
.L_x_326:
[----:B-1----:R1:W2:Y:S02]  /*15ee0*/  SYNCS.PHASECHK.TRANS64.TRYWAIT P0, [R9+URZ], R4 ;  /* 0x00000004090075a7 */ /* 0x0022a4000800017f */
[----:B--2---:R-:W-:Y:S05]  /*15ef0*/  @!P0 NANOSLEEP.SYNCS 0x989680 ;  /* 0x009896800000895d */ /* 0x004fea0003900000 */
[----:B------:R-:W2:Y:S02]  /*15f00*/  @!P0 SYNCS.PHASECHK.TRANS64 P0, [R9+URZ], R4 ;  /* 0x00000004090085a7 */ /* 0x000ea4000800007f */
[----:B--2---:R-:W-:Y:S05]  /*15f10*/  @!P0 BRA `(.L_x_326) ;  /* 0xfffffffc00f08947 */ /* 0x004fea000383ffff */
[----:B------:R-:W-:Y:S05]  /*15f20*/  BRA `(.L_x_430) ;  /* 0xffffffc400887947 */ /* 0x000fea000383ffff */
.L_x_327:
[----:B--2---:R2:W3:Y:S02]  /*15f30*/  SYNCS.PHASECHK.TRANS64.TRYWAIT P0, [R6+URZ], R5 ;  /* 0x00000005060075a7 */ /* 0x0044e4000800017f */
[----:B---3--:R-:W-:Y:S05]  /*15f40*/  @!P0 NANOSLEEP.SYNCS 0x989680 ;  /* 0x009896800000895d */ /* 0x008fea0003900000 */
[----:B------:R-:W3:Y:S02]  /*15f50*/  @!P0 SYNCS.PHASECHK.TRANS64 P0, [R6+URZ], R5 ;  /* 0x00000005060085a7 */ /* 0x000ee4000800007f */
[----:B---3--:R-:W-:Y:S05]  /*15f60*/  @!P0 BRA `(.L_x_327) ;  /* 0xfffffffc00f08947 */ /* 0x008fea000383ffff */
[----:B------:R-:W-:Y:S05]  /*15f70*/  BRA `(.L_x_431) ;  /* 0xffffffc400907947 */ /* 0x000fea000383ffff */
.L_x_345:
[----:B-1----:R1:W3:Y:S02]  /*15f80*/  SYNCS.PHASECHK.TRANS64.TRYWAIT P2, [R12+URZ+0x34440], R3 ;  /* 0x034440030c0075a7 */ /* 0x0022e4000804017f */
[----:B---3--:R-:W-:Y:S05]  /*15f90*/  @!P2 NANOSLEEP.SYNCS 0x989680 ;  /* 0x009896800000a95d */ /* 0x008fea0003900000 */
[----:B------:R-:W3:Y:S02]  /*15fa0*/  @!P2 SYNCS.PHASECHK.TRANS64 P2, [R12+URZ+0x34440], R3 ;  /* 0x034440030c00a5a7 */ /* 0x000ee4000804007f */
[----:B---3--:R-:W-:Y:S05]  /*15fb0*/  @!P2 BRA `(.L_x_345) ;  /* 0xfffffffc00f0a947 */ /* 0x008fea000383ffff */
[----:B------:R-:W-:Y:S05]  /*15fc0*/  BRA `(.L_x_432) ;  /* 0xffffffe000ac7947 */ /* 0x000fea000383ffff */
.L_x_351:
[----:B-1----:R1:W2:Y:S02]  /*15fd0*/  SYNCS.PHASECHK.TRANS64.TRYWAIT P0, [R3+URZ+0x34440], R0 ;  /* 0x03444000030075a7 */ /* 0x0022a4000800017f */
[----:B--2---:R-:W-:Y:S05]  /*15fe0*/  @!P0 NANOSLEEP.SYNCS 0x989680 ;  /* 0x009896800000895d */ /* 0x004fea0003900000 */
[----:B------:R-:W2:Y:S02]  /*15ff0*/  @!P0 SYNCS.PHASECHK.TRANS64 P0, [R3+URZ+0x34440], R0 ;  /* 0x03444000030085a7 */ /* 0x000ea4000800007f */
[----:B--2---:R-:W-:Y:S05]  /*16000*/  @!P0 BRA `(.L_x_351) ;  /* 0xfffffffc00f08947 */ /* 0x004fea000383ffff */
[----:B------:R-:W-:Y:S05]  /*16010*/  BRA `(.L_x_433) ;  /* 0xffffffe400147947 */ /* 0x000fea000383ffff */
.L_x_353:
[----:B-1----:R1:W2:Y:S02]  /*16020*/  SYNCS.PHASECHK.TRANS64.TRYWAIT P0, [R3+URZ+0x34440], R0 ;  /* 0x03444000030075a7 */ /* 0x0022a4000800017f */
[----:B--2---:R-:W-:Y:S05]  /*16030*/  @!P0 NANOSLEEP.SYNCS 0x989680 ;  /* 0x009896800000895d */ /* 0x004fea0003900000 */
[----:B------:R-:W2:Y:S02]  /*16040*/  @!P0 SYNCS.PHASECHK.TRANS64 P0, [R3+URZ+0x34440], R0 ;  /* 0x03444000030085a7 */ /* 0x000ea4000800007f */
[----:B--2---:R-:W-:Y:S05]  /*16050*/  @!P0 BRA `(.L_x_353) ;  /* 0xfffffffc00f08947 */ /* 0x004fea000383ffff */
[----:B------:R-:W-:Y:S05]  /*16060*/  BRA `(.L_x_434) ;  /* 0xffffffe4002c7947 */ /* 0x000fea000383ffff */
.L_x_355:
[----:B-1----:R1:W2:Y:S02]  /*16070*/  SYNCS.PHASECHK.TRANS64.TRYWAIT P0, [R3+URZ+0x34440], R0 ;  /* 0x03444000030075a7 */ /* 0x0022a4000800017f */
[----:B--2---:R-:W-:Y:S05]  /*16080*/  @!P0 NANOSLEEP.SYNCS 0x989680 ;  /* 0x009896800000895d */ /* 0x004fea0003900000 */
[----:B------:R-:W2:Y:S02]  /*16090*/  @!P0 SYNCS.PHASECHK.TRANS64 P0, [R3+URZ+0x34440], R0 ;  /* 0x03444000030085a7 */ /* 0x000ea4000800007f */
[----:B--2---:R-:W-:Y:S05]  /*160a0*/  @!P0 BRA `(.L_x_355) ;  /* 0xfffffffc00f08947 */ /* 0x004fea000383ffff */
[----:B------:R-:W-:Y:S05]  /*160b0*/  BRA `(.L_x_435) ;  /* 0xffffffe400447947 */ /* 0x000fea000383ffff */
.L_x_357:
[----:B-1----:R1:W2:Y:S02]  /*160c0*/  SYNCS.PHASECHK.TRANS64.TRYWAIT P0, [R3+URZ+0x34440], R0 ;  /* 0x03444000030075a7 */ /* 0x0022a4000800017f */
[----:B--2---:R-:W-:Y:S05]  /*160d0*/  @!P0 NANOSLEEP.SYNCS 0x989680 ;  /* 0x009896800000895d */ /* 0x004fea0003900000 */
[----:B------:R-:W2:Y:S02]  /*160e0*/  @!P0 SYNCS.PHASECHK.TRANS64 P0, [R3+URZ+0x34440], R0 ;  /* 0x03444000030085a7 */ /* 0x000ea4000800007f */
[----:B--2---:R-:W-:Y:S05]  /*160f0*/  @!P0 BRA `(.L_x_357) ;  /* 0xfffffffc00f08947 */ /* 0x004fea000383ffff */
[----:B------:R-:W-:Y:S05]  /*16100*/  BRA `(.L_x_436) ;  /* 0xffffffe4005c7947 */ /* 0x000fea000383ffff */
.L_x_359:
[----:B-1----:R1:W2:Y:S02]  /*16110*/  SYNCS.PHASECHK.TRANS64.TRYWAIT P0, [R3+URZ+0x34440], R0 ;  /* 0x03444000030075a7 */ /* 0x0022a4000800017f */
[----:B--2---:R-:W-:Y:S05]  /*16120*/  @!P0 NANOSLEEP.SYNCS 0x989680 ;  /* 0x009896800000895d */ /* 0x004fea0003900000 */
[----:B------:R-:W2:Y:S02]  /*16130*/  @!P0 SYNCS.PHASECHK.TRANS64 P0, [R3+URZ+0x34440], R0 ;  /* 0x03444000030085a7 */ /* 0x000ea4000800007f */
[----:B--2---:R-:W-:Y:S05]  /*16140*/  @!P0 BRA `(.L_x_359) ;  /* 0xfffffffc00f08947 */ /* 0x004fea000383ffff */
[----:B------:R-:W-:Y:S05]  /*16150*/  BRA `(.L_x_437) ;  /* 0xffffffe400747947 */ /* 0x000fea000383ffff */
.L_x_361:
[----:B-1----:R1:W2:Y:S02]  /*16160*/  SYNCS.PHASECHK.TRANS64.TRYWAIT P0, [R3+URZ+0x34440], R0 ;  /* 0x03444000030075a7 */ /* 0x0022a4000800017f */
[----:B--2---:R-:W-:Y:S05]  /*16170*/  @!P0 NANOSLEEP.SYNCS 0x989680 ;  /* 0x009896800000895d */ /* 0x004fea0003900000 */
[----:B------:R-:W2:Y:S02]  /*16180*/  @!P0 SYNCS.PHASECHK.TRANS64 P0, [R3+URZ+0x34440], R0 ;  /* 0x03444000030085a7 */ /* 0x000ea4000800007f */
[----:B--2---:R-:W-:Y:S05]  /*16190*/  @!P0 BRA `(.L_x_361) ;  /* 0xfffffffc00f08947 */ /* 0x004fea000383ffff */
[----:B------:R-:W-:Y:S05]  /*161a0*/  BRA `(.L_x_438) ;  /* 0xffffffe4008c7947 */ /* 0x000fea000383ffff */
.L_x_363:
[----:B-1----:R1:W2:Y:S02]  /*161b0*/  SYNCS.PHASECHK.TRANS64.TRYWAIT P0, [R3+URZ+0x34440], R0 ;  /* 0x03444000030075a7 */ /* 0x0022a4000800017f */
[----:B--2---:R-:W-:Y:S05]  /*161c0*/  @!P0 NANOSLEEP.SYNCS 0x989680 ;  /* 0x009896800000895d */ /* 0x004fea0003900000 */
[----:B------:R-:W2:Y:S02]  /*161d0*/  @!P0 SYNCS.PHASECHK.TRANS64 P0, [R3+URZ+0x34440], R0 ;  /* 0x03444000030085a7 */ /* 0x000ea4000800007f */
[----:B--2---:R-:W-:Y:S05]  /*161e0*/  @!P0 BRA `(.L_x_363) ;  /* 0xfffffffc00f08947 */ /* 0x004fea000383ffff */
[----:B------:R-:W-:Y:S05]  /*161f0*/  BRA `(.L_x_439) ;  /* 0xffffffe400a47947 */ /* 0x000fea000383ffff */
        .weak           $__internal_0_$__cuda_sm20_div_u64
        .type           $__internal_0_$__cuda_sm20_div_u64,@function
        .size           $__internal_0_$__cuda_sm20_div_u64,(.L_x_342 - $__internal_0_$__cuda_sm20_div_u64)
$__internal_0_$__cuda_sm20_div_u64:
[----:B------:R-:W-:-:S04]  /*16200*/  MOV R26, R28 ;  /* 0x0000001c001a7202 */ /* 0x000fc80000000f00 */
[----:B------:R-:W1:Y:S08]  /*16210*/  I2F.U64.RP R11, R26 ;  /* 0x0000001a000b7312 */ /* 0x000e700000309000 */
[----:B-1----:R-:W1:Y:S02]  /*16220*/  MUFU.RCP R11, R11 ;  /* 0x0000000b000b7308 */ /* 0x002e640000001000 */
[----:B-1----:R-:W-:-:S06]  /*16230*/  VIADD R16, R11, 0x1ffffffe ;  /* 0x1ffffffe0b107836 */ /* 0x002fcc0000000000 */
[----:B------:R-:W1:Y:S02]  /*16240*/  F2I.U64.TRUNC R16, R16 ;  /* 0x0000001000107311 */ /* 0x000e64000020d800 */
[----:B-1----:R-:W-:-:S04]  /*16250*/  IMAD.WIDE.U32 R18, R16, R28, RZ ;  /* 0x0000001c10127225 */ /* 0x002fc800078e00ff */
[C---:B------:R-:W-:Y:S01]  /*16260*/  IMAD R13, R16.reuse, R27, R19 ;  /* 0x0000001b100d7224 */ /* 0x040fe200078e0213 */
[----:B------:R-:W-:Y:S01]  /*16270*/  IADD3 R25, P1, RZ, -R18, RZ ;  /* 0x80000012ff197210 */ /* 0x000fe20007f3e0ff */
[----:B------:R-:W-:Y:S02]  /*16280*/  IMAD.MOV.U32 R19, RZ, RZ, R16 ;  /* 0x000000ffff137224 */ /* 0x000fe400078e0010 */
[----:B------:R-:W-:Y:S02]  /*16290*/  IMAD R13, R17, R28, R13 ;  /* 0x0000001c110d7224 */ /* 0x000fe400078e020d */
[----:B------:R-:W-:-:S03]  /*162a0*/  IMAD.HI.U32 R18, R16, R25, RZ ;  /* 0x0000001910127227 */ /* 0x000fc600078e00ff */
[----:B------:R-:W-:-:S05]  /*162b0*/  IADD3.X R13, RZ, ~R13, RZ, P1, !PT ;  /* 0x8000000dff0d7210 */ /* 0x000fca0000ffe4ff */
[----:B------:R-:W-:-:S04]  /*162c0*/  IMAD.WIDE.U32 R18, P1, R16, R13, R18 ;  /* 0x0000000d10127225 */ /* 0x000fc80007820012 */
[C---:B------:R-:W-:Y:S02]  /*162d0*/  IMAD R29, R17.reuse, R13, RZ ;  /* 0x0000000d111d7224 */ /* 0x040fe400078e02ff */
[----:B------:R-:W-:-:S04]  /*162e0*/  IMAD.HI.U32 R18, P2, R17, R25, R18 ;  /* 0x0000001911127227 */ /* 0x000fc80007840012 */
[----:B------:R-:W-:Y:S01]  /*162f0*/  IMAD.HI.U32 R11, R17, R13, RZ ;  /* 0x0000000d110b7227 */ /* 0x000fe200078e00ff */
[----:B------:R-:W-:-:S04]  /*16300*/  IADD3 R19, P3, R29, R18, RZ ;  /* 0x000000121d137210 */ /* 0x000fc80007f7e0ff */
[----:B------:R-:W-:Y:S01]  /*16310*/  IADD3.X R11, R11, R17, RZ, P1, !PT ;  /* 0x000000110b0b7210 */ /* 0x000fe20000ffe4ff */
[----:B------:R-:W-:-:S03]  /*16320*/  IMAD.WIDE.U32 R16, R19, R28, RZ ;  /* 0x0000001c13107225 */ /* 0x000fc600078e00ff */
[----:B------:R-:W-:Y:S01]  /*16330*/  IADD3.X R11, RZ, RZ, R11, P3, P2 ;  /* 0x000000ffff0b7210 */ /* 0x000fe20001fe440b */
[----:B------:R-:W-:Y:S01]  /*16340*/  IMAD R18, R19, R27, R17 ;  /* 0x0000001b13127224 */ /* 0x000fe200078e0211 */
[----:B------:R-:W-:-:S03]  /*16350*/  IADD3 R17, P1, RZ, -R16, RZ ;  /* 0x80000010ff117210 */ /* 0x000fc60007f3e0ff */
[----:B------:R-:W-:Y:S02]  /*16360*/  IMAD R13, R11, R28, R18 ;  /* 0x0000001c0b0d7224 */ /* 0x000fe400078e0212 */
[----:B------:R-:W-:-:S04]  /*16370*/  IMAD.HI.U32 R18, R19, R17, RZ ;  /* 0x0000001113127227 */ /* 0x000fc800078e00ff */
[----:B------:R-:W-:-:S04]  /*16380*/  IMAD.X R16, RZ, RZ, ~R13, P1 ;  /* 0x000000ffff107224 */ /* 0x000fc800008e0e0d */
[----:B------:R-:W-:-:S04]  /*16390*/  IMAD.WIDE.U32 R18, P1, R19, R16, R18 ;  /* 0x0000001013127225 */ /* 0x000fc80007820012 */
[C---:B------:R-:W-:Y:S02]  /*163a0*/  IMAD R26, R11.reuse, R16, RZ ;  /* 0x000000100b1a7224 */ /* 0x040fe400078e02ff */
[----:B------:R-:W-:-:S04]  /*163b0*/  IMAD.HI.U32 R13, P2, R11, R17, R18 ;  /* 0x000000110b0d7227 */ /* 0x000fc80007840012 */
[----:B------:R-:W-:Y:S01]  /*163c0*/  IMAD.HI.U32 R16, R11, R16, RZ ;  /* 0x000000100b107227 */ /* 0x000fe200078e00ff */
[----:B------:R-:W-:-:S03]  /*163d0*/  IADD3 R13, P3, R26, R13, RZ ;  /* 0x0000000d1a0d7210 */ /* 0x000fc60007f7e0ff */
[----:B------:R-:W-:Y:S01]  /*163e0*/  IMAD.MOV.U32 R17, RZ, RZ, RZ ;  /* 0x000000ffff117224 */ /* 0x000fe200078e00ff */
[----:B------:R-:W-:Y:S01]  /*163f0*/  IADD3.X R11, R16, R11, RZ, P1, !PT ;  /* 0x0000000b100b7210 */ /* 0x000fe20000ffe4ff */
[----:B------:R-:W-:-:S03]  /*16400*/  IMAD.HI.U32 R16, R13, UR14, RZ ;  /* 0x0000000e0d107c27 */ /* 0x000fc6000f8e00ff */
[----:B------:R-:W-:Y:S01]  /*16410*/  IADD3.X R11, RZ, RZ, R11, P3, P2 ;  /* 0x000000ffff0b7210 */ /* 0x000fe20001fe440b */
[----:B------:R-:W-:-:S04]  /*16420*/  IMAD.WIDE.U32 R16, R13, UR22, R16 ;  /* 0x000000160d107c25 */ /* 0x000fc8000f8e0010 */
[C---:B------:R-:W-:Y:S02]  /*16430*/  IMAD R18, R11.reuse, UR22, RZ ;  /* 0x000000160b127c24 */ /* 0x040fe4000f8e02ff */
[----:B------:R-:W-:-:S04]  /*16440*/  IMAD.HI.U32 R13, P1, R11, UR14, R16 ;  /* 0x0000000e0b0d7c27 */ /* 0x000fc8000f820010 */
[----:B------:R-:W-:Y:S01]  /*16450*/  IMAD.HI.U32 R11, R11, UR22, RZ ;  /* 0x000000160b0b7c27 */ /* 0x000fe2000f8e00ff */
[----:B------:R-:W-:-:S04]  /*16460*/  IADD3 R13, P2, R18, R13, RZ ;  /* 0x0000000d120d7210 */ /* 0x000fc80007f5e0ff */
[----:B------:R-:W-:Y:S01]  /*16470*/  IADD3.X R11, R11, RZ, RZ, P1, !PT ;  /* 0x000000ff0b0b7210 */ /* 0x000fe20000ffe4ff */
[----:B------:R-:W-:-:S04]  /*16480*/  IMAD.WIDE.U32 R16, R13, R28, RZ ;  /* 0x0000001c0d107225 */ /* 0x000fc800078e00ff */
[----:B------:R-:W-:Y:S01]  /*16490*/  IMAD.X R11, RZ, RZ, R11, P2 ;  /* 0x000000ffff0b7224 */ /* 0x000fe200010e060b */
[----:B------:R-:W-:Y:S01]  /*164a0*/  IADD3 R26, P2, -R16, UR14, RZ ;  /* 0x0000000e101a7c10 */ /* 0x000fe2000ff5e1ff */
[C---:B------:R-:W-:Y:S02]  /*164b0*/  IMAD R18, R13.reuse, R27, R17 ;  /* 0x0000001b0d127224 */ /* 0x040fe400078e0211 */
[----:B------:R-:W-:Y:S01]  /*164c0*/  VIADD R16, R13, 0x1 ;  /* 0x000000010d107836 */ /* 0x000fe20000000000 */
[-C--:B------:R-:W-:Y:S01]  /*164d0*/  ISETP.GE.U32.AND P1, PT, R26, R28.reuse, PT ;  /* 0x0000001c1a00720c */ /* 0x080fe20003f26070 */
[----:B------:R-:W-:-:S05]  /*164e0*/  IMAD R11, R11, R28, R18 ;  /* 0x0000001c0b0b7224 */ /* 0x000fca00078e0212 */
[----:B------:R-:W-:Y:S02]  /*164f0*/  IADD3.X R18, ~R11, UR22, RZ, P2, !PT ;  /* 0x000000160b127c10 */ /* 0x000fe400097fe5ff */
[----:B------:R-:W-:Y:S02]  /*16500*/  IADD3 R11, P2, -R28, R26, RZ ;  /* 0x0000001a1c0b7210 */ /* 0x000fe40007f5e1ff */
[----:B------:R-:W-:Y:S02]  /*16510*/  ISETP.GE.U32.AND.EX P1, PT, R18, R27, PT, P1 ;  /* 0x0000001b1200720c */ /* 0x000fe40003f26110 */
[----:B------:R-:W-:Y:S02]  /*16520*/  IADD3.X R17, ~R27, R18, RZ, P2, !PT ;  /* 0x000000121b117210 */ /* 0x000fe400017fe5ff */
[----:B------:R-:W-:Y:S02]  /*16530*/  SEL R11, R11, R26, P1 ;  /* 0x0000001a0b0b7207 */ /* 0x000fe40000800000 */
[----:B------:R-:W-:-:S02]  /*16540*/  SEL R17, R17, R18, P1 ;  /* 0x0000001211117207 */ /* 0x000fc40000800000 */
[----:B------:R-:W-:Y:S01]  /*16550*/  SEL R16, R16, R13, P1 ;  /* 0x0000000d10107207 */ /* 0x000fe20000800000 */
[----:B------:R-:W-:Y:S01]  /*16560*/  IMAD.MOV.U32 R13, RZ, RZ, 0x0 ;  /* 0x00000000ff0d7424 */ /* 0x000fe200078e00ff */
[----:B------:R-:W-:Y:S02]  /*16570*/  ISETP.GE.U32.AND P1, PT, R11, R28, PT ;  /* 0x0000001c0b00720c */ /* 0x000fe40003f26070 */
[----:B------:R-:W-:Y:S02]  /*16580*/  ISETP.NE.U32.AND P2, PT, R28, RZ, PT ;  /* 0x000000ff1c00720c */ /* 0x000fe40003f45070 */
[----:B------:R-:W-:Y:S02]  /*16590*/  IADD3 R11, R16, 0x1, RZ ;  /* 0x00000001100b7810 */ /* 0x000fe40007ffe0ff */
[----:B------:R-:W-:Y:S02]  /*165a0*/  ISETP.GE.U32.AND.EX P1, PT, R17, R27, PT, P1 ;  /* 0x0000001b1100720c */ /* 0x000fe40003f26110 */
[----:B------:R-:W-:-:S02]  /*165b0*/  ISETP.NE.AND.EX P2, PT, R27, RZ, PT, P2 ;  /* 0x000000ff1b00720c */ /* 0x000fc40003f45320 */
[----:B------:R-:W-:-:S04]  /*165c0*/  SEL R11, R11, R16, P1 ;  /* 0x000000100b0b7207 */ /* 0x000fc80000800000 */
[----:B------:R-:W-:Y:S01]  /*165d0*/  SEL R11, R11, 0xffffffff, P2 ;  /* 0xffffffff0b0b7807 */ /* 0x000fe20001000000 */
[----:B------:R-:W-:Y:S06]  /*165e0*/  RET.REL.NODEC R12 `(_ZN7cutlass13device_kernelINS_4gemm6kernel13GemmUniversalINS1_17GroupProblemShapeIN4cute5tupleIJiiiEEEEENS1_10collective13CollectiveMmaINS1_39MainloopSm90ArrayTmaGmmaWarpSpecializedILi8ENS6_IJNS5_1CILi2EEENSC_ILi1EEESE_EEENS1_52KernelPtrArrayTmaWarpSpecializedPingpongFP8FastAccumEEENS6_IJNSC_ILi256EEENSC_ILi128EEENSC_ILi64EEEEEENS_12float_e4m3_tEPNS6_IJlSE_NSC_ILi0EEEEEESM_SP_NS5_8TiledMMAINS5_8MMA_AtomIJNS5_4SM904GMMA31MMA_64x128x32_F32E4M3E4M3_SS_TNILNST_7ScaleInE1ELSV_1EEEEEENS5_6LayoutINS6_IJSE_SE_SE_EEENS6_IJSN_SN_SN_EEEEENS6_IJNS5_10UnderscoreES12_S12_EEEEENS5_13SM90_TMA_LOADENS5_14ComposedLayoutINS5_7SwizzleILi2ELi4ELi3EEENS5_18smem_ptr_flag_bitsILi8EEENSY_INS6_IJNSC_ILi8EEESK_EEENS6_IJSK_SE_EEEEEEEvNS5_8identityENS5_23SM90_TMA_LOAD_MULTICASTES1F_vS1G_EENS_8epilogue10collective18CollectiveEpilogueINS1J_30Sm90PtrArrayTmaWarpSpecializedILi4ELi2ELi16ELb1ELb0ELi2EEEJSL_NS6_IJSK_NSC_ILi32EEEEEENS_6half_tEPNS6_IJSE_lSN_EEES1Q_S1S_NS1J_6fusion15FusionCallbacksIS1N_NS1T_17LinearCombinationIS1Q_fS1Q_fLNS_15FloatRoundStyleE2EEESL_S1P_JEEES15_NS16_INS17_ILi3ELi4ELi3EEENS19_ILi16EEENSY_INS6_IJSK_S1B_EEENS6_IJSE_SK_EEEEEEENS5_17SM75_U16x8_LDSM_TENS5_14SM90_TMA_STOREES24_NS5_17SM90_U16x8_STSM_TENS5_9Copy_AtomIJNS5_17SM90_U32x4_STSM_NES1Q_EEEvEEEvvEEEEvNT_6ParamsE) ;  /* 0xfffffe980c847950 */ /* 0x000fec0003c3ffff */
.L_x_342:
[----:B------:R-:W-:Y:S01]  /*165f0*/  UMOV UR30, UR24 ;  /* 0x00000018001e7c82 */ /* 0x000fe20008000000 */
[----:B------:R-:W-:Y:S02]  /*16600*/  UMOV UR31, UR27 ;  /* 0x0000001b001f7c82 */ /* 0x000fe40008000000 */
[----:B------:R-:W1:Y:S08]  /*16610*/  I2F.U64.RP R11, UR30 ;  /* 0x0000001e000b7d12 */ /* 0x000e700008309000 */
[----:B-1----:R-:W1:Y:S02]  /*16620*/  MUFU.RCP R11, R11 ;  /* 0x0000000b000b7308 */ /* 0x002e640000001000 */
[----:B-1----:R-:W-:-:S06]  /*16630*/  IADD3 R2, R11, 0x1ffffffe, RZ ;  /* 0x1ffffffe0b027810 */ /* 0x002fcc0007ffe0ff */
[----:B------:R-:W1:Y:S02]  /*16640*/  F2I.U64.TRUNC R2, R2 ;  /* 0x0000000200027311 */ /* 0x000e64000020d800 */
[----:B-1----:R-:W-:Y:S01]  /*16650*/  R2UR UR30, R2 ;  /* 0x00000000021e72ca */ /* 0x002fe200000e0000 */
[----:B------:R-:W-:Y:S01]  /*16660*/  IMAD.MOV.U32 R2, RZ, RZ, R12 ;  /* 0x000000ffff027224 */ /* 0x000fe200078e000c */
[----:B------:R-:W-:Y:S02]  /*16670*/  R2UR UR31, R3 ;  /* 0x00000000031f72ca */ /* 0x000fe400000e0000 */
[----:B------:R-:W-:-:S09]  /*16680*/  MOV R3, 0x0 ;  /* 0x0000000000037802 */ /* 0x000fd20000000f00 */
[----:B------:R-:W-:-:S04]  /*16690*/  UIMAD.WIDE.U32 UR32, UR30, UR24, URZ ;  /* 0x000000181e2072a5 */ /* 0x000fc8000f8e003f */
[----:B------:R-:W-:Y:S02]  /*166a0*/  UIMAD UR33, UR30, UR27, UR33 ;  /* 0x0000001b1e2172a4 */ /* 0x000fe4000f8e0221 */
[----:B------:R-:W-:Y:S02]  /*166b0*/  UIADD3 UR36, UP1, URZ, -UR32, URZ ;  /* 0x800000203f247290 */ /* 0x000fe4000ff3e03f */
[----:B------:R-:W-:Y:S02]  /*166c0*/  UIMAD UR34, UR31, UR24, UR33 ;  /* 0x000000181f2272a4 */ /* 0x000fe4000f8e0221 */
[----:B------:R-:W-:Y:S02]  /*166d0*/  UIMAD.WIDE.U32 UR32, UR30, UR36, URZ ;  /* 0x000000241e2072a5 */ /* 0x000fe4000f8e003f */
[----:B------:R-:W-:-:S05]  /*166e0*/  UIADD3.X UR37, URZ, ~UR34, URZ, UP1, !UPT ;  /* 0x800000223f257290 */ /* 0x000fca0008ffe43f */
[----:B------:R-:W-:Y:S01]  /*166f0*/  UMOV UR32, UR33 ;  /* 0x0000002100207c82 */ /* 0x000fe20008000000 */
[----:B------:R-:W-:Y:S02]  /*16700*/  UMOV UR33, UR30 ;  /* 0x0000001e00217c82 */ /* 0x000fe40008000000 */
[----:B------:R-:W-:Y:S02]  /*16710*/  UIMAD.WIDE.U32 UR34, UP1, UR30, UR37, UR32 ;  /* 0x000000251e2272a5 */ /* 0x000fe4000f820020 */
[----:B------:R-:W-:Y:S02]  /*16720*/  UIMAD.WIDE.U32 UR32, UR31, UR37, URZ ;  /* 0x000000251f2072a5 */ /* 0x000fe4000f8e003f */
[----:B------:R-:W-:Y:S02]  /*16730*/  UIMAD.WIDE.U32 UR34, UP2, UR31, UR36, UR34 ;  /* 0x000000241f2272a5 */ /* 0x000fe4000f840022 */
[----:B------:R-:W-:Y:S02]  /*16740*/  UIMAD UR37, UR31, UR37, URZ ;  /* 0x000000251f2572a4 */ /* 0x000fe4000f8e023f */
[----:B------:R-:W-:-:S02]  /*16750*/  UIADD3.X UR32, UR33, UR31, URZ, UP1, !UPT ;  /* 0x0000001f21207290 */ /* 0x000fc40008ffe43f */
[----:B------:R-:W-:-:S04]  /*16760*/  UIADD3 UR35, UP4, UR37, UR35, URZ ;  /* 0x0000002325237290 */ /* 0x000fc8000ff9e03f */
[----:B------:R-:W-:Y:S02]  /*16770*/  UIMAD.WIDE.U32 UR30, UR35, UR24, URZ ;  /* 0x00000018231e72a5 */ /* 0x000fe4000f8e003f */
[----:B------:R-:W-:Y:S02]  /*16780*/  UIADD3.X UR36, URZ, URZ, UR32, UP4, UP2 ;  /* 0x0000003f3f247290 */ /* 0x000fe4000a7e4420 */
[----:B------:R-:W-:Y:S02]  /*16790*/  UIMAD UR31, UR35, UR27, UR31 ;  /* 0x0000001b231f72a4 */ /* 0x000fe4000f8e021f */
[----:B------:R-:W-:Y:S02]  /*167a0*/  UIADD3 UR37, UP1, URZ, -UR30, URZ ;  /* 0x8000001e3f257290 */ /* 0x000fe4000ff3e03f */
[----:B------:R-:W-:Y:S02]  /*167b0*/  UIMAD UR32, UR36, UR24, UR31 ;  /* 0x00000018242072a4 */ /* 0x000fe4000f8e021f */
[----:B------:R-:W-:-:S02]  /*167c0*/  UIMAD.WIDE.U32 UR30, UR35, UR37, URZ ;  /* 0x00000025231e72a5 */ /* 0x000fc4000f8e003f */
[----:B------:R-:W-:-:S05]  /*167d0*/  UIADD3.X UR41, URZ, ~UR32, URZ, UP1, !UPT ;  /* 0x800000203f297290 */ /* 0x000fca0008ffe43f */
[----:B------:R-:W-:Y:S01]  /*167e0*/  UMOV UR34, UR31 ;  /* 0x0000001f00227c82 */ /* 0x000fe20008000000 */
[----:B------:R-:W-:Y:S02]  /*167f0*/  UIMAD.WIDE.U32 UR30, UR36, UR41, URZ ;  /* 0x00000029241e72a5 */ /* 0x000fe4000f8e003f */
[----:B------:R-:W-:Y:S02]  /*16800*/  UIMAD.WIDE.U32 UR32, UP1, UR35, UR41, UR34 ;  /* 0x00000029232072a5 */ /* 0x000fe4000f820022 */
[----:B------:R-:W-:Y:S02]  /*16810*/  UIMAD UR34, UR36, UR41, URZ ;  /* 0x00000029242272a4 */ /* 0x000fe4000f8e023f */
[----:B------:R-:W-:Y:S02]  /*16820*/  UIMAD.WIDE.U32 UR32, UP2, UR36, UR37, UR32 ;  /* 0x00000025242072a5 */ /* 0x000fe4000f840020 */
[----:B------:R-:W-:Y:S02]  /*16830*/  UIADD3.X UR36, UR31, UR36, URZ, UP1, !UPT ;  /* 0x000000241f247290 */ /* 0x000fe40008ffe43f */
[----:B------:R-:W-:-:S04]  /*16840*/  UIADD3 UR34, UP4, UR34, UR33, URZ ;  /* 0x0000002122227290 */ /* 0x000fc8000ff9e03f */
[----:B------:R-:W-:Y:S02]  /*16850*/  UIMAD.WIDE.U32 UR32, UR34, UR25, URZ ;  /* 0x00000019222072a5 */ /* 0x000fe4000f8e003f */
[----:B------:R-:W-:-:S05]  /*16860*/  UIADD3.X UR36, URZ, URZ, UR36, UP4, UP2 ;  /* 0x0000003f3f247290 */ /* 0x000fca000a7e4424 */
[----:B------:R-:W-:Y:S01]  /*16870*/  UMOV UR32, UR33 ;  /* 0x0000002100207c82 */ /* 0x000fe20008000000 */
[----:B------:R-:W-:Y:S02]  /*16880*/  UMOV UR33, URZ ;  /* 0x0000003f00217c82 */ /* 0x000fe40008000000 */
[----:B------:R-:W-:Y:S02]  /*16890*/  UIMAD.WIDE.U32 UR30, UR34, UR26, UR32 ;  /* 0x0000001a221e72a5 */ /* 0x000fe4000f8e0020 */
[----:B------:R-:W-:Y:S02]  /*168a0*/  UIMAD UR34, UR36, UR26, URZ ;  /* 0x0000001a242272a4 */ /* 0x000fe4000f8e023f */
[----:B------:R-:W-:Y:S02]  /*168b0*/  UIMAD.WIDE.U32 UR30, UP1, UR36, UR25, UR30 ;  /* 0x00000019241e72a5 */ /* 0x000fe4000f82001e */
[----:B------:R-:W-:Y:S02]  /*168c0*/  UIMAD.WIDE.U32 UR32, UR36, UR26, URZ ;  /* 0x0000001a242072a5 */ /* 0x000fe4000f8e003f */
[----:B------:R-:W-:-:S02]  /*168d0*/  UIADD3 UR34, UP2, UR34, UR31, URZ ;  /* 0x0000001f22227290 */ /* 0x000fc4000ff5e03f */
[----:B------:R-:W-:Y:S02]  /*168e0*/  UIADD3.X UR32, UR33, URZ, URZ, UP1, !UPT ;  /* 0x0000003f21207290 */ /* 0x000fe40008ffe43f */
[----:B------:R-:W-:Y:S02]  /*168f0*/  UIMAD.WIDE.U32 UR30, UR34, UR24, URZ ;  /* 0x00000018221e72a5 */ /* 0x000fe4000f8e003f */
[----:B------:R-:W-:Y:S02]  /*16900*/  UIADD3.X UR32, URZ, UR32, URZ, UP2, !UPT ;  /* 0x000000203f207290 */ /* 0x000fe400097fe43f */
[----:B------:R-:W-:Y:S02]  /*16910*/  UIMAD UR31, UR34, UR27, UR31 ;  /* 0x0000001b221f72a4 */ /* 0x000fe4000f8e021f */
[----:B------:R-:W-:Y:S02]  /*16920*/  UIADD3 UR33, UP2, -UR30, UR25, URZ ;  /* 0x000000191e217290 */ /* 0x000fe4000ff5e13f */
[----:B------:R-:W-:-:S02]  /*16930*/  UIMAD UR31, UR32, UR24, UR31 ;  /* 0x00000018201f72a4 */ /* 0x000fc4000f8e021f */
[----:B------:R-:W-:Y:S02]  /*16940*/  UISETP.GE.U32.AND UP1, UPT, UR33, UR24, UPT ;  /* 0x000000182100728c */ /* 0x000fe4000bf26070 */
[----:B------:R-:W-:Y:S02]  /*16950*/  UIADD3.X UR32, ~UR31, UR26, URZ, UP2, !UPT ;  /* 0x0000001a1f207290 */ /* 0x000fe400097fe53f */
[----:B------:R-:W-:Y:S02]  /*16960*/  UIADD3 UR26, UP2, -UR24, UR33, URZ ;  /* 0x00000021181a7290 */ /* 0x000fe4000ff5e13f */
[----:B------:R-:W-:Y:S02]  /*16970*/  UISETP.GE.U32.AND.EX UP1, UPT, UR32, UR27, UPT, UP1 ;  /* 0x0000001b2000728c */ /* 0x000fe4000bf26110 */
[----:B------:R-:W-:Y:S02]  /*16980*/  UIADD3 UR30, UR34, 0x1, URZ ;  /* 0x00000001221e7890 */ /* 0x000fe4000fffe03f */
[----:B------:R-:W-:-:S02]  /*16990*/  UIADD3.X UR31, ~UR27, UR32, URZ, UP2, !UPT ;  /* 0x000000201b1f7290 */ /* 0x000fc400097fe53f */
[----:B------:R-:W-:Y:S02]  /*169a0*/  USEL UR26, UR26, UR33, UP1 ;  /* 0x000000211a1a7287 */ /* 0x000fe40008800000 */
[----:B------:R-:W-:Y:S02]  /*169b0*/  USEL UR31, UR31, UR32, UP1 ;  /* 0x000000201f1f7287 */ /* 0x000fe40008800000 */
[----:B------:R-:W-:Y:S02]  /*169c0*/  USEL UR34, UR30, UR34, UP1 ;  /* 0x000000221e227287 */ /* 0x000fe40008800000 */
[----:B------:R-:W-:Y:S02]  /*169d0*/  UISETP.GE.U32.AND UP1, UPT, UR26, UR24, UPT ;  /* 0x000000181a00728c */ /* 0x000fe4000bf26070 */
[----:B------:R-:W-:Y:S02]  /*169e0*/  UISETP.NE.U32.AND UP2, UPT, UR24, URZ, UPT ;  /* 0x0000003f1800728c */ /* 0x000fe4000bf45070 */
[----:B------:R-:W-:-:S02]  /*169f0*/  UIADD3 UR26, UR34, 0x1, URZ ;  /* 0x00000001221a7890 */ /* 0x000fc4000fffe03f */
[----:B------:R-:W-:Y:S02]  /*16a00*/  UISETP.GE.U32.AND.EX UP1, UPT, UR31, UR27, UPT, UP1 ;  /* 0x0000001b1f00728c */ /* 0x000fe4000bf26110 */
[----:B------:R-:W-:Y:S02]  /*16a10*/  UISETP.NE.AND.EX UP2, UPT, UR27, URZ, UPT, UP2 ;  /* 0x0000003f1b00728c */ /* 0x000fe4000bf45320 */
[----:B------:R-:W-:-:S04]  /*16a20*/  USEL UR26, UR26, UR34, UP1 ;  /* 0x000000221a1a7287 */ /* 0x000fc80008800000 */
[----:B------:R-:W-:Y:S01]  /*16a30*/  USEL UR27, UR26, 0xffffffff, UP2 ;  /* 0xffffffff1a1b7887 */ /* 0x000fe20009000000 */
[----:B------:R-:W-:Y:S11]  /*16a40*/  RET.REL.NODEC R2 `(_ZN7cutlass13device_kernelINS_4gemm6kernel13GemmUniversalINS1_17GroupProblemShapeIN4cute5tupleIJiiiEEEEENS1_10collective13CollectiveMmaINS1_39MainloopSm90ArrayTmaGmmaWarpSpecializedILi8ENS6_IJNS5_1CILi2EEENSC_ILi1EEESE_EEENS1_52KernelPtrArrayTmaWarpSpecializedPingpongFP8FastAccumEEENS6_IJNSC_ILi256EEENSC_ILi128EEENSC_ILi64EEEEEENS_12float_e4m3_tEPNS6_IJlSE_NSC_ILi0EEEEEESM_SP_NS5_8TiledMMAINS5_8MMA_AtomIJNS5_4SM904GMMA31MMA_64x128x32_F32E4M3E4M3_SS_TNILNST_7ScaleInE1ELSV_1EEEEEENS5_6LayoutINS6_IJSE_SE_SE_EEENS6_IJSN_SN_SN_EEEEENS6_IJNS5_10UnderscoreES12_S12_EEEEENS5_13SM90_TMA_LOADENS5_14ComposedLayoutINS5_7SwizzleILi2ELi4ELi3EEENS5_18smem_ptr_flag_bitsILi8EEENSY_INS6_IJNSC_ILi8EEESK_EEENS6_IJSK_SE_EEEEEEEvNS5_8identityENS5_23SM90_TMA_LOAD_MULTICASTES1F_vS1G_EENS_8epilogue10collective18CollectiveEpilogueINS1J_30Sm90PtrArrayTmaWarpSpecializedILi4ELi2ELi16ELb1ELb0ELi2EEEJSL_NS6_IJSK_NSC_ILi32EEEEEENS_6half_tEPNS6_IJSE_lSN_EEES1Q_S1S_NS1J_6fusion15FusionCallbacksIS1N_NS1T_17LinearCombinationIS1Q_fS1Q_fLNS_15FloatRoundStyleE2EEESL_S1P_JEEES15_NS16_INS17_ILi3ELi4ELi3EEENS19_ILi16EEENSY_INS6_IJSK_S1B_EEENS6_IJSE_SK_EEEEEEENS5_17SM75_U16x8_LDSM_TENS5_14SM90_TMA_STOREES24_NS5_17SM90_U16x8_STSM_TENS5_9Copy_AtomIJNS5_17SM90_U32x4_STSM_NES1Q_EEEvEEEvvEEEEvNT_6ParamsE) ;  /* 0xfffffe94026c7950 */ /* 0x000ff60003c3ffff */
.L_x_440:
[----:B------:R-:W-:-:S00]  /*16a50*/  BRA `(.L_x_440) ;  /* 0xfffffffc00fc7947 */ /* 0x000fc0000383ffff */
[----:B------:R-:W-:-:S00]  /*16a60*/  NOP ;  /* 0x0000000000007918 */ /* 0x000fc00000000000 */
        /* <DEDUP_REMOVED lines=9> */
.L_x_441:


//--------------------- .nv.global.init           --------------------------
	.section	.nv.global.init,"aw",@progbits
.nv.global.init:
	.type		$str$24,@object
	.size		$str$24,($str$25 - $str$24)
$str$24:
        /*0000*/ 	.byte	0x28, 0x61, 0x64, 0x64, 0x72, 0x65, 0x73, 0x73, 0x20, 0x26, 0x20, 0x6d, 0x61, 0x73, 0x6b, 0x29
        /*0010*/ 	.byte	0x20, 0x3d, 0x3d, 0x20, 0x30, 0x00
	.type		$str$25,@object
	.size		$str$25,(__unnamed_1 - $str$25)
$str$25:
        /*0016*/ 	.byte	0x2f, 0x74, 0x6d, 0x70, 0x2f, 0x63, 0x75, 0x74, 0x6c, 0x61, 0x73, 0x73, 0x5f, 0x73, 0x77, 0x65
        /*0026*/ 	.byte	0x65, 0x70, 0x5f, 0x73, 0x72, 0x63, 0x2f, 0x69, 0x6e, 0x63, 0x6c, 0x75, 0x64, 0x65, 0x2f, 0x63
        /*0036*/ 	.byte	0x75, 0x74, 0x65, 0x2f, 0x70, 0x6f, 0x69, 0x6e, 0x74, 0x65, 0x72, 0x5f, 0x66, 0x6c, 0x61, 0x67
        /*0046*/ 	.byte	0x67, 0x65, 0x64, 0x2e, 0x68, 0x70, 0x70, 0x00
	.type		__unnamed_1,@object
	.size		__unnamed_1,(.L_0 - __unnamed_1)
__unnamed_1:
        /* <DEDUP_REMOVED lines=28> */
        /*020e*/ 	.byte	0x3e, 0x3e, 0x3e, 0x3e, 0x3e, 0x5d, 0x00
.L_0:


//--------------------- .nv.shared._ZN7cutlass13device_kernelINS_4gemm6kernel13GemmUniversalINS1_17GroupProblemShapeIN4cute5tupleIJiiiEEEEENS1_10collective13CollectiveMmaINS1_39MainloopSm90ArrayTmaGmmaWarpSpecializedILi8ENS6_IJNS5_1CILi2EEENSC_ILi1EEESE_EEENS1_52KernelPtrArrayTmaWarpSpecializedPingpongFP8FastAccumEEENS6_IJNSC_ILi256EEENSC_ILi128EEENSC_ILi64EEEEEENS_12float_e4m3_tEPNS6_IJlSE_NSC_ILi0EEEEEESM_SP_NS5_8TiledMMAINS5_8MMA_AtomIJNS5_4SM904GMMA31MMA_64x128x32_F32E4M3E4M3_SS_TNILNST_7ScaleInE1ELSV_1EEEEEENS5_6LayoutINS6_IJSE_SE_SE_EEENS6_IJSN_SN_SN_EEEEENS6_IJNS5_10UnderscoreES12_S12_EEEEENS5_13SM90_TMA_LOADENS5_14ComposedLayoutINS5_7SwizzleILi2ELi4ELi3EEENS5_18smem_ptr_flag_bitsILi8EEENSY_INS6_IJNSC_ILi8EEESK_EEENS6_IJSK_SE_EEEEEEEvNS5_8identityENS5_23SM90_TMA_LOAD_MULTICASTES1F_vS1G_EENS_8epilogue10collective18CollectiveEpilogueINS1J_30Sm90PtrArrayTmaWarpSpecializedILi4ELi2ELi16ELb1ELb0ELi2EEEJSL_NS6_IJSK_NSC_ILi32EEEEEENS_6half_tEPNS6_IJSE_lSN_EEES1Q_S1S_NS1J_6fusion15FusionCallbacksIS1N_NS1T_17LinearCombinationIS1Q_fS1Q_fLNS_15FloatRoundStyleE2EEESL_S1P_JEEES15_NS16_INS17_ILi3ELi4ELi3EEENS19_ILi16EEENSY_INS6_IJSK_S1B_EEENS6_IJSE_SK_EEEEEEENS5_17SM75_U16x8_LDSM_TENS5_14SM90_TMA_STOREES24_NS5_17SM90_U16x8_STSM_TENS5_9Copy_AtomIJNS5_17SM90_U32x4_STSM_NES1Q_EEEvEEEvvEEEEvNT_6ParamsE --------------------------
	.section	.nv.shared._ZN7cutlass13device_kernelINS_4gemm6kernel13GemmUniversalINS1_17GroupProblemShapeIN4cute5tupleIJiiiEEEEENS1_10collective13CollectiveMmaINS1_39MainloopSm90ArrayTmaGmmaWarpSpecializedILi8ENS6_IJNS5_1CILi2EEENSC_ILi1EEESE_EEENS1_52KernelPtrArrayTmaWarpSpecializedPingpongFP8FastAccumEEENS6_IJNSC_ILi256EEENSC_ILi128EEENSC_ILi64EEEEEENS_12float_e4m3_tEPNS6_IJlSE_NSC_ILi0EEEEEESM_SP_NS5_8TiledMMAINS5_8MMA_AtomIJNS5_4SM904GMMA31MMA_64x128x32_F32E4M3E4M3_SS_TNILNST_7ScaleInE1ELSV_1EEEEEENS5_6LayoutINS6_IJSE_SE_SE_EEENS6_IJSN_SN_SN_EEEEENS6_IJNS5_10UnderscoreES12_S12_EEEEENS5_13SM90_TMA_LOADENS5_14ComposedLayoutINS5_7SwizzleILi2ELi4ELi3EEENS5_18smem_ptr_flag_bitsILi8EEENSY_INS6_IJNSC_ILi8EEESK_EEENS6_IJSK_SE_EEEEEEEvNS5_8identityENS5_23SM90_TMA_LOAD_MULTICASTES1F_vS1G_EENS_8epilogue10collective18CollectiveEpilogueINS1J_30Sm90PtrArrayTmaWarpSpecializedILi4ELi2ELi16ELb1ELb0ELi2EEEJSL_NS6_IJSK_NSC_ILi32EEEEEENS_6half_tEPNS6_IJSE_lSN_EEES1Q_S1S_NS1J_6fusion15FusionCallbacksIS1N_NS1T_17LinearCombinationIS1Q_fS1Q_fLNS_15FloatRoundStyleE2EEESL_S1P_JEEES15_NS16_INS17_ILi3ELi4ELi3EEENS19_ILi16EEENSY_INS6_IJSK_S1B_EEENS6_IJSE_SK_EEEEEEENS5_17SM75_U16x8_LDSM_TENS5_14SM90_TMA_STOREES24_NS5_17SM90_U16x8_STSM_TENS5_9Copy_AtomIJNS5_17SM90_U32x4_STSM_NES1Q_EEEvEEEvvEEEEvNT_6ParamsE,"aw",@nobits
	.sectionflags	@""
	.align	16
	.zero		1024


//--------------------- .nv.shared.reserved.0     --------------------------
	.section	.nv.shared.reserved.0,"aw",@nobits
	.weak		__nv_reservedSMEM_offset_0_alias
	.size		__nv_reservedSMEM_offset_0_alias, 0, 0
	.other		__nv_reservedSMEM_offset_0_alias,@"STO_CUDA_RESERVED_SHARED STV_DEFAULT"
__nv_reservedSMEM_offset_0_alias:
	.zero		0


//--------------------- .nv.global                --------------------------
	.section	.nv.global,"aw",@nobits
.nv.global:
	.type		_ZN39_INTERNAL_bffae90f_4_k_cu_14f03bdc_27994cute1_E,@object
	.size		_ZN39_INTERNAL_bffae90f_4_k_cu_14f03bdc_27994cute1_E,(_ZN39_INTERNAL_bffae90f_4_k_cu_14f03bdc_27994cuda3std3__45__cpo6cbeginE - _ZN39_INTERNAL_bffae90f_4_k_cu_14f03bdc_27994cute1_E)
_ZN39_INTERNAL_bffae90f_4_k_cu_14f03bdc_27994cute1_E:
	.zero		1
	.type		_ZN39_INTERNAL_bffae90f_4_k_cu_14f03bdc_27994cuda3std3__45__cpo6cbeginE,@object
	.size		_ZN39_INTERNAL_bffae90f_4_k_cu_14f03bdc_27994cuda3std3__45__cpo6cbeginE,(_ZN39_INTERNAL_bffae90f_4_k_cu_14f03bdc_27994cuda3std3__48in_placeE - _ZN39_INTERNAL_bffae90f_4_k_cu_14f03bdc_27994cuda3std3__45__cpo6cbeginE)
_ZN39_INTERNAL_bffae90f_4_k_cu_14f03bdc_27994cuda3std3__45__cpo6cbeginE:
	.zero		1
	.type		_ZN39_INTERNAL_bffae90f_4_k_cu_14f03bdc_27994cuda3std3__48in_placeE,@object
	.size		_ZN39_INTERNAL_bffae90f_4_k_cu_14f03bdc_27994cuda3std3__48in_placeE,(_ZN39_INTERNAL_bffae90f_4_k_cu_14f03bdc_27994cuda3std6ranges3__45__cpo9iter_moveE - _ZN39_INTERNAL_bffae90f_4_k_cu_14f03bdc_27994cuda3std3__48in_placeE)
_ZN39_INTERNAL_bffae90f_4_k_cu_14f03bdc_27994cuda3std3__48in_placeE:
	.zero		1
	.type		_ZN39_INTERNAL_bffae90f_4_k_cu_14f03bdc_27994cuda3std6ranges3__45__cpo9iter_moveE,@object
	.size		_ZN39_INTERNAL_bffae90f_4_k_cu_14f03bdc_27994cuda3std6ranges3__45__cpo9iter_moveE,(_ZN39_INTERNAL_bffae90f_4_k_cu_14f03bdc_27994cuda3std3__45__cpo5beginE - _ZN39_INTERNAL_bffae90f_4_k_cu_14f03bdc_27994cuda3std6ranges3__45__cpo9iter_moveE)
_ZN39_INTERNAL_bffae90f_4_k_cu_14f03bdc_27994cuda3std6ranges3__45__cpo9iter_moveE:
	.zero		1
	.type		_ZN39_INTERNAL_bffae90f_4_k_cu_14f03bdc_27994cuda3std3__45__cpo5beginE,@object
	.size		_ZN39_INTERNAL_bffae90f_4_k_cu_14f03bdc_27994cuda3std3__45__cpo5beginE,(_ZN39_INTERNAL_bffae90f_4_k_cu_14f03bdc_27994cuda3std3__441_GLOBAL__N__bffae90f_4_k_cu_14f03bdc_27996ignoreE - _ZN39_INTERNAL_bffae90f_4_k_cu_14f03bdc_27994cuda3std3__45__cpo5beginE)
_ZN39_INTERNAL_bffae90f_4_k_cu_14f03bdc_27994cuda3std3__45__cpo5beginE:
	.zero		1
	.type		_ZN39_INTERNAL_bffae90f_4_k_cu_14f03bdc_27994cuda3std3__441_GLOBAL__N__bffae90f_4_k_cu_14f03bdc_27996ignoreE,@object
	.size		_ZN39_INTERNAL_bffae90f_4_k_cu_14f03bdc_27994cuda3std3__441_GLOBAL__N__bffae90f_4_k_cu_14f03bdc_27996ignoreE,(_ZN39_INTERNAL_bffae90f_4_k_cu_14f03bdc_27994cute7productE - _ZN39_INTERNAL_bffae90f_4_k_cu_14f03bdc_27994cuda3std3__441_GLOBAL__N__bffae90f_4_k_cu_14f03bdc_27996ignoreE)
_ZN39_INTERNAL_bffae90f_4_k_cu_14f03bdc_27994cuda3std3__441_GLOBAL__N__bffae90f_4_k_cu_14f03bdc_27996ignoreE:
	.zero		1
	.type		_ZN39_INTERNAL_bffae90f_4_k_cu_14f03bdc_27994cute7productE,@object
	.size		_ZN39_INTERNAL_bffae90f_4_k_cu_14f03bdc_27994cute7productE,(_ZN39_INTERNAL_bffae90f_4_k_cu_14f03bdc_27994cuda3std3__45__cpo3endE - _ZN39_INTERNAL_bffae90f_4_k_cu_14f03bdc_27994cute7productE)
_ZN39_INTERNAL_bffae90f_4_k_cu_14f03bdc_27994cute7productE:
	.zero		1
	.type		_ZN39_INTERNAL_bffae90f_4_k_cu_14f03bdc_27994cuda3std3__45__cpo3endE,@object
	.size		_ZN39_INTERNAL_bffae90f_4_k_cu_14f03bdc_27994cuda3std3__45__cpo3endE,(_ZN39_INTERNAL_bffae90f_4_k_cu_14f03bdc_27994cuda3std3__419piecewise_constructE - _ZN39_INTERNAL_bffae90f_4_k_cu_14f03bdc_27994cuda3std3__45__cpo3endE)
_ZN39_INTERNAL_bffae90f_4_k_cu_14f03bdc_27994cuda3std3__45__cpo3endE:
	.zero		1
	.type		_ZN39_INTERNAL_bffae90f_4_k_cu_14f03bdc_27994cuda3std3__419piecewise_constructE,@object
	.size		_ZN39_INTERNAL_bffae90f_4_k_cu_14f03bdc_27994cuda3std3__419piecewise_constructE,(_ZN39_INTERNAL_bffae90f_4_k_cu_14f03bdc_27994cuda3std3__45__cpo4cendE - _ZN39_INTERNAL_bffae90f_4_k_cu_14f03bdc_27994cuda3std3__419piecewise_constructE)
_ZN39_INTERNAL_bffae90f_4_k_cu_14f03bdc_27994cuda3std3__419piecewise_constructE:
	.zero		1
	.type		_ZN39_INTERNAL_bffae90f_4_k_cu_14f03bdc_27994cuda3std3__45__cpo4cendE,@object
	.size		_ZN39_INTERNAL_bffae90f_4_k_cu_14f03bdc_27994cuda3std3__45__cpo4cendE,(_ZN39_INTERNAL_bffae90f_4_k_cu_14f03bdc_27994cuda3std6ranges3__45__cpo4swapE - _ZN39_INTERNAL_bffae90f_4_k_cu_14f03bdc_27994cuda3std3__45__cpo4cendE)
_ZN39_INTERNAL_bffae90f_4_k_cu_14f03bdc_27994cuda3std3__45__cpo4cendE:
	.zero		1
	.type		_ZN39_INTERNAL_bffae90f_4_k_cu_14f03bdc_27994cuda3std6ranges3__45__cpo4swapE,@object
	.size		_ZN39_INTERNAL_bffae90f_4_k_cu_14f03bdc_27994cuda3std6ranges3__45__cpo4swapE,(.L_8 - _ZN39_INTERNAL_bffae90f_4_k_cu_14f03bdc_27994cuda3std6ranges3__45__cpo4swapE)
_ZN39_INTERNAL_bffae90f_4_k_cu_14f03bdc_27994cuda3std6ranges3__45__cpo4swapE:
	.zero		1
.L_8:


//--------------------- .nv.constant0._ZN7cutlass13device_kernelINS_4gemm6kernel13GemmUniversalINS1_17GroupProblemShapeIN4cute5tupleIJiiiEEEEENS1_10collective13CollectiveMmaINS1_39MainloopSm90ArrayTmaGmmaWarpSpecializedILi8ENS6_IJNS5_1CILi2EEENSC_ILi1EEESE_EEENS1_52KernelPtrArrayTmaWarpSpecializedPingpongFP8FastAccumEEENS6_IJNSC_ILi256EEENSC_ILi128EEENSC_ILi64EEEEEENS_12float_e4m3_tEPNS6_IJlSE_NSC_ILi0EEEEEESM_SP_NS5_8TiledMMAINS5_8MMA_AtomIJNS5_4SM904GMMA31MMA_64x128x32_F32E4M3E4M3_SS_TNILNST_7ScaleInE1ELSV_1EEEEEENS5_6LayoutINS6_IJSE_SE_SE_EEENS6_IJSN_SN_SN_EEEEENS6_IJNS5_10UnderscoreES12_S12_EEEEENS5_13SM90_TMA_LOADENS5_14ComposedLayoutINS5_7SwizzleILi2ELi4ELi3EEENS5_18smem_ptr_flag_bitsILi8EEENSY_INS6_IJNSC_ILi8EEESK_EEENS6_IJSK_SE_EEEEEEEvNS5_8identityENS5_23SM90_TMA_LOAD_MULTICASTES1F_vS1G_EENS_8epilogue10collective18CollectiveEpilogueINS1J_30Sm90PtrArrayTmaWarpSpecializedILi4ELi2ELi16ELb1ELb0ELi2EEEJSL_NS6_IJSK_NSC_ILi32EEEEEENS_6half_tEPNS6_IJSE_lSN_EEES1Q_S1S_NS1J_6fusion15FusionCallbacksIS1N_NS1T_17LinearCombinationIS1Q_fS1Q_fLNS_15FloatRoundStyleE2EEESL_S1P_JEEES15_NS16_INS17_ILi3ELi4ELi3EEENS19_ILi16EEENSY_INS6_IJSK_S1B_EEENS6_IJSE_SK_EEEEEEENS5_17SM75_U16x8_LDSM_TENS5_14SM90_TMA_STOREES24_NS5_17SM90_U16x8_STSM_TENS5_9Copy_AtomIJNS5_17SM90_U32x4_STSM_NES1Q_EEEvEEEvvEEEEvNT_6ParamsE --------------------------
	.section	.nv.constant0._ZN7cutlass13device_kernelINS_4gemm6kernel13GemmUniversalINS1_17GroupProblemShapeIN4cute5tupleIJiiiEEEEENS1_10collective13CollectiveMmaINS1_39MainloopSm90ArrayTmaGmmaWarpSpecializedILi8ENS6_IJNS5_1CILi2EEENSC_ILi1EEESE_EEENS1_52KernelPtrArrayTmaWarpSpecializedPingpongFP8FastAccumEEENS6_IJNSC_ILi256EEENSC_ILi128EEENSC_ILi64EEEEEENS_12float_e4m3_tEPNS6_IJlSE_NSC_ILi0EEEEEESM_SP_NS5_8TiledMMAINS5_8MMA_AtomIJNS5_4SM904GMMA31MMA_64x128x32_F32E4M3E4M3_SS_TNILNST_7ScaleInE1ELSV_1EEEEEENS5_6LayoutINS6_IJSE_SE_SE_EEENS6_IJSN_SN_SN_EEEEENS6_IJNS5_10UnderscoreES12_S12_EEEEENS5_13SM90_TMA_LOADENS5_14ComposedLayoutINS5_7SwizzleILi2ELi4ELi3EEENS5_18smem_ptr_flag_bitsILi8EEENSY_INS6_IJNSC_ILi8EEESK_EEENS6_IJSK_SE_EEEEEEEvNS5_8identityENS5_23SM90_TMA_LOAD_MULTICASTES1F_vS1G_EENS_8epilogue10collective18CollectiveEpilogueINS1J_30Sm90PtrArrayTmaWarpSpecializedILi4ELi2ELi16ELb1ELb0ELi2EEEJSL_NS6_IJSK_NSC_ILi32EEEEEENS_6half_tEPNS6_IJSE_lSN_EEES1Q_S1S_NS1J_6fusion15FusionCallbacksIS1N_NS1T_17LinearCombinationIS1Q_fS1Q_fLNS_15FloatRoundStyleE2EEESL_S1P_JEEES15_NS16_INS17_ILi3ELi4ELi3EEENS19_ILi16EEENSY_INS6_IJSK_S1B_EEENS6_IJSE_SK_EEEEEEENS5_17SM75_U16x8_LDSM_TENS5_14SM90_TMA_STOREES24_NS5_17SM90_U16x8_STSM_TENS5_9Copy_AtomIJNS5_17SM90_U32x4_STSM_NES1Q_EEEvEEEvvEEEEvNT_6ParamsE,"a",@progbits
	.sectionflags	@""
	.align	4
.nv.constant0._ZN7cutlass13device_kernelINS_4gemm6kernel13GemmUniversalINS1_17GroupProblemShapeIN4cute5tupleIJiiiEEEEENS1_10collective13CollectiveMmaINS1_39MainloopSm90ArrayTmaGmmaWarpSpecializedILi8ENS6_IJNS5_1CILi2EEENSC_ILi1EEESE_EEENS1_52KernelPtrArrayTmaWarpSpecializedPingpongFP8FastAccumEEENS6_IJNSC_ILi256EEENSC_ILi128EEENSC_ILi64EEEEEENS_12float_e4m3_tEPNS6_IJlSE_NSC_ILi0EEEEEESM_SP_NS5_8TiledMMAINS5_8MMA_AtomIJNS5_4SM904GMMA31MMA_64x128x32_F32E4M3E4M3_SS_TNILNST_7ScaleInE1ELSV_1EEEEEENS5_6LayoutINS6_IJSE_SE_SE_EEENS6_IJSN_SN_SN_EEEEENS6_IJNS5_10UnderscoreES12_S12_EEEEENS5_13SM90_TMA_LOADENS5_14ComposedLayoutINS5_7SwizzleILi2ELi4ELi3EEENS5_18smem_ptr_flag_bitsILi8EEENSY_INS6_IJNSC_ILi8EEESK_EEENS6_IJSK_SE_EEEEEEEvNS5_8identityENS5_23SM90_TMA_LOAD_MULTICASTES1F_vS1G_EENS_8epilogue10collective18CollectiveEpilogueINS1J_30Sm90PtrArrayTmaWarpSpecializedILi4ELi2ELi16ELb1ELb0ELi2EEEJSL_NS6_IJSK_NSC_ILi32EEEEEENS_6half_tEPNS6_IJSE_lSN_EEES1Q_S1S_NS1J_6fusion15FusionCallbacksIS1N_NS1T_17LinearCombinationIS1Q_fS1Q_fLNS_15FloatRoundStyleE2EEESL_S1P_JEEES15_NS16_INS17_ILi3ELi4ELi3EEENS19_ILi16EEENSY_INS6_IJSK_S1B_EEENS6_IJSE_SK_EEEEEEENS5_17SM75_U16x8_LDSM_TENS5_14SM90_TMA_STOREES24_NS5_17SM90_U16x8_STSM_TENS5_9Copy_AtomIJNS5_17SM90_U32x4_STSM_NES1Q_EEEvEEEvvEEEEvNT_6ParamsE:
	.zero		2432


//--------------------- SYMBOLS --------------------------

	.type		.nv.reservedSmem.offset0,@object
	.size		.nv.reservedSmem.offset0,0x4
	.type		__assertfail,@function
